//
// Generated by NVIDIA NVVM Compiler
//
// Compiler Build ID: CL-36424714
// Cuda compilation tools, release 13.0, V13.0.88
// Based on NVVM 20.0.0
//

.version 9.0
.target sm_100
.address_size 64

	// .globl	_Z16MH_simple_kerneliPiPfP5datumiiPdS3_i
.global .align 4 .b8 __cudart_i2opi_f[24] = {65, 144, 67, 60, 153, 149, 98, 219, 192, 221, 52, 245, 209, 87, 39, 252, 41, 21, 68, 78, 110, 131, 249, 162};

.visible .entry _Z16MH_simple_kerneliPiPfP5datumiiPdS3_i(
	.param .u32 _Z16MH_simple_kerneliPiPfP5datumiiPdS3_i_param_0,
	.param .u64 .ptr .align 1 _Z16MH_simple_kerneliPiPfP5datumiiPdS3_i_param_1,
	.param .u64 .ptr .align 1 _Z16MH_simple_kerneliPiPfP5datumiiPdS3_i_param_2,
	.param .u64 .ptr .align 1 _Z16MH_simple_kerneliPiPfP5datumiiPdS3_i_param_3,
	.param .u32 _Z16MH_simple_kerneliPiPfP5datumiiPdS3_i_param_4,
	.param .u32 _Z16MH_simple_kerneliPiPfP5datumiiPdS3_i_param_5,
	.param .u64 .ptr .align 1 _Z16MH_simple_kerneliPiPfP5datumiiPdS3_i_param_6,
	.param .u64 .ptr .align 1 _Z16MH_simple_kerneliPiPfP5datumiiPdS3_i_param_7,
	.param .u32 _Z16MH_simple_kerneliPiPfP5datumiiPdS3_i_param_8
)
{
	.local .align 16 .b8 	__local_depot0[224];
	.reg .b64 	%SP;
	.reg .b64 	%SPL;
	.reg .pred 	%p<1676>;
	.reg .b32 	%r<1349>;
	.reg .b32 	%f<3797>;
	.reg .b64 	%rd<394>;
	.reg .b64 	%fd<289>;

	mov.u64 	%SPL, __local_depot0;
	ld.param.u32 	%r289, [_Z16MH_simple_kerneliPiPfP5datumiiPdS3_i_param_0];
	ld.param.u64 	%rd105, [_Z16MH_simple_kerneliPiPfP5datumiiPdS3_i_param_1];
	ld.param.u64 	%rd106, [_Z16MH_simple_kerneliPiPfP5datumiiPdS3_i_param_2];
	ld.param.u64 	%rd107, [_Z16MH_simple_kerneliPiPfP5datumiiPdS3_i_param_3];
	ld.param.u32 	%r290, [_Z16MH_simple_kerneliPiPfP5datumiiPdS3_i_param_4];
	ld.param.u32 	%r291, [_Z16MH_simple_kerneliPiPfP5datumiiPdS3_i_param_5];
	ld.param.u64 	%rd103, [_Z16MH_simple_kerneliPiPfP5datumiiPdS3_i_param_6];
	ld.param.u64 	%rd104, [_Z16MH_simple_kerneliPiPfP5datumiiPdS3_i_param_7];
	ld.param.u32 	%r292, [_Z16MH_simple_kerneliPiPfP5datumiiPdS3_i_param_8];
	cvta.to.global.u64 	%rd1, %rd105;
	cvta.to.global.u64 	%rd2, %rd106;
	cvta.to.global.u64 	%rd3, %rd107;
	add.u64 	%rd4, %SPL, 0;
	add.u64 	%rd5, %SPL, 0;
	add.u64 	%rd6, %SPL, 0;
	add.u64 	%rd7, %SPL, 0;
	add.u64 	%rd8, %SPL, 32;
	add.u64 	%rd9, %SPL, 32;
	add.u64 	%rd10, %SPL, 32;
	add.u64 	%rd11, %SPL, 0;
	add.u64 	%rd12, %SPL, 0;
	add.u64 	%rd13, %SPL, 0;
	add.u64 	%rd14, %SPL, 0;
	add.u64 	%rd15, %SPL, 32;
	add.u64 	%rd16, %SPL, 0;
	add.u64 	%rd17, %SPL, 0;
	add.u64 	%rd18, %SPL, 0;
	add.u64 	%rd19, %SPL, 0;
	add.u64 	%rd20, %SPL, 32;
	add.u64 	%rd21, %SPL, 96;
	add.u64 	%rd22, %SPL, 156;
	mov.u32 	%r293, %ctaid.x;
	mov.u32 	%r294, %ntid.x;
	mov.u32 	%r295, %tid.x;
	mad.lo.s32 	%r1, %r293, %r294, %r295;
	setp.ge.s32 	%p1, %r1, %r289;
	@%p1 bra 	$L__BB0_2119;
	mad.lo.s32 	%r2, %r289, 14, %r1;
	mul.wide.s32 	%rd127, %r2, 4;
	add.s64 	%rd23, %rd1, %rd127;
	ld.global.u32 	%r296, [%rd23];
	mov.f32 	%f1, 0f3F800000;
	setp.gt.u32 	%p2, %r296, 26;
	@%p2 bra 	$L__BB0_2;
	bra.uni 	$L__BB0_4;
$L__BB0_2:
	add.s32 	%r304, %r296, 999;
	setp.lt.u32 	%p5, %r304, 3;
	@%p5 bra 	$L__BB0_6;
	mov.f32 	%f1, 0f7FC00000;
	bra.uni 	$L__BB0_7;
$L__BB0_4:
	mov.b32 	%r298, 1;
	shl.b32 	%r299, %r298, %r296;
	and.b32  	%r300, %r299, 499680;
	setp.ne.s32 	%p3, %r300, 0;
	@%p3 bra 	$L__BB0_2120;
	mov.b32 	%r301, 1;
	shl.b32 	%r302, %r301, %r296;
	and.b32  	%r303, %r302, 133718020;
	setp.ne.s32 	%p4, %r303, 0;
	@%p4 bra 	$L__BB0_6;
	bra.uni 	$L__BB0_7;
$L__BB0_6:
	mov.f32 	%f1, 0f40000000;
$L__BB0_7:
	sub.s32 	%r3, %r2, %r289;
	mul.wide.s32 	%rd128, %r3, 4;
	add.s64 	%rd24, %rd1, %rd128;
	ld.global.u32 	%r305, [%rd24];
	mov.f32 	%f2, 0f3F800000;
	setp.gt.u32 	%p6, %r305, 26;
	@%p6 bra 	$L__BB0_8;
	bra.uni 	$L__BB0_10;
$L__BB0_8:
	add.s32 	%r313, %r305, 999;
	setp.lt.u32 	%p9, %r313, 3;
	@%p9 bra 	$L__BB0_12;
	mov.f32 	%f2, 0f7FC00000;
	bra.uni 	$L__BB0_13;
$L__BB0_10:
	mov.b32 	%r307, 1;
	shl.b32 	%r308, %r307, %r305;
	and.b32  	%r309, %r308, 499680;
	setp.ne.s32 	%p7, %r309, 0;
	@%p7 bra 	$L__BB0_2121;
	mov.b32 	%r310, 1;
	shl.b32 	%r311, %r310, %r305;
	and.b32  	%r312, %r311, 133718020;
	setp.ne.s32 	%p8, %r312, 0;
	@%p8 bra 	$L__BB0_12;
	bra.uni 	$L__BB0_13;
$L__BB0_12:
	mov.f32 	%f2, 0f40000000;
$L__BB0_13:
	sub.s32 	%r4, %r3, %r289;
	mul.wide.s32 	%rd129, %r4, 4;
	add.s64 	%rd25, %rd1, %rd129;
	ld.global.u32 	%r314, [%rd25];
	mov.f32 	%f3, 0f3F800000;
	setp.gt.u32 	%p10, %r314, 26;
	@%p10 bra 	$L__BB0_14;
	bra.uni 	$L__BB0_16;
$L__BB0_14:
	add.s32 	%r322, %r314, 999;
	setp.lt.u32 	%p13, %r322, 3;
	@%p13 bra 	$L__BB0_18;
	mov.f32 	%f3, 0f7FC00000;
	bra.uni 	$L__BB0_19;
$L__BB0_16:
	mov.b32 	%r316, 1;
	shl.b32 	%r317, %r316, %r314;
	and.b32  	%r318, %r317, 499680;
	setp.ne.s32 	%p11, %r318, 0;
	@%p11 bra 	$L__BB0_2122;
	mov.b32 	%r319, 1;
	shl.b32 	%r320, %r319, %r314;
	and.b32  	%r321, %r320, 133718020;
	setp.ne.s32 	%p12, %r321, 0;
	@%p12 bra 	$L__BB0_18;
	bra.uni 	$L__BB0_19;
$L__BB0_18:
	mov.f32 	%f3, 0f40000000;
$L__BB0_19:
	sub.s32 	%r5, %r4, %r289;
	mul.wide.s32 	%rd130, %r5, 4;
	add.s64 	%rd26, %rd1, %rd130;
	ld.global.u32 	%r323, [%rd26];
	mov.f32 	%f4, 0f3F800000;
	setp.gt.u32 	%p14, %r323, 26;
	@%p14 bra 	$L__BB0_20;
	bra.uni 	$L__BB0_22;
$L__BB0_20:
	add.s32 	%r331, %r323, 999;
	setp.lt.u32 	%p17, %r331, 3;
	@%p17 bra 	$L__BB0_24;
	mov.f32 	%f4, 0f7FC00000;
	bra.uni 	$L__BB0_25;
$L__BB0_22:
	mov.b32 	%r325, 1;
	shl.b32 	%r326, %r325, %r323;
	and.b32  	%r327, %r326, 499680;
	setp.ne.s32 	%p15, %r327, 0;
	@%p15 bra 	$L__BB0_2123;
	mov.b32 	%r328, 1;
	shl.b32 	%r329, %r328, %r323;
	and.b32  	%r330, %r329, 133718020;
	setp.ne.s32 	%p16, %r330, 0;
	@%p16 bra 	$L__BB0_24;
	bra.uni 	$L__BB0_25;
$L__BB0_24:
	mov.f32 	%f4, 0f40000000;
$L__BB0_25:
	sub.s32 	%r6, %r5, %r289;
	mul.wide.s32 	%rd131, %r6, 4;
	add.s64 	%rd27, %rd1, %rd131;
	ld.global.u32 	%r332, [%rd27];
	mov.f32 	%f5, 0f3F800000;
	setp.gt.u32 	%p18, %r332, 26;
	@%p18 bra 	$L__BB0_26;
	bra.uni 	$L__BB0_28;
$L__BB0_26:
	add.s32 	%r340, %r332, 999;
	setp.lt.u32 	%p21, %r340, 3;
	@%p21 bra 	$L__BB0_30;
	mov.f32 	%f5, 0f7FC00000;
	bra.uni 	$L__BB0_31;
$L__BB0_28:
	mov.b32 	%r334, 1;
	shl.b32 	%r335, %r334, %r332;
	and.b32  	%r336, %r335, 499680;
	setp.ne.s32 	%p19, %r336, 0;
	@%p19 bra 	$L__BB0_2124;
	mov.b32 	%r337, 1;
	shl.b32 	%r338, %r337, %r332;
	and.b32  	%r339, %r338, 133718020;
	setp.ne.s32 	%p20, %r339, 0;
	@%p20 bra 	$L__BB0_30;
	bra.uni 	$L__BB0_31;
$L__BB0_30:
	mov.f32 	%f5, 0f40000000;
$L__BB0_31:
	sub.s32 	%r7, %r6, %r289;
	mul.wide.s32 	%rd132, %r7, 4;
	add.s64 	%rd28, %rd1, %rd132;
	ld.global.u32 	%r341, [%rd28];
	mov.f32 	%f6, 0f3F800000;
	setp.gt.u32 	%p22, %r341, 26;
	@%p22 bra 	$L__BB0_32;
	bra.uni 	$L__BB0_34;
$L__BB0_32:
	add.s32 	%r349, %r341, 999;
	setp.lt.u32 	%p25, %r349, 3;
	@%p25 bra 	$L__BB0_36;
	mov.f32 	%f6, 0f7FC00000;
	bra.uni 	$L__BB0_37;
$L__BB0_34:
	mov.b32 	%r343, 1;
	shl.b32 	%r344, %r343, %r341;
	and.b32  	%r345, %r344, 499680;
	setp.ne.s32 	%p23, %r345, 0;
	@%p23 bra 	$L__BB0_2125;
	mov.b32 	%r346, 1;
	shl.b32 	%r347, %r346, %r341;
	and.b32  	%r348, %r347, 133718020;
	setp.ne.s32 	%p24, %r348, 0;
	@%p24 bra 	$L__BB0_36;
	bra.uni 	$L__BB0_37;
$L__BB0_36:
	mov.f32 	%f6, 0f40000000;
$L__BB0_37:
	sub.s32 	%r8, %r7, %r289;
	mul.wide.s32 	%rd133, %r8, 4;
	add.s64 	%rd29, %rd1, %rd133;
	ld.global.u32 	%r350, [%rd29];
	mov.f32 	%f7, 0f3F800000;
	setp.gt.u32 	%p26, %r350, 26;
	@%p26 bra 	$L__BB0_38;
	bra.uni 	$L__BB0_40;
$L__BB0_38:
	add.s32 	%r358, %r350, 999;
	setp.lt.u32 	%p29, %r358, 3;
	@%p29 bra 	$L__BB0_42;
	mov.f32 	%f7, 0f7FC00000;
	bra.uni 	$L__BB0_43;
$L__BB0_40:
	mov.b32 	%r352, 1;
	shl.b32 	%r353, %r352, %r350;
	and.b32  	%r354, %r353, 499680;
	setp.ne.s32 	%p27, %r354, 0;
	@%p27 bra 	$L__BB0_2126;
	mov.b32 	%r355, 1;
	shl.b32 	%r356, %r355, %r350;
	and.b32  	%r357, %r356, 133718020;
	setp.ne.s32 	%p28, %r357, 0;
	@%p28 bra 	$L__BB0_42;
	bra.uni 	$L__BB0_43;
$L__BB0_42:
	mov.f32 	%f7, 0f40000000;
$L__BB0_43:
	sub.s32 	%r9, %r8, %r289;
	mul.wide.s32 	%rd134, %r9, 4;
	add.s64 	%rd30, %rd1, %rd134;
	ld.global.u32 	%r359, [%rd30];
	mov.f32 	%f8, 0f3F800000;
	setp.gt.u32 	%p30, %r359, 26;
	@%p30 bra 	$L__BB0_44;
	bra.uni 	$L__BB0_46;
$L__BB0_44:
	add.s32 	%r367, %r359, 999;
	setp.lt.u32 	%p33, %r367, 3;
	@%p33 bra 	$L__BB0_48;
	mov.f32 	%f8, 0f7FC00000;
	bra.uni 	$L__BB0_49;
$L__BB0_46:
	mov.b32 	%r361, 1;
	shl.b32 	%r362, %r361, %r359;
	and.b32  	%r363, %r362, 499680;
	setp.ne.s32 	%p31, %r363, 0;
	@%p31 bra 	$L__BB0_2127;
	mov.b32 	%r364, 1;
	shl.b32 	%r365, %r364, %r359;
	and.b32  	%r366, %r365, 133718020;
	setp.ne.s32 	%p32, %r366, 0;
	@%p32 bra 	$L__BB0_48;
	bra.uni 	$L__BB0_49;
$L__BB0_48:
	mov.f32 	%f8, 0f40000000;
$L__BB0_49:
	sub.s32 	%r10, %r9, %r289;
	mul.wide.s32 	%rd135, %r10, 4;
	add.s64 	%rd31, %rd1, %rd135;
	ld.global.u32 	%r368, [%rd31];
	mov.f32 	%f3723, 0f3F800000;
	setp.gt.s32 	%p34, %r368, 11;
	@%p34 bra 	$L__BB0_75;
	setp.gt.s32 	%p56, %r368, 4;
	@%p56 bra 	$L__BB0_63;
	setp.gt.s32 	%p66, %r368, -1;
	@%p66 bra 	$L__BB0_56;
	setp.eq.s32 	%p72, %r368, -999;
	@%p72 bra 	$L__BB0_116;
	setp.eq.s32 	%p73, %r368, -998;
	@%p73 bra 	$L__BB0_115;
	setp.eq.s32 	%p74, %r368, -997;
	@%p74 bra 	$L__BB0_55;
	bra.uni 	$L__BB0_62;
$L__BB0_55:
	add.f32 	%f3723, %f2, 0f3F800000;
	bra.uni 	$L__BB0_117;
$L__BB0_56:
	setp.gt.s32 	%p67, %r368, 2;
	@%p67 bra 	$L__BB0_60;
	setp.lt.u32 	%p70, %r368, 2;
	@%p70 bra 	$L__BB0_117;
	setp.eq.s32 	%p71, %r368, 2;
	@%p71 bra 	$L__BB0_59;
	bra.uni 	$L__BB0_62;
$L__BB0_59:
	add.f32 	%f3723, %f2, 0f3F800000;
	bra.uni 	$L__BB0_117;
$L__BB0_60:
	setp.eq.s32 	%p68, %r368, 3;
	mov.f32 	%f3723, %f2;
	@%p68 bra 	$L__BB0_117;
	setp.eq.s32 	%p69, %r368, 4;
	mov.f32 	%f3723, %f1;
	@%p69 bra 	$L__BB0_117;
$L__BB0_62:
	mov.f32 	%f3723, 0f7FC00000;
	bra.uni 	$L__BB0_117;
$L__BB0_63:
	setp.gt.s32 	%p57, %r368, 7;
	@%p57 bra 	$L__BB0_68;
	setp.eq.s32 	%p63, %r368, 5;
	@%p63 bra 	$L__BB0_114;
	setp.eq.s32 	%p64, %r368, 6;
	@%p64 bra 	$L__BB0_113;
	setp.eq.s32 	%p65, %r368, 7;
	@%p65 bra 	$L__BB0_67;
	bra.uni 	$L__BB0_62;
$L__BB0_67:
	add.f32 	%f955, %f1, 0f3F800000;
	add.f32 	%f3723, %f2, %f955;
	bra.uni 	$L__BB0_117;
$L__BB0_68:
	setp.gt.s32 	%p58, %r368, 9;
	@%p58 bra 	$L__BB0_72;
	setp.eq.s32 	%p61, %r368, 8;
	@%p61 bra 	$L__BB0_112;
	setp.eq.s32 	%p62, %r368, 9;
	@%p62 bra 	$L__BB0_71;
	bra.uni 	$L__BB0_62;
$L__BB0_71:
	add.f32 	%f953, %f2, 0f3F800000;
	add.f32 	%f3723, %f953, %f1;
	bra.uni 	$L__BB0_117;
$L__BB0_72:
	setp.eq.s32 	%p59, %r368, 10;
	@%p59 bra 	$L__BB0_111;
	setp.eq.s32 	%p60, %r368, 11;
	@%p60 bra 	$L__BB0_74;
	bra.uni 	$L__BB0_62;
$L__BB0_74:
	add.f32 	%f951, %f2, 0f3F800000;
	add.f32 	%f3723, %f951, %f1;
	bra.uni 	$L__BB0_117;
$L__BB0_75:
	setp.gt.s32 	%p35, %r368, 18;
	@%p35 bra 	$L__BB0_88;
	setp.gt.s32 	%p47, %r368, 14;
	@%p47 bra 	$L__BB0_81;
	setp.eq.s32 	%p53, %r368, 12;
	@%p53 bra 	$L__BB0_110;
	setp.eq.s32 	%p54, %r368, 13;
	@%p54 bra 	$L__BB0_109;
	setp.eq.s32 	%p55, %r368, 14;
	@%p55 bra 	$L__BB0_80;
	bra.uni 	$L__BB0_62;
$L__BB0_80:
	add.f32 	%f3723, %f2, 0f3F800000;
	bra.uni 	$L__BB0_117;
$L__BB0_81:
	setp.gt.s32 	%p48, %r368, 16;
	@%p48 bra 	$L__BB0_85;
	setp.eq.s32 	%p51, %r368, 15;
	@%p51 bra 	$L__BB0_108;
	setp.eq.s32 	%p52, %r368, 16;
	@%p52 bra 	$L__BB0_84;
	bra.uni 	$L__BB0_62;
$L__BB0_84:
	add.f32 	%f948, %f2, 0f3F800000;
	add.f32 	%f3723, %f948, 0f3F800000;
	bra.uni 	$L__BB0_117;
$L__BB0_85:
	setp.eq.s32 	%p49, %r368, 17;
	@%p49 bra 	$L__BB0_107;
	setp.eq.s32 	%p50, %r368, 18;
	@%p50 bra 	$L__BB0_87;
	bra.uni 	$L__BB0_62;
$L__BB0_87:
	add.f32 	%f946, %f2, 0f3F800000;
	add.f32 	%f3723, %f946, 0f3F800000;
	bra.uni 	$L__BB0_117;
$L__BB0_88:
	setp.gt.s32 	%p36, %r368, 22;
	@%p36 bra 	$L__BB0_96;
	setp.gt.s32 	%p42, %r368, 20;
	@%p42 bra 	$L__BB0_93;
	setp.eq.s32 	%p45, %r368, 19;
	@%p45 bra 	$L__BB0_106;
	setp.eq.s32 	%p46, %r368, 20;
	@%p46 bra 	$L__BB0_92;
	bra.uni 	$L__BB0_62;
$L__BB0_92:
	add.f32 	%f3723, %f2, 0f3F800000;
	bra.uni 	$L__BB0_117;
$L__BB0_93:
	setp.eq.s32 	%p43, %r368, 21;
	@%p43 bra 	$L__BB0_105;
	setp.eq.s32 	%p44, %r368, 22;
	@%p44 bra 	$L__BB0_95;
	bra.uni 	$L__BB0_62;
$L__BB0_95:
	add.f32 	%f3723, %f2, 0f3F800000;
	bra.uni 	$L__BB0_117;
$L__BB0_96:
	setp.gt.s32 	%p37, %r368, 24;
	@%p37 bra 	$L__BB0_100;
	setp.eq.s32 	%p40, %r368, 23;
	@%p40 bra 	$L__BB0_104;
	setp.eq.s32 	%p41, %r368, 24;
	@%p41 bra 	$L__BB0_99;
	bra.uni 	$L__BB0_62;
$L__BB0_99:
	add.f32 	%f3723, %f2, 0f3F800000;
	bra.uni 	$L__BB0_117;
$L__BB0_100:
	setp.eq.s32 	%p38, %r368, 25;
	@%p38 bra 	$L__BB0_103;
	setp.ne.s32 	%p39, %r368, 26;
	@%p39 bra 	$L__BB0_62;
	add.f32 	%f3723, %f2, 0f3F800000;
	bra.uni 	$L__BB0_117;
$L__BB0_103:
	add.f32 	%f3723, %f2, 0f3F800000;
	bra.uni 	$L__BB0_117;
$L__BB0_104:
	add.f32 	%f3723, %f2, 0f3F800000;
	bra.uni 	$L__BB0_117;
$L__BB0_105:
	add.f32 	%f3723, %f2, 0f3F800000;
	bra.uni 	$L__BB0_117;
$L__BB0_106:
	add.f32 	%f3723, %f2, 0f3F800000;
	bra.uni 	$L__BB0_117;
$L__BB0_107:
	add.f32 	%f947, %f1, 0f3F800000;
	add.f32 	%f3723, %f2, %f947;
	bra.uni 	$L__BB0_117;
$L__BB0_108:
	add.f32 	%f949, %f2, 0f3F800000;
	add.f32 	%f3723, %f949, %f1;
	bra.uni 	$L__BB0_117;
$L__BB0_109:
	add.f32 	%f3723, %f2, 0f3F800000;
	bra.uni 	$L__BB0_117;
$L__BB0_110:
	add.f32 	%f950, %f2, 0f3F800000;
	add.f32 	%f3723, %f950, %f1;
	bra.uni 	$L__BB0_117;
$L__BB0_111:
	add.f32 	%f952, %f2, 0f3F800000;
	add.f32 	%f3723, %f952, 0f3F800000;
	bra.uni 	$L__BB0_117;
$L__BB0_112:
	add.f32 	%f954, %f2, 0f3F800000;
	add.f32 	%f3723, %f954, 0f3F800000;
	bra.uni 	$L__BB0_117;
$L__BB0_113:
	add.f32 	%f956, %f2, 0f3F800000;
	add.f32 	%f3723, %f956, %f1;
	bra.uni 	$L__BB0_117;
$L__BB0_114:
	add.f32 	%f957, %f2, 0f3F800000;
	add.f32 	%f3723, %f957, %f1;
	bra.uni 	$L__BB0_117;
$L__BB0_115:
	add.f32 	%f3723, %f2, 0f3F800000;
	bra.uni 	$L__BB0_117;
$L__BB0_116:
	add.f32 	%f3723, %f2, 0f3F800000;
$L__BB0_117:
	sub.s32 	%r11, %r10, %r289;
	mul.wide.s32 	%rd136, %r11, 4;
	add.s64 	%rd32, %rd1, %rd136;
	ld.global.u32 	%r369, [%rd32];
	mov.f32 	%f3724, 0f3F800000;
	setp.gt.s32 	%p75, %r369, 11;
	@%p75 bra 	$L__BB0_143;
	setp.gt.s32 	%p97, %r369, 4;
	@%p97 bra 	$L__BB0_131;
	setp.gt.s32 	%p107, %r369, -1;
	@%p107 bra 	$L__BB0_124;
	setp.eq.s32 	%p113, %r369, -999;
	@%p113 bra 	$L__BB0_184;
	setp.eq.s32 	%p114, %r369, -998;
	@%p114 bra 	$L__BB0_183;
	setp.eq.s32 	%p115, %r369, -997;
	@%p115 bra 	$L__BB0_123;
	bra.uni 	$L__BB0_130;
$L__BB0_123:
	add.f32 	%f3724, %f4, 0f3F800000;
	bra.uni 	$L__BB0_185;
$L__BB0_124:
	setp.gt.s32 	%p108, %r369, 2;
	@%p108 bra 	$L__BB0_128;
	setp.lt.u32 	%p111, %r369, 2;
	@%p111 bra 	$L__BB0_185;
	setp.eq.s32 	%p112, %r369, 2;
	@%p112 bra 	$L__BB0_127;
	bra.uni 	$L__BB0_130;
$L__BB0_127:
	add.f32 	%f3724, %f4, 0f3F800000;
	bra.uni 	$L__BB0_185;
$L__BB0_128:
	setp.eq.s32 	%p109, %r369, 3;
	mov.f32 	%f3724, %f4;
	@%p109 bra 	$L__BB0_185;
	setp.eq.s32 	%p110, %r369, 4;
	mov.f32 	%f3724, %f3;
	@%p110 bra 	$L__BB0_185;
$L__BB0_130:
	mov.f32 	%f3724, 0f7FC00000;
	bra.uni 	$L__BB0_185;
$L__BB0_131:
	setp.gt.s32 	%p98, %r369, 7;
	@%p98 bra 	$L__BB0_136;
	setp.eq.s32 	%p104, %r369, 5;
	@%p104 bra 	$L__BB0_182;
	setp.eq.s32 	%p105, %r369, 6;
	@%p105 bra 	$L__BB0_181;
	setp.eq.s32 	%p106, %r369, 7;
	@%p106 bra 	$L__BB0_135;
	bra.uni 	$L__BB0_130;
$L__BB0_135:
	add.f32 	%f969, %f3, 0f3F800000;
	add.f32 	%f3724, %f4, %f969;
	bra.uni 	$L__BB0_185;
$L__BB0_136:
	setp.gt.s32 	%p99, %r369, 9;
	@%p99 bra 	$L__BB0_140;
	setp.eq.s32 	%p102, %r369, 8;
	@%p102 bra 	$L__BB0_180;
	setp.eq.s32 	%p103, %r369, 9;
	@%p103 bra 	$L__BB0_139;
	bra.uni 	$L__BB0_130;
$L__BB0_139:
	add.f32 	%f967, %f4, 0f3F800000;
	add.f32 	%f3724, %f967, %f3;
	bra.uni 	$L__BB0_185;
$L__BB0_140:
	setp.eq.s32 	%p100, %r369, 10;
	@%p100 bra 	$L__BB0_179;
	setp.eq.s32 	%p101, %r369, 11;
	@%p101 bra 	$L__BB0_142;
	bra.uni 	$L__BB0_130;
$L__BB0_142:
	add.f32 	%f965, %f4, 0f3F800000;
	add.f32 	%f3724, %f965, %f3;
	bra.uni 	$L__BB0_185;
$L__BB0_143:
	setp.gt.s32 	%p76, %r369, 18;
	@%p76 bra 	$L__BB0_156;
	setp.gt.s32 	%p88, %r369, 14;
	@%p88 bra 	$L__BB0_149;
	setp.eq.s32 	%p94, %r369, 12;
	@%p94 bra 	$L__BB0_178;
	setp.eq.s32 	%p95, %r369, 13;
	@%p95 bra 	$L__BB0_177;
	setp.eq.s32 	%p96, %r369, 14;
	@%p96 bra 	$L__BB0_148;
	bra.uni 	$L__BB0_130;
$L__BB0_148:
	add.f32 	%f3724, %f4, 0f3F800000;
	bra.uni 	$L__BB0_185;
$L__BB0_149:
	setp.gt.s32 	%p89, %r369, 16;
	@%p89 bra 	$L__BB0_153;
	setp.eq.s32 	%p92, %r369, 15;
	@%p92 bra 	$L__BB0_176;
	setp.eq.s32 	%p93, %r369, 16;
	@%p93 bra 	$L__BB0_152;
	bra.uni 	$L__BB0_130;
$L__BB0_152:
	add.f32 	%f962, %f4, 0f3F800000;
	add.f32 	%f3724, %f962, 0f3F800000;
	bra.uni 	$L__BB0_185;
$L__BB0_153:
	setp.eq.s32 	%p90, %r369, 17;
	@%p90 bra 	$L__BB0_175;
	setp.eq.s32 	%p91, %r369, 18;
	@%p91 bra 	$L__BB0_155;
	bra.uni 	$L__BB0_130;
$L__BB0_155:
	add.f32 	%f960, %f4, 0f3F800000;
	add.f32 	%f3724, %f960, 0f3F800000;
	bra.uni 	$L__BB0_185;
$L__BB0_156:
	setp.gt.s32 	%p77, %r369, 22;
	@%p77 bra 	$L__BB0_164;
	setp.gt.s32 	%p83, %r369, 20;
	@%p83 bra 	$L__BB0_161;
	setp.eq.s32 	%p86, %r369, 19;
	@%p86 bra 	$L__BB0_174;
	setp.eq.s32 	%p87, %r369, 20;
	@%p87 bra 	$L__BB0_160;
	bra.uni 	$L__BB0_130;
$L__BB0_160:
	add.f32 	%f3724, %f4, 0f3F800000;
	bra.uni 	$L__BB0_185;
$L__BB0_161:
	setp.eq.s32 	%p84, %r369, 21;
	@%p84 bra 	$L__BB0_173;
	setp.eq.s32 	%p85, %r369, 22;
	@%p85 bra 	$L__BB0_163;
	bra.uni 	$L__BB0_130;
$L__BB0_163:
	add.f32 	%f3724, %f4, 0f3F800000;
	bra.uni 	$L__BB0_185;
$L__BB0_164:
	setp.gt.s32 	%p78, %r369, 24;
	@%p78 bra 	$L__BB0_168;
	setp.eq.s32 	%p81, %r369, 23;
	@%p81 bra 	$L__BB0_172;
	setp.eq.s32 	%p82, %r369, 24;
	@%p82 bra 	$L__BB0_167;
	bra.uni 	$L__BB0_130;
$L__BB0_167:
	add.f32 	%f3724, %f4, 0f3F800000;
	bra.uni 	$L__BB0_185;
$L__BB0_168:
	setp.eq.s32 	%p79, %r369, 25;
	@%p79 bra 	$L__BB0_171;
	setp.ne.s32 	%p80, %r369, 26;
	@%p80 bra 	$L__BB0_130;
	add.f32 	%f3724, %f4, 0f3F800000;
	bra.uni 	$L__BB0_185;
$L__BB0_171:
	add.f32 	%f3724, %f4, 0f3F800000;
	bra.uni 	$L__BB0_185;
$L__BB0_172:
	add.f32 	%f3724, %f4, 0f3F800000;
	bra.uni 	$L__BB0_185;
$L__BB0_173:
	add.f32 	%f3724, %f4, 0f3F800000;
	bra.uni 	$L__BB0_185;
$L__BB0_174:
	add.f32 	%f3724, %f4, 0f3F800000;
	bra.uni 	$L__BB0_185;
$L__BB0_175:
	add.f32 	%f961, %f3, 0f3F800000;
	add.f32 	%f3724, %f4, %f961;
	bra.uni 	$L__BB0_185;
$L__BB0_176:
	add.f32 	%f963, %f4, 0f3F800000;
	add.f32 	%f3724, %f963, %f3;
	bra.uni 	$L__BB0_185;
$L__BB0_177:
	add.f32 	%f3724, %f4, 0f3F800000;
	bra.uni 	$L__BB0_185;
$L__BB0_178:
	add.f32 	%f964, %f4, 0f3F800000;
	add.f32 	%f3724, %f964, %f3;
	bra.uni 	$L__BB0_185;
$L__BB0_179:
	add.f32 	%f966, %f4, 0f3F800000;
	add.f32 	%f3724, %f966, 0f3F800000;
	bra.uni 	$L__BB0_185;
$L__BB0_180:
	add.f32 	%f968, %f4, 0f3F800000;
	add.f32 	%f3724, %f968, 0f3F800000;
	bra.uni 	$L__BB0_185;
$L__BB0_181:
	add.f32 	%f970, %f4, 0f3F800000;
	add.f32 	%f3724, %f970, %f3;
	bra.uni 	$L__BB0_185;
$L__BB0_182:
	add.f32 	%f971, %f4, 0f3F800000;
	add.f32 	%f3724, %f971, %f3;
	bra.uni 	$L__BB0_185;
$L__BB0_183:
	add.f32 	%f3724, %f4, 0f3F800000;
	bra.uni 	$L__BB0_185;
$L__BB0_184:
	add.f32 	%f3724, %f4, 0f3F800000;
$L__BB0_185:
	sub.s32 	%r12, %r11, %r289;
	mul.wide.s32 	%rd137, %r12, 4;
	add.s64 	%rd33, %rd1, %rd137;
	ld.global.u32 	%r370, [%rd33];
	mov.f32 	%f3725, 0f3F800000;
	setp.gt.s32 	%p116, %r370, 11;
	@%p116 bra 	$L__BB0_211;
	setp.gt.s32 	%p138, %r370, 4;
	@%p138 bra 	$L__BB0_199;
	setp.gt.s32 	%p148, %r370, -1;
	@%p148 bra 	$L__BB0_192;
	setp.eq.s32 	%p154, %r370, -999;
	@%p154 bra 	$L__BB0_252;
	setp.eq.s32 	%p155, %r370, -998;
	@%p155 bra 	$L__BB0_251;
	setp.eq.s32 	%p156, %r370, -997;
	@%p156 bra 	$L__BB0_191;
	bra.uni 	$L__BB0_198;
$L__BB0_191:
	add.f32 	%f3725, %f6, 0f3F800000;
	bra.uni 	$L__BB0_253;
$L__BB0_192:
	setp.gt.s32 	%p149, %r370, 2;
	@%p149 bra 	$L__BB0_196;
	setp.lt.u32 	%p152, %r370, 2;
	@%p152 bra 	$L__BB0_253;
	setp.eq.s32 	%p153, %r370, 2;
	@%p153 bra 	$L__BB0_195;
	bra.uni 	$L__BB0_198;
$L__BB0_195:
	add.f32 	%f3725, %f6, 0f3F800000;
	bra.uni 	$L__BB0_253;
$L__BB0_196:
	setp.eq.s32 	%p150, %r370, 3;
	mov.f32 	%f3725, %f6;
	@%p150 bra 	$L__BB0_253;
	setp.eq.s32 	%p151, %r370, 4;
	mov.f32 	%f3725, %f5;
	@%p151 bra 	$L__BB0_253;
$L__BB0_198:
	mov.f32 	%f3725, 0f7FC00000;
	bra.uni 	$L__BB0_253;
$L__BB0_199:
	setp.gt.s32 	%p139, %r370, 7;
	@%p139 bra 	$L__BB0_204;
	setp.eq.s32 	%p145, %r370, 5;
	@%p145 bra 	$L__BB0_250;
	setp.eq.s32 	%p146, %r370, 6;
	@%p146 bra 	$L__BB0_249;
	setp.eq.s32 	%p147, %r370, 7;
	@%p147 bra 	$L__BB0_203;
	bra.uni 	$L__BB0_198;
$L__BB0_203:
	add.f32 	%f983, %f5, 0f3F800000;
	add.f32 	%f3725, %f6, %f983;
	bra.uni 	$L__BB0_253;
$L__BB0_204:
	setp.gt.s32 	%p140, %r370, 9;
	@%p140 bra 	$L__BB0_208;
	setp.eq.s32 	%p143, %r370, 8;
	@%p143 bra 	$L__BB0_248;
	setp.eq.s32 	%p144, %r370, 9;
	@%p144 bra 	$L__BB0_207;
	bra.uni 	$L__BB0_198;
$L__BB0_207:
	add.f32 	%f981, %f6, 0f3F800000;
	add.f32 	%f3725, %f981, %f5;
	bra.uni 	$L__BB0_253;
$L__BB0_208:
	setp.eq.s32 	%p141, %r370, 10;
	@%p141 bra 	$L__BB0_247;
	setp.eq.s32 	%p142, %r370, 11;
	@%p142 bra 	$L__BB0_210;
	bra.uni 	$L__BB0_198;
$L__BB0_210:
	add.f32 	%f979, %f6, 0f3F800000;
	add.f32 	%f3725, %f979, %f5;
	bra.uni 	$L__BB0_253;
$L__BB0_211:
	setp.gt.s32 	%p117, %r370, 18;
	@%p117 bra 	$L__BB0_224;
	setp.gt.s32 	%p129, %r370, 14;
	@%p129 bra 	$L__BB0_217;
	setp.eq.s32 	%p135, %r370, 12;
	@%p135 bra 	$L__BB0_246;
	setp.eq.s32 	%p136, %r370, 13;
	@%p136 bra 	$L__BB0_245;
	setp.eq.s32 	%p137, %r370, 14;
	@%p137 bra 	$L__BB0_216;
	bra.uni 	$L__BB0_198;
$L__BB0_216:
	add.f32 	%f3725, %f6, 0f3F800000;
	bra.uni 	$L__BB0_253;
$L__BB0_217:
	setp.gt.s32 	%p130, %r370, 16;
	@%p130 bra 	$L__BB0_221;
	setp.eq.s32 	%p133, %r370, 15;
	@%p133 bra 	$L__BB0_244;
	setp.eq.s32 	%p134, %r370, 16;
	@%p134 bra 	$L__BB0_220;
	bra.uni 	$L__BB0_198;
$L__BB0_220:
	add.f32 	%f976, %f6, 0f3F800000;
	add.f32 	%f3725, %f976, 0f3F800000;
	bra.uni 	$L__BB0_253;
$L__BB0_221:
	setp.eq.s32 	%p131, %r370, 17;
	@%p131 bra 	$L__BB0_243;
	setp.eq.s32 	%p132, %r370, 18;
	@%p132 bra 	$L__BB0_223;
	bra.uni 	$L__BB0_198;
$L__BB0_223:
	add.f32 	%f974, %f6, 0f3F800000;
	add.f32 	%f3725, %f974, 0f3F800000;
	bra.uni 	$L__BB0_253;
$L__BB0_224:
	setp.gt.s32 	%p118, %r370, 22;
	@%p118 bra 	$L__BB0_232;
	setp.gt.s32 	%p124, %r370, 20;
	@%p124 bra 	$L__BB0_229;
	setp.eq.s32 	%p127, %r370, 19;
	@%p127 bra 	$L__BB0_242;
	setp.eq.s32 	%p128, %r370, 20;
	@%p128 bra 	$L__BB0_228;
	bra.uni 	$L__BB0_198;
$L__BB0_228:
	add.f32 	%f3725, %f6, 0f3F800000;
	bra.uni 	$L__BB0_253;
$L__BB0_229:
	setp.eq.s32 	%p125, %r370, 21;
	@%p125 bra 	$L__BB0_241;
	setp.eq.s32 	%p126, %r370, 22;
	@%p126 bra 	$L__BB0_231;
	bra.uni 	$L__BB0_198;
$L__BB0_231:
	add.f32 	%f3725, %f6, 0f3F800000;
	bra.uni 	$L__BB0_253;
$L__BB0_232:
	setp.gt.s32 	%p119, %r370, 24;
	@%p119 bra 	$L__BB0_236;
	setp.eq.s32 	%p122, %r370, 23;
	@%p122 bra 	$L__BB0_240;
	setp.eq.s32 	%p123, %r370, 24;
	@%p123 bra 	$L__BB0_235;
	bra.uni 	$L__BB0_198;
$L__BB0_235:
	add.f32 	%f3725, %f6, 0f3F800000;
	bra.uni 	$L__BB0_253;
$L__BB0_236:
	setp.eq.s32 	%p120, %r370, 25;
	@%p120 bra 	$L__BB0_239;
	setp.ne.s32 	%p121, %r370, 26;
	@%p121 bra 	$L__BB0_198;
	add.f32 	%f3725, %f6, 0f3F800000;
	bra.uni 	$L__BB0_253;
$L__BB0_239:
	add.f32 	%f3725, %f6, 0f3F800000;
	bra.uni 	$L__BB0_253;
$L__BB0_240:
	add.f32 	%f3725, %f6, 0f3F800000;
	bra.uni 	$L__BB0_253;
$L__BB0_241:
	add.f32 	%f3725, %f6, 0f3F800000;
	bra.uni 	$L__BB0_253;
$L__BB0_242:
	add.f32 	%f3725, %f6, 0f3F800000;
	bra.uni 	$L__BB0_253;
$L__BB0_243:
	add.f32 	%f975, %f5, 0f3F800000;
	add.f32 	%f3725, %f6, %f975;
	bra.uni 	$L__BB0_253;
$L__BB0_244:
	add.f32 	%f977, %f6, 0f3F800000;
	add.f32 	%f3725, %f977, %f5;
	bra.uni 	$L__BB0_253;
$L__BB0_245:
	add.f32 	%f3725, %f6, 0f3F800000;
	bra.uni 	$L__BB0_253;
$L__BB0_246:
	add.f32 	%f978, %f6, 0f3F800000;
	add.f32 	%f3725, %f978, %f5;
	bra.uni 	$L__BB0_253;
$L__BB0_247:
	add.f32 	%f980, %f6, 0f3F800000;
	add.f32 	%f3725, %f980, 0f3F800000;
	bra.uni 	$L__BB0_253;
$L__BB0_248:
	add.f32 	%f982, %f6, 0f3F800000;
	add.f32 	%f3725, %f982, 0f3F800000;
	bra.uni 	$L__BB0_253;
$L__BB0_249:
	add.f32 	%f984, %f6, 0f3F800000;
	add.f32 	%f3725, %f984, %f5;
	bra.uni 	$L__BB0_253;
$L__BB0_250:
	add.f32 	%f985, %f6, 0f3F800000;
	add.f32 	%f3725, %f985, %f5;
	bra.uni 	$L__BB0_253;
$L__BB0_251:
	add.f32 	%f3725, %f6, 0f3F800000;
	bra.uni 	$L__BB0_253;
$L__BB0_252:
	add.f32 	%f3725, %f6, 0f3F800000;
$L__BB0_253:
	sub.s32 	%r13, %r12, %r289;
	mul.wide.s32 	%rd138, %r13, 4;
	add.s64 	%rd34, %rd1, %rd138;
	ld.global.u32 	%r371, [%rd34];
	mov.f32 	%f3726, 0f3F800000;
	setp.gt.s32 	%p157, %r371, 11;
	@%p157 bra 	$L__BB0_279;
	setp.gt.s32 	%p179, %r371, 4;
	@%p179 bra 	$L__BB0_267;
	setp.gt.s32 	%p189, %r371, -1;
	@%p189 bra 	$L__BB0_260;
	setp.eq.s32 	%p195, %r371, -999;
	@%p195 bra 	$L__BB0_320;
	setp.eq.s32 	%p196, %r371, -998;
	@%p196 bra 	$L__BB0_319;
	setp.eq.s32 	%p197, %r371, -997;
	@%p197 bra 	$L__BB0_259;
	bra.uni 	$L__BB0_266;
$L__BB0_259:
	add.f32 	%f3726, %f8, 0f3F800000;
	bra.uni 	$L__BB0_321;
$L__BB0_260:
	setp.gt.s32 	%p190, %r371, 2;
	@%p190 bra 	$L__BB0_264;
	setp.lt.u32 	%p193, %r371, 2;
	@%p193 bra 	$L__BB0_321;
	setp.eq.s32 	%p194, %r371, 2;
	@%p194 bra 	$L__BB0_263;
	bra.uni 	$L__BB0_266;
$L__BB0_263:
	add.f32 	%f3726, %f8, 0f3F800000;
	bra.uni 	$L__BB0_321;
$L__BB0_264:
	setp.eq.s32 	%p191, %r371, 3;
	mov.f32 	%f3726, %f8;
	@%p191 bra 	$L__BB0_321;
	setp.eq.s32 	%p192, %r371, 4;
	mov.f32 	%f3726, %f7;
	@%p192 bra 	$L__BB0_321;
$L__BB0_266:
	mov.f32 	%f3726, 0f7FC00000;
	bra.uni 	$L__BB0_321;
$L__BB0_267:
	setp.gt.s32 	%p180, %r371, 7;
	@%p180 bra 	$L__BB0_272;
	setp.eq.s32 	%p186, %r371, 5;
	@%p186 bra 	$L__BB0_318;
	setp.eq.s32 	%p187, %r371, 6;
	@%p187 bra 	$L__BB0_317;
	setp.eq.s32 	%p188, %r371, 7;
	@%p188 bra 	$L__BB0_271;
	bra.uni 	$L__BB0_266;
$L__BB0_271:
	add.f32 	%f997, %f7, 0f3F800000;
	add.f32 	%f3726, %f8, %f997;
	bra.uni 	$L__BB0_321;
$L__BB0_272:
	setp.gt.s32 	%p181, %r371, 9;
	@%p181 bra 	$L__BB0_276;
	setp.eq.s32 	%p184, %r371, 8;
	@%p184 bra 	$L__BB0_316;
	setp.eq.s32 	%p185, %r371, 9;
	@%p185 bra 	$L__BB0_275;
	bra.uni 	$L__BB0_266;
$L__BB0_275:
	add.f32 	%f995, %f8, 0f3F800000;
	add.f32 	%f3726, %f995, %f7;
	bra.uni 	$L__BB0_321;
$L__BB0_276:
	setp.eq.s32 	%p182, %r371, 10;
	@%p182 bra 	$L__BB0_315;
	setp.eq.s32 	%p183, %r371, 11;
	@%p183 bra 	$L__BB0_278;
	bra.uni 	$L__BB0_266;
$L__BB0_278:
	add.f32 	%f993, %f8, 0f3F800000;
	add.f32 	%f3726, %f993, %f7;
	bra.uni 	$L__BB0_321;
$L__BB0_279:
	setp.gt.s32 	%p158, %r371, 18;
	@%p158 bra 	$L__BB0_292;
	setp.gt.s32 	%p170, %r371, 14;
	@%p170 bra 	$L__BB0_285;
	setp.eq.s32 	%p176, %r371, 12;
	@%p176 bra 	$L__BB0_314;
	setp.eq.s32 	%p177, %r371, 13;
	@%p177 bra 	$L__BB0_313;
	setp.eq.s32 	%p178, %r371, 14;
	@%p178 bra 	$L__BB0_284;
	bra.uni 	$L__BB0_266;
$L__BB0_284:
	add.f32 	%f3726, %f8, 0f3F800000;
	bra.uni 	$L__BB0_321;
$L__BB0_285:
	setp.gt.s32 	%p171, %r371, 16;
	@%p171 bra 	$L__BB0_289;
	setp.eq.s32 	%p174, %r371, 15;
	@%p174 bra 	$L__BB0_312;
	setp.eq.s32 	%p175, %r371, 16;
	@%p175 bra 	$L__BB0_288;
	bra.uni 	$L__BB0_266;
$L__BB0_288:
	add.f32 	%f990, %f8, 0f3F800000;
	add.f32 	%f3726, %f990, 0f3F800000;
	bra.uni 	$L__BB0_321;
$L__BB0_289:
	setp.eq.s32 	%p172, %r371, 17;
	@%p172 bra 	$L__BB0_311;
	setp.eq.s32 	%p173, %r371, 18;
	@%p173 bra 	$L__BB0_291;
	bra.uni 	$L__BB0_266;
$L__BB0_291:
	add.f32 	%f988, %f8, 0f3F800000;
	add.f32 	%f3726, %f988, 0f3F800000;
	bra.uni 	$L__BB0_321;
$L__BB0_292:
	setp.gt.s32 	%p159, %r371, 22;
	@%p159 bra 	$L__BB0_300;
	setp.gt.s32 	%p165, %r371, 20;
	@%p165 bra 	$L__BB0_297;
	setp.eq.s32 	%p168, %r371, 19;
	@%p168 bra 	$L__BB0_310;
	setp.eq.s32 	%p169, %r371, 20;
	@%p169 bra 	$L__BB0_296;
	bra.uni 	$L__BB0_266;
$L__BB0_296:
	add.f32 	%f3726, %f8, 0f3F800000;
	bra.uni 	$L__BB0_321;
$L__BB0_297:
	setp.eq.s32 	%p166, %r371, 21;
	@%p166 bra 	$L__BB0_309;
	setp.eq.s32 	%p167, %r371, 22;
	@%p167 bra 	$L__BB0_299;
	bra.uni 	$L__BB0_266;
$L__BB0_299:
	add.f32 	%f3726, %f8, 0f3F800000;
	bra.uni 	$L__BB0_321;
$L__BB0_300:
	setp.gt.s32 	%p160, %r371, 24;
	@%p160 bra 	$L__BB0_304;
	setp.eq.s32 	%p163, %r371, 23;
	@%p163 bra 	$L__BB0_308;
	setp.eq.s32 	%p164, %r371, 24;
	@%p164 bra 	$L__BB0_303;
	bra.uni 	$L__BB0_266;
$L__BB0_303:
	add.f32 	%f3726, %f8, 0f3F800000;
	bra.uni 	$L__BB0_321;
$L__BB0_304:
	setp.eq.s32 	%p161, %r371, 25;
	@%p161 bra 	$L__BB0_307;
	setp.ne.s32 	%p162, %r371, 26;
	@%p162 bra 	$L__BB0_266;
	add.f32 	%f3726, %f8, 0f3F800000;
	bra.uni 	$L__BB0_321;
$L__BB0_307:
	add.f32 	%f3726, %f8, 0f3F800000;
	bra.uni 	$L__BB0_321;
$L__BB0_308:
	add.f32 	%f3726, %f8, 0f3F800000;
	bra.uni 	$L__BB0_321;
$L__BB0_309:
	add.f32 	%f3726, %f8, 0f3F800000;
	bra.uni 	$L__BB0_321;
$L__BB0_310:
	add.f32 	%f3726, %f8, 0f3F800000;
	bra.uni 	$L__BB0_321;
$L__BB0_311:
	add.f32 	%f989, %f7, 0f3F800000;
	add.f32 	%f3726, %f8, %f989;
	bra.uni 	$L__BB0_321;
$L__BB0_312:
	add.f32 	%f991, %f8, 0f3F800000;
	add.f32 	%f3726, %f991, %f7;
	bra.uni 	$L__BB0_321;
$L__BB0_313:
	add.f32 	%f3726, %f8, 0f3F800000;
	bra.uni 	$L__BB0_321;
$L__BB0_314:
	add.f32 	%f992, %f8, 0f3F800000;
	add.f32 	%f3726, %f992, %f7;
	bra.uni 	$L__BB0_321;
$L__BB0_315:
	add.f32 	%f994, %f8, 0f3F800000;
	add.f32 	%f3726, %f994, 0f3F800000;
	bra.uni 	$L__BB0_321;
$L__BB0_316:
	add.f32 	%f996, %f8, 0f3F800000;
	add.f32 	%f3726, %f996, 0f3F800000;
	bra.uni 	$L__BB0_321;
$L__BB0_317:
	add.f32 	%f998, %f8, 0f3F800000;
	add.f32 	%f3726, %f998, %f7;
	bra.uni 	$L__BB0_321;
$L__BB0_318:
	add.f32 	%f999, %f8, 0f3F800000;
	add.f32 	%f3726, %f999, %f7;
	bra.uni 	$L__BB0_321;
$L__BB0_319:
	add.f32 	%f3726, %f8, 0f3F800000;
	bra.uni 	$L__BB0_321;
$L__BB0_320:
	add.f32 	%f3726, %f8, 0f3F800000;
$L__BB0_321:
	sub.s32 	%r14, %r13, %r289;
	mul.wide.s32 	%rd139, %r14, 4;
	add.s64 	%rd35, %rd1, %rd139;
	ld.global.u32 	%r372, [%rd35];
	mov.f32 	%f3727, 0f3F800000;
	setp.gt.s32 	%p198, %r372, 11;
	@%p198 bra 	$L__BB0_347;
	setp.gt.s32 	%p220, %r372, 4;
	@%p220 bra 	$L__BB0_335;
	setp.gt.s32 	%p230, %r372, -1;
	@%p230 bra 	$L__BB0_328;
	setp.eq.s32 	%p236, %r372, -999;
	@%p236 bra 	$L__BB0_388;
	setp.eq.s32 	%p237, %r372, -998;
	@%p237 bra 	$L__BB0_387;
	setp.eq.s32 	%p238, %r372, -997;
	@%p238 bra 	$L__BB0_327;
	bra.uni 	$L__BB0_334;
$L__BB0_327:
	add.f32 	%f3727, %f3724, 0f3F800000;
	bra.uni 	$L__BB0_389;
$L__BB0_328:
	setp.gt.s32 	%p231, %r372, 2;
	@%p231 bra 	$L__BB0_332;
	setp.lt.u32 	%p234, %r372, 2;
	@%p234 bra 	$L__BB0_389;
	setp.eq.s32 	%p235, %r372, 2;
	@%p235 bra 	$L__BB0_331;
	bra.uni 	$L__BB0_334;
$L__BB0_331:
	add.f32 	%f3727, %f3724, 0f3F800000;
	bra.uni 	$L__BB0_389;
$L__BB0_332:
	setp.eq.s32 	%p232, %r372, 3;
	mov.f32 	%f3727, %f3724;
	@%p232 bra 	$L__BB0_389;
	setp.eq.s32 	%p233, %r372, 4;
	mov.f32 	%f3727, %f3723;
	@%p233 bra 	$L__BB0_389;
$L__BB0_334:
	mov.f32 	%f3727, 0f7FC00000;
	bra.uni 	$L__BB0_389;
$L__BB0_335:
	setp.gt.s32 	%p221, %r372, 7;
	@%p221 bra 	$L__BB0_340;
	setp.eq.s32 	%p227, %r372, 5;
	@%p227 bra 	$L__BB0_386;
	setp.eq.s32 	%p228, %r372, 6;
	@%p228 bra 	$L__BB0_385;
	setp.eq.s32 	%p229, %r372, 7;
	@%p229 bra 	$L__BB0_339;
	bra.uni 	$L__BB0_334;
$L__BB0_339:
	add.f32 	%f1011, %f3723, 0f3F800000;
	add.f32 	%f3727, %f3724, %f1011;
	bra.uni 	$L__BB0_389;
$L__BB0_340:
	setp.gt.s32 	%p222, %r372, 9;
	@%p222 bra 	$L__BB0_344;
	setp.eq.s32 	%p225, %r372, 8;
	@%p225 bra 	$L__BB0_384;
	setp.eq.s32 	%p226, %r372, 9;
	@%p226 bra 	$L__BB0_343;
	bra.uni 	$L__BB0_334;
$L__BB0_343:
	add.f32 	%f1009, %f3724, 0f3F800000;
	add.f32 	%f3727, %f1009, %f3723;
	bra.uni 	$L__BB0_389;
$L__BB0_344:
	setp.eq.s32 	%p223, %r372, 10;
	@%p223 bra 	$L__BB0_383;
	setp.eq.s32 	%p224, %r372, 11;
	@%p224 bra 	$L__BB0_346;
	bra.uni 	$L__BB0_334;
$L__BB0_346:
	add.f32 	%f1007, %f3724, 0f3F800000;
	add.f32 	%f3727, %f1007, %f3723;
	bra.uni 	$L__BB0_389;
$L__BB0_347:
	setp.gt.s32 	%p199, %r372, 18;
	@%p199 bra 	$L__BB0_360;
	setp.gt.s32 	%p211, %r372, 14;
	@%p211 bra 	$L__BB0_353;
	setp.eq.s32 	%p217, %r372, 12;
	@%p217 bra 	$L__BB0_382;
	setp.eq.s32 	%p218, %r372, 13;
	@%p218 bra 	$L__BB0_381;
	setp.eq.s32 	%p219, %r372, 14;
	@%p219 bra 	$L__BB0_352;
	bra.uni 	$L__BB0_334;
$L__BB0_352:
	add.f32 	%f3727, %f3724, 0f3F800000;
	bra.uni 	$L__BB0_389;
$L__BB0_353:
	setp.gt.s32 	%p212, %r372, 16;
	@%p212 bra 	$L__BB0_357;
	setp.eq.s32 	%p215, %r372, 15;
	@%p215 bra 	$L__BB0_380;
	setp.eq.s32 	%p216, %r372, 16;
	@%p216 bra 	$L__BB0_356;
	bra.uni 	$L__BB0_334;
$L__BB0_356:
	add.f32 	%f1004, %f3724, 0f3F800000;
	add.f32 	%f3727, %f1004, 0f3F800000;
	bra.uni 	$L__BB0_389;
$L__BB0_357:
	setp.eq.s32 	%p213, %r372, 17;
	@%p213 bra 	$L__BB0_379;
	setp.eq.s32 	%p214, %r372, 18;
	@%p214 bra 	$L__BB0_359;
	bra.uni 	$L__BB0_334;
$L__BB0_359:
	add.f32 	%f1002, %f3724, 0f3F800000;
	add.f32 	%f3727, %f1002, 0f3F800000;
	bra.uni 	$L__BB0_389;
$L__BB0_360:
	setp.gt.s32 	%p200, %r372, 22;
	@%p200 bra 	$L__BB0_368;
	setp.gt.s32 	%p206, %r372, 20;
	@%p206 bra 	$L__BB0_365;
	setp.eq.s32 	%p209, %r372, 19;
	@%p209 bra 	$L__BB0_378;
	setp.eq.s32 	%p210, %r372, 20;
	@%p210 bra 	$L__BB0_364;
	bra.uni 	$L__BB0_334;
$L__BB0_364:
	add.f32 	%f3727, %f3724, 0f3F800000;
	bra.uni 	$L__BB0_389;
$L__BB0_365:
	setp.eq.s32 	%p207, %r372, 21;
	@%p207 bra 	$L__BB0_377;
	setp.eq.s32 	%p208, %r372, 22;
	@%p208 bra 	$L__BB0_367;
	bra.uni 	$L__BB0_334;
$L__BB0_367:
	add.f32 	%f3727, %f3724, 0f3F800000;
	bra.uni 	$L__BB0_389;
$L__BB0_368:
	setp.gt.s32 	%p201, %r372, 24;
	@%p201 bra 	$L__BB0_372;
	setp.eq.s32 	%p204, %r372, 23;
	@%p204 bra 	$L__BB0_376;
	setp.eq.s32 	%p205, %r372, 24;
	@%p205 bra 	$L__BB0_371;
	bra.uni 	$L__BB0_334;
$L__BB0_371:
	add.f32 	%f3727, %f3724, 0f3F800000;
	bra.uni 	$L__BB0_389;
$L__BB0_372:
	setp.eq.s32 	%p202, %r372, 25;
	@%p202 bra 	$L__BB0_375;
	setp.ne.s32 	%p203, %r372, 26;
	@%p203 bra 	$L__BB0_334;
	add.f32 	%f3727, %f3724, 0f3F800000;
	bra.uni 	$L__BB0_389;
$L__BB0_375:
	add.f32 	%f3727, %f3724, 0f3F800000;
	bra.uni 	$L__BB0_389;
$L__BB0_376:
	add.f32 	%f3727, %f3724, 0f3F800000;
	bra.uni 	$L__BB0_389;
$L__BB0_377:
	add.f32 	%f3727, %f3724, 0f3F800000;
	bra.uni 	$L__BB0_389;
$L__BB0_378:
	add.f32 	%f3727, %f3724, 0f3F800000;
	bra.uni 	$L__BB0_389;
$L__BB0_379:
	add.f32 	%f1003, %f3723, 0f3F800000;
	add.f32 	%f3727, %f3724, %f1003;
	bra.uni 	$L__BB0_389;
$L__BB0_380:
	add.f32 	%f1005, %f3724, 0f3F800000;
	add.f32 	%f3727, %f1005, %f3723;
	bra.uni 	$L__BB0_389;
$L__BB0_381:
	add.f32 	%f3727, %f3724, 0f3F800000;
	bra.uni 	$L__BB0_389;
$L__BB0_382:
	add.f32 	%f1006, %f3724, 0f3F800000;
	add.f32 	%f3727, %f1006, %f3723;
	bra.uni 	$L__BB0_389;
$L__BB0_383:
	add.f32 	%f1008, %f3724, 0f3F800000;
	add.f32 	%f3727, %f1008, 0f3F800000;
	bra.uni 	$L__BB0_389;
$L__BB0_384:
	add.f32 	%f1010, %f3724, 0f3F800000;
	add.f32 	%f3727, %f1010, 0f3F800000;
	bra.uni 	$L__BB0_389;
$L__BB0_385:
	add.f32 	%f1012, %f3724, 0f3F800000;
	add.f32 	%f3727, %f1012, %f3723;
	bra.uni 	$L__BB0_389;
$L__BB0_386:
	add.f32 	%f1013, %f3724, 0f3F800000;
	add.f32 	%f3727, %f1013, %f3723;
	bra.uni 	$L__BB0_389;
$L__BB0_387:
	add.f32 	%f3727, %f3724, 0f3F800000;
	bra.uni 	$L__BB0_389;
$L__BB0_388:
	add.f32 	%f3727, %f3724, 0f3F800000;
$L__BB0_389:
	sub.s32 	%r374, %r14, %r289;
	mul.wide.s32 	%rd140, %r374, 4;
	add.s64 	%rd36, %rd1, %rd140;
	ld.global.u32 	%r373, [%rd36];
	mov.f32 	%f3728, 0f3F800000;
	setp.gt.s32 	%p239, %r373, 11;
	@%p239 bra 	$L__BB0_415;
	setp.gt.s32 	%p261, %r373, 4;
	@%p261 bra 	$L__BB0_403;
	setp.gt.s32 	%p271, %r373, -1;
	@%p271 bra 	$L__BB0_396;
	setp.eq.s32 	%p277, %r373, -999;
	@%p277 bra 	$L__BB0_456;
	setp.eq.s32 	%p278, %r373, -998;
	@%p278 bra 	$L__BB0_455;
	setp.eq.s32 	%p279, %r373, -997;
	@%p279 bra 	$L__BB0_395;
	bra.uni 	$L__BB0_402;
$L__BB0_395:
	add.f32 	%f3728, %f3726, 0f3F800000;
	bra.uni 	$L__BB0_457;
$L__BB0_396:
	setp.gt.s32 	%p272, %r373, 2;
	@%p272 bra 	$L__BB0_400;
	setp.lt.u32 	%p275, %r373, 2;
	@%p275 bra 	$L__BB0_457;
	setp.eq.s32 	%p276, %r373, 2;
	@%p276 bra 	$L__BB0_399;
	bra.uni 	$L__BB0_402;
$L__BB0_399:
	add.f32 	%f3728, %f3726, 0f3F800000;
	bra.uni 	$L__BB0_457;
$L__BB0_400:
	setp.eq.s32 	%p273, %r373, 3;
	mov.f32 	%f3728, %f3726;
	@%p273 bra 	$L__BB0_457;
	setp.eq.s32 	%p274, %r373, 4;
	mov.f32 	%f3728, %f3725;
	@%p274 bra 	$L__BB0_457;
$L__BB0_402:
	mov.f32 	%f3728, 0f7FC00000;
	bra.uni 	$L__BB0_457;
$L__BB0_403:
	setp.gt.s32 	%p262, %r373, 7;
	@%p262 bra 	$L__BB0_408;
	setp.eq.s32 	%p268, %r373, 5;
	@%p268 bra 	$L__BB0_454;
	setp.eq.s32 	%p269, %r373, 6;
	@%p269 bra 	$L__BB0_453;
	setp.eq.s32 	%p270, %r373, 7;
	@%p270 bra 	$L__BB0_407;
	bra.uni 	$L__BB0_402;
$L__BB0_407:
	add.f32 	%f1025, %f3725, 0f3F800000;
	add.f32 	%f3728, %f3726, %f1025;
	bra.uni 	$L__BB0_457;
$L__BB0_408:
	setp.gt.s32 	%p263, %r373, 9;
	@%p263 bra 	$L__BB0_412;
	setp.eq.s32 	%p266, %r373, 8;
	@%p266 bra 	$L__BB0_452;
	setp.eq.s32 	%p267, %r373, 9;
	@%p267 bra 	$L__BB0_411;
	bra.uni 	$L__BB0_402;
$L__BB0_411:
	add.f32 	%f1023, %f3726, 0f3F800000;
	add.f32 	%f3728, %f1023, %f3725;
	bra.uni 	$L__BB0_457;
$L__BB0_412:
	setp.eq.s32 	%p264, %r373, 10;
	@%p264 bra 	$L__BB0_451;
	setp.eq.s32 	%p265, %r373, 11;
	@%p265 bra 	$L__BB0_414;
	bra.uni 	$L__BB0_402;
$L__BB0_414:
	add.f32 	%f1021, %f3726, 0f3F800000;
	add.f32 	%f3728, %f1021, %f3725;
	bra.uni 	$L__BB0_457;
$L__BB0_415:
	setp.gt.s32 	%p240, %r373, 18;
	@%p240 bra 	$L__BB0_428;
	setp.gt.s32 	%p252, %r373, 14;
	@%p252 bra 	$L__BB0_421;
	setp.eq.s32 	%p258, %r373, 12;
	@%p258 bra 	$L__BB0_450;
	setp.eq.s32 	%p259, %r373, 13;
	@%p259 bra 	$L__BB0_449;
	setp.eq.s32 	%p260, %r373, 14;
	@%p260 bra 	$L__BB0_420;
	bra.uni 	$L__BB0_402;
$L__BB0_420:
	add.f32 	%f3728, %f3726, 0f3F800000;
	bra.uni 	$L__BB0_457;
$L__BB0_421:
	setp.gt.s32 	%p253, %r373, 16;
	@%p253 bra 	$L__BB0_425;
	setp.eq.s32 	%p256, %r373, 15;
	@%p256 bra 	$L__BB0_448;
	setp.eq.s32 	%p257, %r373, 16;
	@%p257 bra 	$L__BB0_424;
	bra.uni 	$L__BB0_402;
$L__BB0_424:
	add.f32 	%f1018, %f3726, 0f3F800000;
	add.f32 	%f3728, %f1018, 0f3F800000;
	bra.uni 	$L__BB0_457;
$L__BB0_425:
	setp.eq.s32 	%p254, %r373, 17;
	@%p254 bra 	$L__BB0_447;
	setp.eq.s32 	%p255, %r373, 18;
	@%p255 bra 	$L__BB0_427;
	bra.uni 	$L__BB0_402;
$L__BB0_427:
	add.f32 	%f1016, %f3726, 0f3F800000;
	add.f32 	%f3728, %f1016, 0f3F800000;
	bra.uni 	$L__BB0_457;
$L__BB0_428:
	setp.gt.s32 	%p241, %r373, 22;
	@%p241 bra 	$L__BB0_436;
	setp.gt.s32 	%p247, %r373, 20;
	@%p247 bra 	$L__BB0_433;
	setp.eq.s32 	%p250, %r373, 19;
	@%p250 bra 	$L__BB0_446;
	setp.eq.s32 	%p251, %r373, 20;
	@%p251 bra 	$L__BB0_432;
	bra.uni 	$L__BB0_402;
$L__BB0_432:
	add.f32 	%f3728, %f3726, 0f3F800000;
	bra.uni 	$L__BB0_457;
$L__BB0_433:
	setp.eq.s32 	%p248, %r373, 21;
	@%p248 bra 	$L__BB0_445;
	setp.eq.s32 	%p249, %r373, 22;
	@%p249 bra 	$L__BB0_435;
	bra.uni 	$L__BB0_402;
$L__BB0_435:
	add.f32 	%f3728, %f3726, 0f3F800000;
	bra.uni 	$L__BB0_457;
$L__BB0_436:
	setp.gt.s32 	%p242, %r373, 24;
	@%p242 bra 	$L__BB0_440;
	setp.eq.s32 	%p245, %r373, 23;
	@%p245 bra 	$L__BB0_444;
	setp.eq.s32 	%p246, %r373, 24;
	@%p246 bra 	$L__BB0_439;
	bra.uni 	$L__BB0_402;
$L__BB0_439:
	add.f32 	%f3728, %f3726, 0f3F800000;
	bra.uni 	$L__BB0_457;
$L__BB0_440:
	setp.eq.s32 	%p243, %r373, 25;
	@%p243 bra 	$L__BB0_443;
	setp.ne.s32 	%p244, %r373, 26;
	@%p244 bra 	$L__BB0_402;
	add.f32 	%f3728, %f3726, 0f3F800000;
	bra.uni 	$L__BB0_457;
$L__BB0_443:
	add.f32 	%f3728, %f3726, 0f3F800000;
	bra.uni 	$L__BB0_457;
$L__BB0_444:
	add.f32 	%f3728, %f3726, 0f3F800000;
	bra.uni 	$L__BB0_457;
$L__BB0_445:
	add.f32 	%f3728, %f3726, 0f3F800000;
	bra.uni 	$L__BB0_457;
$L__BB0_446:
	add.f32 	%f3728, %f3726, 0f3F800000;
	bra.uni 	$L__BB0_457;
$L__BB0_447:
	add.f32 	%f1017, %f3725, 0f3F800000;
	add.f32 	%f3728, %f3726, %f1017;
	bra.uni 	$L__BB0_457;
$L__BB0_448:
	add.f32 	%f1019, %f3726, 0f3F800000;
	add.f32 	%f3728, %f1019, %f3725;
	bra.uni 	$L__BB0_457;
$L__BB0_449:
	add.f32 	%f3728, %f3726, 0f3F800000;
	bra.uni 	$L__BB0_457;
$L__BB0_450:
	add.f32 	%f1020, %f3726, 0f3F800000;
	add.f32 	%f3728, %f1020, %f3725;
	bra.uni 	$L__BB0_457;
$L__BB0_451:
	add.f32 	%f1022, %f3726, 0f3F800000;
	add.f32 	%f3728, %f1022, 0f3F800000;
	bra.uni 	$L__BB0_457;
$L__BB0_452:
	add.f32 	%f1024, %f3726, 0f3F800000;
	add.f32 	%f3728, %f1024, 0f3F800000;
	bra.uni 	$L__BB0_457;
$L__BB0_453:
	add.f32 	%f1026, %f3726, 0f3F800000;
	add.f32 	%f3728, %f1026, %f3725;
	bra.uni 	$L__BB0_457;
$L__BB0_454:
	add.f32 	%f1027, %f3726, 0f3F800000;
	add.f32 	%f3728, %f1027, %f3725;
	bra.uni 	$L__BB0_457;
$L__BB0_455:
	add.f32 	%f3728, %f3726, 0f3F800000;
	bra.uni 	$L__BB0_457;
$L__BB0_456:
	add.f32 	%f3728, %f3726, 0f3F800000;
$L__BB0_457:
	mul.wide.s32 	%rd141, %r1, 4;
	add.s64 	%rd37, %rd1, %rd141;
	ld.global.u32 	%r375, [%rd37];
	mov.f32 	%f3729, 0f3F800000;
	setp.gt.s32 	%p280, %r375, 11;
	@%p280 bra 	$L__BB0_483;
	setp.gt.s32 	%p302, %r375, 4;
	@%p302 bra 	$L__BB0_471;
	setp.gt.s32 	%p312, %r375, -1;
	@%p312 bra 	$L__BB0_464;
	setp.eq.s32 	%p318, %r375, -999;
	@%p318 bra 	$L__BB0_524;
	setp.eq.s32 	%p319, %r375, -998;
	@%p319 bra 	$L__BB0_523;
	setp.eq.s32 	%p320, %r375, -997;
	@%p320 bra 	$L__BB0_463;
	bra.uni 	$L__BB0_470;
$L__BB0_463:
	add.f32 	%f3729, %f3728, 0f3F800000;
	bra.uni 	$L__BB0_525;
$L__BB0_464:
	setp.gt.s32 	%p313, %r375, 2;
	@%p313 bra 	$L__BB0_468;
	setp.lt.u32 	%p316, %r375, 2;
	@%p316 bra 	$L__BB0_525;
	setp.eq.s32 	%p317, %r375, 2;
	@%p317 bra 	$L__BB0_467;
	bra.uni 	$L__BB0_470;
$L__BB0_467:
	add.f32 	%f3729, %f3728, 0f3F800000;
	bra.uni 	$L__BB0_525;
$L__BB0_468:
	setp.eq.s32 	%p314, %r375, 3;
	mov.f32 	%f3729, %f3728;
	@%p314 bra 	$L__BB0_525;
	setp.eq.s32 	%p315, %r375, 4;
	mov.f32 	%f3729, %f3727;
	@%p315 bra 	$L__BB0_525;
$L__BB0_470:
	mov.f32 	%f3729, 0f7FC00000;
	bra.uni 	$L__BB0_525;
$L__BB0_471:
	setp.gt.s32 	%p303, %r375, 7;
	@%p303 bra 	$L__BB0_476;
	setp.eq.s32 	%p309, %r375, 5;
	@%p309 bra 	$L__BB0_522;
	setp.eq.s32 	%p310, %r375, 6;
	@%p310 bra 	$L__BB0_521;
	setp.eq.s32 	%p311, %r375, 7;
	@%p311 bra 	$L__BB0_475;
	bra.uni 	$L__BB0_470;
$L__BB0_475:
	add.f32 	%f1039, %f3727, 0f3F800000;
	add.f32 	%f3729, %f3728, %f1039;
	bra.uni 	$L__BB0_525;
$L__BB0_476:
	setp.gt.s32 	%p304, %r375, 9;
	@%p304 bra 	$L__BB0_480;
	setp.eq.s32 	%p307, %r375, 8;
	@%p307 bra 	$L__BB0_520;
	setp.eq.s32 	%p308, %r375, 9;
	@%p308 bra 	$L__BB0_479;
	bra.uni 	$L__BB0_470;
$L__BB0_479:
	add.f32 	%f1037, %f3728, 0f3F800000;
	add.f32 	%f3729, %f1037, %f3727;
	bra.uni 	$L__BB0_525;
$L__BB0_480:
	setp.eq.s32 	%p305, %r375, 10;
	@%p305 bra 	$L__BB0_519;
	setp.eq.s32 	%p306, %r375, 11;
	@%p306 bra 	$L__BB0_482;
	bra.uni 	$L__BB0_470;
$L__BB0_482:
	add.f32 	%f1035, %f3728, 0f3F800000;
	add.f32 	%f3729, %f1035, %f3727;
	bra.uni 	$L__BB0_525;
$L__BB0_483:
	setp.gt.s32 	%p281, %r375, 18;
	@%p281 bra 	$L__BB0_496;
	setp.gt.s32 	%p293, %r375, 14;
	@%p293 bra 	$L__BB0_489;
	setp.eq.s32 	%p299, %r375, 12;
	@%p299 bra 	$L__BB0_518;
	setp.eq.s32 	%p300, %r375, 13;
	@%p300 bra 	$L__BB0_517;
	setp.eq.s32 	%p301, %r375, 14;
	@%p301 bra 	$L__BB0_488;
	bra.uni 	$L__BB0_470;
$L__BB0_488:
	add.f32 	%f3729, %f3728, 0f3F800000;
	bra.uni 	$L__BB0_525;
$L__BB0_489:
	setp.gt.s32 	%p294, %r375, 16;
	@%p294 bra 	$L__BB0_493;
	setp.eq.s32 	%p297, %r375, 15;
	@%p297 bra 	$L__BB0_516;
	setp.eq.s32 	%p298, %r375, 16;
	@%p298 bra 	$L__BB0_492;
	bra.uni 	$L__BB0_470;
$L__BB0_492:
	add.f32 	%f1032, %f3728, 0f3F800000;
	add.f32 	%f3729, %f1032, 0f3F800000;
	bra.uni 	$L__BB0_525;
$L__BB0_493:
	setp.eq.s32 	%p295, %r375, 17;
	@%p295 bra 	$L__BB0_515;
	setp.eq.s32 	%p296, %r375, 18;
	@%p296 bra 	$L__BB0_495;
	bra.uni 	$L__BB0_470;
$L__BB0_495:
	add.f32 	%f1030, %f3728, 0f3F800000;
	add.f32 	%f3729, %f1030, 0f3F800000;
	bra.uni 	$L__BB0_525;
$L__BB0_496:
	setp.gt.s32 	%p282, %r375, 22;
	@%p282 bra 	$L__BB0_504;
	setp.gt.s32 	%p288, %r375, 20;
	@%p288 bra 	$L__BB0_501;
	setp.eq.s32 	%p291, %r375, 19;
	@%p291 bra 	$L__BB0_514;
	setp.eq.s32 	%p292, %r375, 20;
	@%p292 bra 	$L__BB0_500;
	bra.uni 	$L__BB0_470;
$L__BB0_500:
	add.f32 	%f3729, %f3728, 0f3F800000;
	bra.uni 	$L__BB0_525;
$L__BB0_501:
	setp.eq.s32 	%p289, %r375, 21;
	@%p289 bra 	$L__BB0_513;
	setp.eq.s32 	%p290, %r375, 22;
	@%p290 bra 	$L__BB0_503;
	bra.uni 	$L__BB0_470;
$L__BB0_503:
	add.f32 	%f3729, %f3728, 0f3F800000;
	bra.uni 	$L__BB0_525;
$L__BB0_504:
	setp.gt.s32 	%p283, %r375, 24;
	@%p283 bra 	$L__BB0_508;
	setp.eq.s32 	%p286, %r375, 23;
	@%p286 bra 	$L__BB0_512;
	setp.eq.s32 	%p287, %r375, 24;
	@%p287 bra 	$L__BB0_507;
	bra.uni 	$L__BB0_470;
$L__BB0_507:
	add.f32 	%f3729, %f3728, 0f3F800000;
	bra.uni 	$L__BB0_525;
$L__BB0_508:
	setp.eq.s32 	%p284, %r375, 25;
	@%p284 bra 	$L__BB0_511;
	setp.ne.s32 	%p285, %r375, 26;
	@%p285 bra 	$L__BB0_470;
	add.f32 	%f3729, %f3728, 0f3F800000;
	bra.uni 	$L__BB0_525;
$L__BB0_511:
	add.f32 	%f3729, %f3728, 0f3F800000;
	bra.uni 	$L__BB0_525;
$L__BB0_512:
	add.f32 	%f3729, %f3728, 0f3F800000;
	bra.uni 	$L__BB0_525;
$L__BB0_513:
	add.f32 	%f3729, %f3728, 0f3F800000;
	bra.uni 	$L__BB0_525;
$L__BB0_514:
	add.f32 	%f3729, %f3728, 0f3F800000;
	bra.uni 	$L__BB0_525;
$L__BB0_515:
	add.f32 	%f1031, %f3727, 0f3F800000;
	add.f32 	%f3729, %f3728, %f1031;
	bra.uni 	$L__BB0_525;
$L__BB0_516:
	add.f32 	%f1033, %f3728, 0f3F800000;
	add.f32 	%f3729, %f1033, %f3727;
	bra.uni 	$L__BB0_525;
$L__BB0_517:
	add.f32 	%f3729, %f3728, 0f3F800000;
	bra.uni 	$L__BB0_525;
$L__BB0_518:
	add.f32 	%f1034, %f3728, 0f3F800000;
	add.f32 	%f3729, %f1034, %f3727;
	bra.uni 	$L__BB0_525;
$L__BB0_519:
	add.f32 	%f1036, %f3728, 0f3F800000;
	add.f32 	%f3729, %f1036, 0f3F800000;
	bra.uni 	$L__BB0_525;
$L__BB0_520:
	add.f32 	%f1038, %f3728, 0f3F800000;
	add.f32 	%f3729, %f1038, 0f3F800000;
	bra.uni 	$L__BB0_525;
$L__BB0_521:
	add.f32 	%f1040, %f3728, 0f3F800000;
	add.f32 	%f3729, %f1040, %f3727;
	bra.uni 	$L__BB0_525;
$L__BB0_522:
	add.f32 	%f1041, %f3728, 0f3F800000;
	add.f32 	%f3729, %f1041, %f3727;
	bra.uni 	$L__BB0_525;
$L__BB0_523:
	add.f32 	%f3729, %f3728, 0f3F800000;
	bra.uni 	$L__BB0_525;
$L__BB0_524:
	add.f32 	%f3729, %f3728, 0f3F800000;
$L__BB0_525:
	mul.f32 	%f1043, %f3729, 0fC1D80000;
	cvt.f64.f32 	%fd267, %f1043;
	mov.b32 	%r1254, 0;
	mul.wide.s32 	%rd38, %r289, 4;
$L__BB0_526:
	mad.lo.s32 	%r377, %r1254, %r289, %r1;
	mul.wide.s32 	%rd142, %r377, 4;
	add.s64 	%rd143, %rd2, %rd142;
	ld.global.f32 	%f1044, [%rd143];
	fma.rn.f32 	%f1045, %f1044, %f1044, 0f3F800000;
	setp.lt.f32 	%p321, %f1045, 0f00800000;
	mul.f32 	%f1046, %f1045, 0f4B000000;
	selp.f32 	%f1047, %f1046, %f1045, %p321;
	selp.f32 	%f1048, 0fC1B80000, 0f00000000, %p321;
	mov.b32 	%r378, %f1047;
	add.s32 	%r379, %r378, -1059760811;
	and.b32  	%r380, %r379, -8388608;
	sub.s32 	%r381, %r378, %r380;
	mov.b32 	%f1049, %r381;
	cvt.rn.f32.s32 	%f1050, %r380;
	fma.rn.f32 	%f1051, %f1050, 0f34000000, %f1048;
	add.f32 	%f1052, %f1049, 0fBF800000;
	fma.rn.f32 	%f1053, %f1052, 0fBE055027, 0f3E1039F6;
	fma.rn.f32 	%f1054, %f1053, %f1052, 0fBDF8CDCC;
	fma.rn.f32 	%f1055, %f1054, %f1052, 0f3E0F2955;
	fma.rn.f32 	%f1056, %f1055, %f1052, 0fBE2AD8B9;
	fma.rn.f32 	%f1057, %f1056, %f1052, 0f3E4CED0B;
	fma.rn.f32 	%f1058, %f1057, %f1052, 0fBE7FFF22;
	fma.rn.f32 	%f1059, %f1058, %f1052, 0f3EAAAA78;
	fma.rn.f32 	%f1060, %f1059, %f1052, 0fBF000000;
	mul.f32 	%f1061, %f1052, %f1060;
	fma.rn.f32 	%f1062, %f1061, %f1052, %f1052;
	fma.rn.f32 	%f1063, %f1051, 0f3F317218, %f1062;
	setp.gt.u32 	%p322, %r378, 2139095039;
	fma.rn.f32 	%f1064, %f1047, 0f7F800000, 0f7F800000;
	selp.f32 	%f1065, %f1064, %f1063, %p322;
	setp.eq.f32 	%p323, %f1047, 0f00000000;
	mov.f32 	%f1066, 0fBF928682;
	sub.f32 	%f1067, %f1066, %f1065;
	selp.f32 	%f1068, 0f7F800000, %f1067, %p323;
	cvt.f64.f32 	%fd55, %f1068;
	add.f64 	%fd56, %fd267, %fd55;
	add.s64 	%rd144, %rd143, %rd38;
	ld.global.f32 	%f1069, [%rd144];
	fma.rn.f32 	%f1070, %f1069, %f1069, 0f3F800000;
	setp.lt.f32 	%p324, %f1070, 0f00800000;
	mul.f32 	%f1071, %f1070, 0f4B000000;
	selp.f32 	%f1072, %f1071, %f1070, %p324;
	selp.f32 	%f1073, 0fC1B80000, 0f00000000, %p324;
	mov.b32 	%r382, %f1072;
	add.s32 	%r383, %r382, -1059760811;
	and.b32  	%r384, %r383, -8388608;
	sub.s32 	%r385, %r382, %r384;
	mov.b32 	%f1074, %r385;
	cvt.rn.f32.s32 	%f1075, %r384;
	fma.rn.f32 	%f1076, %f1075, 0f34000000, %f1073;
	add.f32 	%f1077, %f1074, 0fBF800000;
	fma.rn.f32 	%f1078, %f1077, 0fBE055027, 0f3E1039F6;
	fma.rn.f32 	%f1079, %f1078, %f1077, 0fBDF8CDCC;
	fma.rn.f32 	%f1080, %f1079, %f1077, 0f3E0F2955;
	fma.rn.f32 	%f1081, %f1080, %f1077, 0fBE2AD8B9;
	fma.rn.f32 	%f1082, %f1081, %f1077, 0f3E4CED0B;
	fma.rn.f32 	%f1083, %f1082, %f1077, 0fBE7FFF22;
	fma.rn.f32 	%f1084, %f1083, %f1077, 0f3EAAAA78;
	fma.rn.f32 	%f1085, %f1084, %f1077, 0fBF000000;
	mul.f32 	%f1086, %f1077, %f1085;
	fma.rn.f32 	%f1087, %f1086, %f1077, %f1077;
	fma.rn.f32 	%f1088, %f1076, 0f3F317218, %f1087;
	setp.gt.u32 	%p325, %r382, 2139095039;
	fma.rn.f32 	%f1089, %f1072, 0f7F800000, 0f7F800000;
	selp.f32 	%f1090, %f1089, %f1088, %p325;
	setp.eq.f32 	%p326, %f1072, 0f00000000;
	sub.f32 	%f1091, %f1066, %f1090;
	selp.f32 	%f1092, 0f7F800000, %f1091, %p326;
	cvt.f64.f32 	%fd57, %f1092;
	add.f64 	%fd58, %fd56, %fd57;
	add.s64 	%rd39, %rd144, %rd38;
	ld.global.f32 	%f1093, [%rd39];
	fma.rn.f32 	%f1094, %f1093, %f1093, 0f3F800000;
	setp.lt.f32 	%p327, %f1094, 0f00800000;
	mul.f32 	%f1095, %f1094, 0f4B000000;
	selp.f32 	%f1096, %f1095, %f1094, %p327;
	selp.f32 	%f1097, 0fC1B80000, 0f00000000, %p327;
	mov.b32 	%r386, %f1096;
	add.s32 	%r387, %r386, -1059760811;
	and.b32  	%r388, %r387, -8388608;
	sub.s32 	%r389, %r386, %r388;
	mov.b32 	%f1098, %r389;
	cvt.rn.f32.s32 	%f1099, %r388;
	fma.rn.f32 	%f1100, %f1099, 0f34000000, %f1097;
	add.f32 	%f1101, %f1098, 0fBF800000;
	fma.rn.f32 	%f1102, %f1101, 0fBE055027, 0f3E1039F6;
	fma.rn.f32 	%f1103, %f1102, %f1101, 0fBDF8CDCC;
	fma.rn.f32 	%f1104, %f1103, %f1101, 0f3E0F2955;
	fma.rn.f32 	%f1105, %f1104, %f1101, 0fBE2AD8B9;
	fma.rn.f32 	%f1106, %f1105, %f1101, 0f3E4CED0B;
	fma.rn.f32 	%f1107, %f1106, %f1101, 0fBE7FFF22;
	fma.rn.f32 	%f1108, %f1107, %f1101, 0f3EAAAA78;
	fma.rn.f32 	%f1109, %f1108, %f1101, 0fBF000000;
	mul.f32 	%f1110, %f1101, %f1109;
	fma.rn.f32 	%f1111, %f1110, %f1101, %f1101;
	fma.rn.f32 	%f1112, %f1100, 0f3F317218, %f1111;
	setp.gt.u32 	%p328, %r386, 2139095039;
	fma.rn.f32 	%f1113, %f1096, 0f7F800000, 0f7F800000;
	selp.f32 	%f1114, %f1113, %f1112, %p328;
	setp.eq.f32 	%p329, %f1096, 0f00000000;
	sub.f32 	%f1115, %f1066, %f1114;
	selp.f32 	%f1116, 0f7F800000, %f1115, %p329;
	cvt.f64.f32 	%fd59, %f1116;
	add.f64 	%fd284, %fd58, %fd59;
	setp.eq.s32 	%p330, %r1254, 12;
	@%p330 bra 	$L__BB0_527;
	bra.uni 	$L__BB0_2144;
$L__BB0_527:
	setp.lt.s32 	%p334, %r290, 1;
	mov.f64 	%fd285, 0d0000000000000000;
	@%p334 bra 	$L__BB0_678;
	mov.f64 	%fd268, 0d0000000000000000;
	mov.b32 	%r1255, 0;
	mov.u64 	%rd188, __cudart_i2opi_f;
$L__BB0_529:
	mul.wide.u32 	%rd146, %r1255, 12;
	add.s64 	%rd40, %rd3, %rd146;
	ld.global.f32 	%f198, [%rd40];
	mov.b32 	%r1256, 15;
$L__BB0_530:
	mov.u32 	%r18, %r1256;
	setp.gt.u32 	%p335, %r18, 7;
	mov.f32 	%f201, %f198;
	mov.f32 	%f202, %f198;
	@%p335 bra 	$L__BB0_532;
	shl.b32 	%r396, %r18, 1;
	mul.wide.u32 	%rd147, %r396, 4;
	add.s64 	%rd148, %rd20, %rd147;
	ld.local.v2.f32 	{%f201, %f202}, [%rd148];
$L__BB0_532:
	add.s32 	%r1256, %r18, -1;
	mul.lo.s32 	%r398, %r1256, %r289;
	add.s32 	%r399, %r398, %r1;
	mul.wide.s32 	%rd149, %r398, 4;
	add.s64 	%rd150, %rd37, %rd149;
	ld.global.u32 	%r397, [%rd150];
	mul.wide.s32 	%rd151, %r399, 4;
	add.s64 	%rd152, %rd2, %rd151;
	ld.global.f32 	%f203, [%rd152];
	mov.f32 	%f3740, 0f3F800000;
	setp.gt.s32 	%p336, %r397, 11;
	@%p336 bra 	$L__BB0_560;
	setp.gt.s32 	%p358, %r397, 3;
	@%p358 bra 	$L__BB0_545;
	setp.gt.s32 	%p370, %r397, -1;
	@%p370 bra 	$L__BB0_540;
	setp.eq.s32 	%p376, %r397, -999;
	@%p376 bra 	$L__BB0_602;
	setp.eq.s32 	%p377, %r397, -998;
	@%p377 bra 	$L__BB0_654;
	setp.eq.s32 	%p378, %r397, -997;
	@%p378 bra 	$L__BB0_538;
	bra.uni 	$L__BB0_592;
$L__BB0_538:
	abs.f32 	%f283, %f201;
	setp.gtu.f32 	%p498, %f283, 0f41000000;
	@%p498 bra 	$L__BB0_664;
	add.f32 	%f1547, %f283, 0fC019E8A9;
	add.f32 	%f1548, %f1547, 0fB3E971B3;
	fma.rn.f32 	%f1549, %f1548, 0fA6B3B8E7, 0fA9ACA9B3;
	fma.rn.f32 	%f1550, %f1549, %f1548, 0f2C3F0E18;
	fma.rn.f32 	%f1551, %f1550, %f1548, 0fACD41781;
	fma.rn.f32 	%f1552, %f1551, %f1548, 0fAFE90F38;
	fma.rn.f32 	%f1553, %f1552, %f1548, 0f3020305B;
	fma.rn.f32 	%f1554, %f1553, %f1548, 0f33797143;
	fma.rn.f32 	%f1555, %f1554, %f1548, 0f30F76F85;
	fma.rn.f32 	%f1556, %f1555, %f1548, 0fB6B6DFC6;
	fma.rn.f32 	%f1557, %f1556, %f1548, 0fB6F665C9;
	fma.rn.f32 	%f1558, %f1557, %f1548, 0f399E2DEB;
	fma.rn.f32 	%f1559, %f1558, %f1548, 0f3A4AE334;
	fma.rn.f32 	%f1560, %f1559, %f1548, 0fBBEEAA1B;
	fma.rn.f32 	%f1561, %f1560, %f1548, 0fBCDA7747;
	mul.f32 	%f1562, %f1548, %f1561;
	add.f32 	%f1563, %f283, 0fC0B0A47B;
	add.f32 	%f1564, %f1563, 0f339A7A37;
	mul.f32 	%f1565, %f1564, %f1562;
	add.f32 	%f1566, %f283, 0fC10A75AB;
	add.f32 	%f1567, %f1566, 0fB4CCCDED;
	mul.f32 	%f3740, %f1567, %f1565;
	bra.uni 	$L__BB0_674;
$L__BB0_540:
	setp.gt.s32 	%p371, %r397, 1;
	@%p371 bra 	$L__BB0_543;
	setp.eq.s32 	%p374, %r397, 0;
	@%p374 bra 	$L__BB0_674;
	setp.eq.s32 	%p375, %r397, 1;
	mov.f32 	%f3740, %f203;
	@%p375 bra 	$L__BB0_674;
	bra.uni 	$L__BB0_592;
$L__BB0_543:
	setp.eq.s32 	%p372, %r397, 2;
	@%p372 bra 	$L__BB0_596;
	setp.eq.s32 	%p373, %r397, 3;
	mov.f32 	%f3740, %f201;
	@%p373 bra 	$L__BB0_674;
	bra.uni 	$L__BB0_592;
$L__BB0_545:
	setp.gt.s32 	%p359, %r397, 7;
	@%p359 bra 	$L__BB0_553;
	setp.gt.s32 	%p365, %r397, 5;
	@%p365 bra 	$L__BB0_550;
	setp.eq.s32 	%p368, %r397, 4;
	mov.f32 	%f3740, %f202;
	@%p368 bra 	$L__BB0_674;
	setp.eq.s32 	%p369, %r397, 5;
	@%p369 bra 	$L__BB0_549;
	bra.uni 	$L__BB0_592;
$L__BB0_549:
	add.f32 	%f3740, %f201, %f202;
	bra.uni 	$L__BB0_674;
$L__BB0_550:
	setp.eq.s32 	%p366, %r397, 6;
	@%p366 bra 	$L__BB0_598;
	setp.eq.s32 	%p367, %r397, 7;
	@%p367 bra 	$L__BB0_552;
	bra.uni 	$L__BB0_592;
$L__BB0_552:
	sub.f32 	%f3740, %f202, %f201;
	bra.uni 	$L__BB0_674;
$L__BB0_553:
	setp.gt.s32 	%p360, %r397, 9;
	@%p360 bra 	$L__BB0_557;
	setp.eq.s32 	%p363, %r397, 8;
	@%p363 bra 	$L__BB0_597;
	setp.eq.s32 	%p364, %r397, 9;
	@%p364 bra 	$L__BB0_556;
	bra.uni 	$L__BB0_592;
$L__BB0_556:
	mul.f32 	%f3740, %f201, %f202;
	bra.uni 	$L__BB0_674;
$L__BB0_557:
	setp.eq.s32 	%p361, %r397, 10;
	@%p361 bra 	$L__BB0_599;
	setp.eq.s32 	%p362, %r397, 11;
	@%p362 bra 	$L__BB0_559;
	bra.uni 	$L__BB0_592;
$L__BB0_559:
	div.rn.f32 	%f3740, %f201, %f202;
	bra.uni 	$L__BB0_674;
$L__BB0_560:
	setp.gt.s32 	%p337, %r397, 18;
	@%p337 bra 	$L__BB0_577;
	setp.gt.s32 	%p349, %r397, 14;
	@%p349 bra 	$L__BB0_566;
	setp.eq.s32 	%p355, %r397, 12;
	@%p355 bra 	$L__BB0_600;
	setp.eq.s32 	%p356, %r397, 13;
	@%p356 bra 	$L__BB0_603;
	setp.eq.s32 	%p357, %r397, 14;
	@%p357 bra 	$L__BB0_565;
	bra.uni 	$L__BB0_592;
$L__BB0_565:
	fma.rn.f32 	%f1516, %f201, 0f3BBB989D, 0f3F000000;
	cvt.sat.f32.f32 	%f1517, %f1516;
	mov.f32 	%f1518, 0f4B400001;
	mov.f32 	%f1519, 0f437C0000;
	fma.rm.f32 	%f1520, %f1517, %f1519, %f1518;
	add.f32 	%f1521, %f1520, 0fCB40007F;
	neg.f32 	%f1522, %f1521;
	fma.rn.f32 	%f1523, %f201, 0f3FB8AA3B, %f1522;
	fma.rn.f32 	%f1524, %f201, 0f32A57060, %f1523;
	mov.b32 	%r519, %f1520;
	shl.b32 	%r520, %r519, 23;
	mov.b32 	%f1525, %r520;
	ex2.approx.ftz.f32 	%f1526, %f1524;
	mul.f32 	%f3740, %f1526, %f1525;
	bra.uni 	$L__BB0_674;
$L__BB0_566:
	setp.gt.s32 	%p350, %r397, 16;
	@%p350 bra 	$L__BB0_572;
	setp.eq.s32 	%p353, %r397, 15;
	@%p353 bra 	$L__BB0_628;
	setp.eq.s32 	%p354, %r397, 16;
	@%p354 bra 	$L__BB0_569;
	bra.uni 	$L__BB0_592;
$L__BB0_569:
	mul.f32 	%f1389, %f203, 0f3F000000;
	cvt.rzi.f32.f32 	%f1390, %f1389;
	add.f32 	%f1391, %f1390, %f1390;
	sub.f32 	%f1392, %f203, %f1391;
	abs.f32 	%f245, %f1392;
	abs.f32 	%f246, %f201;
	setp.lt.f32 	%p453, %f246, 0f00800000;
	mul.f32 	%f1393, %f246, 0f4B800000;
	selp.f32 	%f1394, %f1393, %f246, %p453;
	selp.f32 	%f1395, 0fC1C00000, 0f00000000, %p453;
	mov.b32 	%r491, %f1394;
	add.s32 	%r492, %r491, -1060439283;
	and.b32  	%r493, %r492, -8388608;
	sub.s32 	%r494, %r491, %r493;
	mov.b32 	%f1396, %r494;
	cvt.rn.f32.s32 	%f1397, %r493;
	fma.rn.f32 	%f1398, %f1397, 0f34000000, %f1395;
	add.f32 	%f1399, %f1396, 0fBF800000;
	add.f32 	%f1400, %f1396, 0f3F800000;
	rcp.approx.ftz.f32 	%f1401, %f1400;
	add.f32 	%f1402, %f1399, %f1399;
	mul.f32 	%f1403, %f1402, %f1401;
	mul.f32 	%f1404, %f1403, %f1403;
	sub.f32 	%f1405, %f1399, %f1403;
	add.f32 	%f1406, %f1405, %f1405;
	neg.f32 	%f1407, %f1403;
	fma.rn.f32 	%f1408, %f1407, %f1399, %f1406;
	mul.rn.f32 	%f1409, %f1401, %f1408;
	fma.rn.f32 	%f1410, %f1404, 0f3A2C32E4, 0f3B52E7DB;
	fma.rn.f32 	%f1411, %f1410, %f1404, 0f3C93BB73;
	fma.rn.f32 	%f1412, %f1411, %f1404, 0f3DF6384F;
	mul.rn.f32 	%f1413, %f1412, %f1404;
	fma.rn.f32 	%f1414, %f1403, 0f3FB8AA3B, %f1398;
	sub.f32 	%f1415, %f1398, %f1414;
	fma.rn.f32 	%f1416, %f1403, 0f3FB8AA3B, %f1415;
	fma.rn.f32 	%f1417, %f1409, 0f3FB8AA3B, %f1416;
	fma.rn.f32 	%f1418, %f1403, 0f32A55E34, %f1417;
	mul.f32 	%f1419, %f1413, 0f40400000;
	fma.rn.f32 	%f1420, %f1419, %f1409, %f1418;
	fma.rn.f32 	%f1421, %f1413, %f1403, %f1420;
	add.rn.f32 	%f1422, %f1414, %f1421;
	neg.f32 	%f1423, %f1414;
	add.rn.f32 	%f1424, %f1422, %f1423;
	neg.f32 	%f1425, %f1424;
	add.rn.f32 	%f1426, %f1421, %f1425;
	mul.rn.f32 	%f1427, %f1422, %f203;
	neg.f32 	%f1428, %f1427;
	fma.rn.f32 	%f1429, %f1422, %f203, %f1428;
	fma.rn.f32 	%f1430, %f1426, %f203, %f1429;
	cvt.rni.f32.f32 	%f1431, %f1427;
	sub.f32 	%f1432, %f1427, %f1431;
	add.f32 	%f1433, %f1432, %f1430;
	fma.rn.f32 	%f1434, %f1433, 0f391FCB8E, 0f3AAF85ED;
	fma.rn.f32 	%f1435, %f1434, %f1433, 0f3C1D9856;
	fma.rn.f32 	%f1436, %f1435, %f1433, 0f3D6357BB;
	fma.rn.f32 	%f1437, %f1436, %f1433, 0f3E75FDEC;
	fma.rn.f32 	%f1438, %f1437, %f1433, 0f3F317218;
	fma.rn.f32 	%f1439, %f1438, %f1433, 0f3F800000;
	cvt.rzi.s32.f32 	%r495, %f1431;
	setp.gt.f32 	%p454, %f1431, 0f00000000;
	selp.b32 	%r496, 0, -2097152000, %p454;
	add.s32 	%r497, %r496, 2130706432;
	mov.b32 	%f1440, %r497;
	mul.f32 	%f1441, %f1439, %f1440;
	shl.b32 	%r498, %r495, 23;
	sub.s32 	%r499, %r498, %r496;
	mov.b32 	%f1442, %r499;
	mul.f32 	%f1443, %f1441, %f1442;
	abs.f32 	%f1444, %f1427;
	setp.gt.f32 	%p455, %f1444, 0f43180000;
	setp.lt.f32 	%p456, %f1427, 0f00000000;
	selp.f32 	%f1445, 0f00000000, 0f7F800000, %p456;
	selp.f32 	%f247, %f1445, %f1443, %p455;
	setp.eq.f32 	%p457, %f201, 0f3F800000;
	setp.eq.f32 	%p458, %f203, 0f00000000;
	or.pred  	%p459, %p457, %p458;
	@%p459 bra 	$L__BB0_674;
	setp.num.f32 	%p460, %f246, %f246;
	abs.f32 	%f1446, %f203;
	setp.num.f32 	%p461, %f1446, %f1446;
	and.pred  	%p462, %p460, %p461;
	@%p462 bra 	$L__BB0_636;
	add.rn.f32 	%f3740, %f201, %f203;
	bra.uni 	$L__BB0_674;
$L__BB0_572:
	setp.eq.s32 	%p351, %r397, 17;
	@%p351 bra 	$L__BB0_641;
	setp.eq.s32 	%p352, %r397, 18;
	@%p352 bra 	$L__BB0_574;
	bra.uni 	$L__BB0_592;
$L__BB0_574:
	mul.f32 	%f1261, %f201, 0f3F000000;
	cvt.rzi.f32.f32 	%f1262, %f1261;
	add.f32 	%f1263, %f1262, %f1262;
	sub.f32 	%f1264, %f201, %f1263;
	abs.f32 	%f259, %f1264;
	abs.f32 	%f260, %f203;
	setp.lt.f32 	%p411, %f260, 0f00800000;
	mul.f32 	%f1265, %f260, 0f4B800000;
	selp.f32 	%f1266, %f1265, %f260, %p411;
	selp.f32 	%f1267, 0fC1C00000, 0f00000000, %p411;
	mov.b32 	%r463, %f1266;
	add.s32 	%r464, %r463, -1060439283;
	and.b32  	%r465, %r464, -8388608;
	sub.s32 	%r466, %r463, %r465;
	mov.b32 	%f1268, %r466;
	cvt.rn.f32.s32 	%f1269, %r465;
	fma.rn.f32 	%f1270, %f1269, 0f34000000, %f1267;
	add.f32 	%f1271, %f1268, 0fBF800000;
	add.f32 	%f1272, %f1268, 0f3F800000;
	rcp.approx.ftz.f32 	%f1273, %f1272;
	add.f32 	%f1274, %f1271, %f1271;
	mul.f32 	%f1275, %f1274, %f1273;
	mul.f32 	%f1276, %f1275, %f1275;
	sub.f32 	%f1277, %f1271, %f1275;
	add.f32 	%f1278, %f1277, %f1277;
	neg.f32 	%f1279, %f1275;
	fma.rn.f32 	%f1280, %f1279, %f1271, %f1278;
	mul.rn.f32 	%f1281, %f1273, %f1280;
	fma.rn.f32 	%f1282, %f1276, 0f3A2C32E4, 0f3B52E7DB;
	fma.rn.f32 	%f1283, %f1282, %f1276, 0f3C93BB73;
	fma.rn.f32 	%f1284, %f1283, %f1276, 0f3DF6384F;
	mul.rn.f32 	%f1285, %f1284, %f1276;
	fma.rn.f32 	%f1286, %f1275, 0f3FB8AA3B, %f1270;
	sub.f32 	%f1287, %f1270, %f1286;
	fma.rn.f32 	%f1288, %f1275, 0f3FB8AA3B, %f1287;
	fma.rn.f32 	%f1289, %f1281, 0f3FB8AA3B, %f1288;
	fma.rn.f32 	%f1290, %f1275, 0f32A55E34, %f1289;
	mul.f32 	%f1291, %f1285, 0f40400000;
	fma.rn.f32 	%f1292, %f1291, %f1281, %f1290;
	fma.rn.f32 	%f1293, %f1285, %f1275, %f1292;
	add.rn.f32 	%f1294, %f1286, %f1293;
	neg.f32 	%f1295, %f1286;
	add.rn.f32 	%f1296, %f1294, %f1295;
	neg.f32 	%f1297, %f1296;
	add.rn.f32 	%f1298, %f1293, %f1297;
	mul.rn.f32 	%f1299, %f1294, %f201;
	neg.f32 	%f1300, %f1299;
	fma.rn.f32 	%f1301, %f1294, %f201, %f1300;
	fma.rn.f32 	%f1302, %f1298, %f201, %f1301;
	cvt.rni.f32.f32 	%f1303, %f1299;
	sub.f32 	%f1304, %f1299, %f1303;
	add.f32 	%f1305, %f1304, %f1302;
	fma.rn.f32 	%f1306, %f1305, 0f391FCB8E, 0f3AAF85ED;
	fma.rn.f32 	%f1307, %f1306, %f1305, 0f3C1D9856;
	fma.rn.f32 	%f1308, %f1307, %f1305, 0f3D6357BB;
	fma.rn.f32 	%f1309, %f1308, %f1305, 0f3E75FDEC;
	fma.rn.f32 	%f1310, %f1309, %f1305, 0f3F317218;
	fma.rn.f32 	%f1311, %f1310, %f1305, 0f3F800000;
	cvt.rzi.s32.f32 	%r467, %f1303;
	setp.gt.f32 	%p412, %f1303, 0f00000000;
	selp.b32 	%r468, 0, -2097152000, %p412;
	add.s32 	%r469, %r468, 2130706432;
	mov.b32 	%f1312, %r469;
	mul.f32 	%f1313, %f1311, %f1312;
	shl.b32 	%r470, %r467, 23;
	sub.s32 	%r471, %r470, %r468;
	mov.b32 	%f1314, %r471;
	mul.f32 	%f1315, %f1313, %f1314;
	abs.f32 	%f1316, %f1299;
	setp.gt.f32 	%p413, %f1316, 0f43180000;
	setp.lt.f32 	%p414, %f1299, 0f00000000;
	selp.f32 	%f1317, 0f00000000, 0f7F800000, %p414;
	selp.f32 	%f261, %f1317, %f1315, %p413;
	setp.eq.f32 	%p415, %f203, 0f3F800000;
	setp.eq.f32 	%p416, %f201, 0f00000000;
	or.pred  	%p417, %p415, %p416;
	@%p417 bra 	$L__BB0_674;
	setp.num.f32 	%p418, %f260, %f260;
	abs.f32 	%f1318, %f201;
	setp.num.f32 	%p419, %f1318, %f1318;
	and.pred  	%p420, %p418, %p419;
	@%p420 bra 	$L__BB0_649;
	add.rn.f32 	%f3740, %f203, %f201;
	bra.uni 	$L__BB0_674;
$L__BB0_577:
	setp.gt.s32 	%p338, %r397, 22;
	@%p338 bra 	$L__BB0_589;
	setp.gt.s32 	%p344, %r397, 20;
	@%p344 bra 	$L__BB0_584;
	setp.eq.s32 	%p347, %r397, 19;
	@%p347 bra 	$L__BB0_601;
	setp.eq.s32 	%p348, %r397, 20;
	@%p348 bra 	$L__BB0_581;
	bra.uni 	$L__BB0_592;
$L__BB0_581:
	mul.f32 	%f1241, %f201, 0f3F22F983;
	cvt.rni.s32.f32 	%r1260, %f1241;
	cvt.rn.f32.s32 	%f1242, %r1260;
	fma.rn.f32 	%f1243, %f1242, 0fBFC90FDA, %f201;
	fma.rn.f32 	%f1244, %f1242, 0fB3A22168, %f1243;
	fma.rn.f32 	%f3732, %f1242, 0fA7C234C5, %f1244;
	abs.f32 	%f217, %f201;
	setp.ltu.f32 	%p403, %f217, 0f47CE4780;
	@%p403 bra 	$L__BB0_609;
	setp.neu.f32 	%p404, %f217, 0f7F800000;
	@%p404 bra 	$L__BB0_604;
	mov.f32 	%f1247, 0f00000000;
	mul.rn.f32 	%f3732, %f201, %f1247;
	mov.b32 	%r1260, 0;
	bra.uni 	$L__BB0_609;
$L__BB0_584:
	setp.eq.s32 	%p345, %r397, 21;
	@%p345 bra 	$L__BB0_610;
	setp.eq.s32 	%p346, %r397, 22;
	@%p346 bra 	$L__BB0_586;
	bra.uni 	$L__BB0_592;
$L__BB0_586:
	mul.f32 	%f1202, %f201, 0f3F22F983;
	cvt.rni.s32.f32 	%r1264, %f1202;
	cvt.rn.f32.s32 	%f1203, %r1264;
	fma.rn.f32 	%f1204, %f1203, 0fBFC90FDA, %f201;
	fma.rn.f32 	%f1205, %f1203, 0fB3A22168, %f1204;
	fma.rn.f32 	%f3733, %f1203, 0fA7C234C5, %f1205;
	abs.f32 	%f224, %f201;
	setp.ltu.f32 	%p392, %f224, 0f47CE4780;
	@%p392 bra 	$L__BB0_616;
	setp.neu.f32 	%p393, %f224, 0f7F800000;
	@%p393 bra 	$L__BB0_611;
	mov.f32 	%f1208, 0f00000000;
	mul.rn.f32 	%f3733, %f201, %f1208;
	mov.b32 	%r1264, 0;
	bra.uni 	$L__BB0_616;
$L__BB0_589:
	setp.gt.s32 	%p339, %r397, 24;
	@%p339 bra 	$L__BB0_593;
	setp.eq.s32 	%p342, %r397, 23;
	@%p342 bra 	$L__BB0_617;
	setp.eq.s32 	%p343, %r397, 24;
	@%p343 bra 	$L__BB0_618;
$L__BB0_592:
	mov.f32 	%f3740, 0f7FFFFFFF;
	bra.uni 	$L__BB0_674;
$L__BB0_593:
	setp.eq.s32 	%p340, %r397, 25;
	@%p340 bra 	$L__BB0_627;
	setp.eq.s32 	%p341, %r397, 26;
	@%p341 bra 	$L__BB0_595;
	bra.uni 	$L__BB0_592;
$L__BB0_595:
	abs.f32 	%f3740, %f201;
	bra.uni 	$L__BB0_674;
$L__BB0_596:
	rcp.rn.f32 	%f3740, %f201;
	bra.uni 	$L__BB0_674;
$L__BB0_597:
	add.f32 	%f3740, %f201, %f203;
	bra.uni 	$L__BB0_674;
$L__BB0_598:
	sub.f32 	%f3740, %f201, %f202;
	bra.uni 	$L__BB0_674;
$L__BB0_599:
	mul.f32 	%f3740, %f201, %f203;
	bra.uni 	$L__BB0_674;
$L__BB0_600:
	div.rn.f32 	%f3740, %f202, %f201;
	bra.uni 	$L__BB0_674;
$L__BB0_601:
	sqrt.rn.f32 	%f3740, %f201;
	bra.uni 	$L__BB0_674;
$L__BB0_602:
	mul.f32 	%f3740, %f201, %f201;
	bra.uni 	$L__BB0_674;
$L__BB0_603:
	setp.lt.f32 	%p495, %f201, 0f00800000;
	mul.f32 	%f1527, %f201, 0f4B000000;
	selp.f32 	%f1528, %f1527, %f201, %p495;
	selp.f32 	%f1529, 0fC1B80000, 0f00000000, %p495;
	mov.b32 	%r521, %f1528;
	add.s32 	%r522, %r521, -1059760811;
	and.b32  	%r523, %r522, -8388608;
	sub.s32 	%r524, %r521, %r523;
	mov.b32 	%f1530, %r524;
	cvt.rn.f32.s32 	%f1531, %r523;
	fma.rn.f32 	%f1532, %f1531, 0f34000000, %f1529;
	add.f32 	%f1533, %f1530, 0fBF800000;
	fma.rn.f32 	%f1534, %f1533, 0fBE055027, 0f3E1039F6;
	fma.rn.f32 	%f1535, %f1534, %f1533, 0fBDF8CDCC;
	fma.rn.f32 	%f1536, %f1535, %f1533, 0f3E0F2955;
	fma.rn.f32 	%f1537, %f1536, %f1533, 0fBE2AD8B9;
	fma.rn.f32 	%f1538, %f1537, %f1533, 0f3E4CED0B;
	fma.rn.f32 	%f1539, %f1538, %f1533, 0fBE7FFF22;
	fma.rn.f32 	%f1540, %f1539, %f1533, 0f3EAAAA78;
	fma.rn.f32 	%f1541, %f1540, %f1533, 0fBF000000;
	mul.f32 	%f1542, %f1533, %f1541;
	fma.rn.f32 	%f1543, %f1542, %f1533, %f1533;
	fma.rn.f32 	%f1544, %f1532, 0f3F317218, %f1543;
	setp.gt.u32 	%p496, %r521, 2139095039;
	fma.rn.f32 	%f1545, %f1528, 0f7F800000, 0f7F800000;
	selp.f32 	%f1546, %f1545, %f1544, %p496;
	setp.eq.f32 	%p497, %f1528, 0f00000000;
	selp.f32 	%f3740, 0fFF800000, %f1546, %p497;
	bra.uni 	$L__BB0_674;
$L__BB0_604:
	mov.b32 	%r21, %f201;
	shl.b32 	%r443, %r21, 8;
	or.b32  	%r22, %r443, -2147483648;
	mov.b64 	%rd378, 0;
	mov.b32 	%r1257, 0;
$L__BB0_605:
	.pragma "nounroll";
	mul.wide.u32 	%rd176, %r1257, 4;
	mov.u64 	%rd177, __cudart_i2opi_f;
	add.s64 	%rd178, %rd177, %rd176;
	ld.global.nc.u32 	%r444, [%rd178];
	mad.wide.u32 	%rd179, %r444, %r22, %rd378;
	shr.u64 	%rd378, %rd179, 32;
	add.s64 	%rd180, %rd19, %rd176;
	st.local.u32 	[%rd180], %rd179;
	add.s32 	%r1257, %r1257, 1;
	setp.ne.s32 	%p405, %r1257, 6;
	@%p405 bra 	$L__BB0_605;
	shr.u32 	%r445, %r21, 23;
	st.local.u32 	[%rd19+24], %rd378;
	and.b32  	%r25, %r445, 31;
	and.b32  	%r446, %r445, 224;
	add.s32 	%r447, %r446, -128;
	shr.u32 	%r448, %r447, 5;
	mul.wide.u32 	%rd181, %r448, 4;
	sub.s64 	%rd43, %rd19, %rd181;
	ld.local.u32 	%r1258, [%rd43+24];
	ld.local.u32 	%r1259, [%rd43+20];
	setp.eq.s32 	%p406, %r25, 0;
	@%p406 bra 	$L__BB0_608;
	shf.l.wrap.b32 	%r1258, %r1259, %r1258, %r25;
	ld.local.u32 	%r449, [%rd43+16];
	shf.l.wrap.b32 	%r1259, %r449, %r1259, %r25;
$L__BB0_608:
	shr.u32 	%r450, %r1258, 30;
	shf.l.wrap.b32 	%r451, %r1259, %r1258, 2;
	shl.b32 	%r452, %r1259, 2;
	shr.u32 	%r453, %r451, 31;
	add.s32 	%r454, %r453, %r450;
	neg.s32 	%r455, %r454;
	setp.lt.s32 	%p407, %r21, 0;
	selp.b32 	%r1260, %r455, %r454, %p407;
	xor.b32  	%r456, %r451, %r21;
	shr.s32 	%r457, %r451, 31;
	xor.b32  	%r458, %r457, %r451;
	xor.b32  	%r459, %r457, %r452;
	cvt.u64.u32 	%rd182, %r458;
	shl.b64 	%rd183, %rd182, 32;
	cvt.u64.u32 	%rd184, %r459;
	or.b64  	%rd185, %rd183, %rd184;
	cvt.rn.f64.s64 	%fd67, %rd185;
	mul.f64 	%fd68, %fd67, 0d3BF921FB54442D19;
	cvt.rn.f32.f64 	%f1245, %fd68;
	neg.f32 	%f1246, %f1245;
	setp.lt.s32 	%p408, %r456, 0;
	selp.f32 	%f3732, %f1246, %f1245, %p408;
$L__BB0_609:
	mul.rn.f32 	%f1248, %f3732, %f3732;
	and.b32  	%r461, %r1260, 1;
	setp.eq.b32 	%p409, %r461, 1;
	selp.f32 	%f1249, 0f3F800000, %f3732, %p409;
	fma.rn.f32 	%f1250, %f1248, %f1249, 0f00000000;
	fma.rn.f32 	%f1251, %f1248, 0f37CBAC00, 0fBAB607ED;
	selp.f32 	%f1252, %f1251, 0fB94D4153, %p409;
	selp.f32 	%f1253, 0f3D2AAABB, 0f3C0885E4, %p409;
	fma.rn.f32 	%f1254, %f1252, %f1248, %f1253;
	selp.f32 	%f1255, 0fBEFFFFFF, 0fBE2AAAA8, %p409;
	fma.rn.f32 	%f1256, %f1254, %f1248, %f1255;
	fma.rn.f32 	%f1257, %f1256, %f1250, %f1249;
	and.b32  	%r462, %r1260, 2;
	setp.eq.s32 	%p410, %r462, 0;
	mov.f32 	%f1258, 0f00000000;
	sub.f32 	%f1259, %f1258, %f1257;
	selp.f32 	%f3740, %f1257, %f1259, %p410;
	bra.uni 	$L__BB0_674;
$L__BB0_610:
	abs.f32 	%f1221, %f201;
	fma.rn.f32 	%f1222, %f1221, 0fBF000000, 0f3F000000;
	rsqrt.approx.ftz.f32 	%f1223, %f1222;
	mul.f32 	%f1224, %f1222, %f1223;
	mul.f32 	%f1225, %f1223, 0fBF000000;
	fma.rn.f32 	%f1226, %f1224, %f1225, 0f3F000000;
	fma.rn.f32 	%f1227, %f1224, %f1226, %f1224;
	setp.eq.f32 	%p400, %f1221, 0f3F800000;
	selp.f32 	%f1228, 0f00000000, %f1227, %p400;
	setp.gt.f32 	%p401, %f1221, 0f3F0F5C29;
	selp.f32 	%f1229, %f1228, %f1221, %p401;
	mul.f32 	%f1230, %f1229, %f1229;
	fma.rn.f32 	%f1231, %f1230, 0f3D4DD2F7, 0f3C99CA97;
	fma.rn.f32 	%f1232, %f1231, %f1230, 0f3D3F90E8;
	fma.rn.f32 	%f1233, %f1232, %f1230, 0f3D993CCF;
	fma.rn.f32 	%f1234, %f1233, %f1230, 0f3E2AAC04;
	mul.f32 	%f1235, %f1230, %f1234;
	fma.rn.f32 	%f1236, %f1235, %f1229, %f1229;
	mul.f32 	%f1237, %f1236, 0fC0000000;
	fma.rn.f32 	%f1238, 0f3F6EE581, 0f3FD774EB, %f1237;
	selp.f32 	%f1239, %f1238, %f1236, %p401;
	setp.num.f32 	%p402, %f1239, %f1239;
	copysign.f32 	%f1240, %f201, %f1239;
	selp.f32 	%f3740, %f1240, %f1239, %p402;
	bra.uni 	$L__BB0_674;
$L__BB0_611:
	mov.b32 	%r35, %f201;
	shl.b32 	%r421, %r35, 8;
	or.b32  	%r36, %r421, -2147483648;
	mov.b64 	%rd379, 0;
	mov.b32 	%r1261, 0;
$L__BB0_612:
	.pragma "nounroll";
	mul.wide.u32 	%rd165, %r1261, 4;
	mov.u64 	%rd166, __cudart_i2opi_f;
	add.s64 	%rd167, %rd166, %rd165;
	ld.global.nc.u32 	%r422, [%rd167];
	mad.wide.u32 	%rd168, %r422, %r36, %rd379;
	shr.u64 	%rd379, %rd168, 32;
	add.s64 	%rd169, %rd18, %rd165;
	st.local.u32 	[%rd169], %rd168;
	add.s32 	%r1261, %r1261, 1;
	setp.ne.s32 	%p394, %r1261, 6;
	@%p394 bra 	$L__BB0_612;
	shr.u32 	%r423, %r35, 23;
	st.local.u32 	[%rd18+24], %rd379;
	and.b32  	%r39, %r423, 31;
	and.b32  	%r424, %r423, 224;
	add.s32 	%r425, %r424, -128;
	shr.u32 	%r426, %r425, 5;
	mul.wide.u32 	%rd170, %r426, 4;
	sub.s64 	%rd46, %rd18, %rd170;
	ld.local.u32 	%r1262, [%rd46+24];
	ld.local.u32 	%r1263, [%rd46+20];
	setp.eq.s32 	%p395, %r39, 0;
	@%p395 bra 	$L__BB0_615;
	shf.l.wrap.b32 	%r1262, %r1263, %r1262, %r39;
	ld.local.u32 	%r427, [%rd46+16];
	shf.l.wrap.b32 	%r1263, %r427, %r1263, %r39;
$L__BB0_615:
	shr.u32 	%r428, %r1262, 30;
	shf.l.wrap.b32 	%r429, %r1263, %r1262, 2;
	shl.b32 	%r430, %r1263, 2;
	shr.u32 	%r431, %r429, 31;
	add.s32 	%r432, %r431, %r428;
	neg.s32 	%r433, %r432;
	setp.lt.s32 	%p396, %r35, 0;
	selp.b32 	%r1264, %r433, %r432, %p396;
	xor.b32  	%r434, %r429, %r35;
	shr.s32 	%r435, %r429, 31;
	xor.b32  	%r436, %r435, %r429;
	xor.b32  	%r437, %r435, %r430;
	cvt.u64.u32 	%rd171, %r436;
	shl.b64 	%rd172, %rd171, 32;
	cvt.u64.u32 	%rd173, %r437;
	or.b64  	%rd174, %rd172, %rd173;
	cvt.rn.f64.s64 	%fd65, %rd174;
	mul.f64 	%fd66, %fd65, 0d3BF921FB54442D19;
	cvt.rn.f32.f64 	%f1206, %fd66;
	neg.f32 	%f1207, %f1206;
	setp.lt.s32 	%p397, %r434, 0;
	selp.f32 	%f3733, %f1207, %f1206, %p397;
$L__BB0_616:
	add.s32 	%r439, %r1264, 1;
	mul.rn.f32 	%f1209, %f3733, %f3733;
	and.b32  	%r440, %r1264, 1;
	setp.eq.b32 	%p398, %r440, 1;
	selp.f32 	%f1210, %f3733, 0f3F800000, %p398;
	fma.rn.f32 	%f1211, %f1209, %f1210, 0f00000000;
	fma.rn.f32 	%f1212, %f1209, 0f37CBAC00, 0fBAB607ED;
	selp.f32 	%f1213, 0fB94D4153, %f1212, %p398;
	selp.f32 	%f1214, 0f3C0885E4, 0f3D2AAABB, %p398;
	fma.rn.f32 	%f1215, %f1213, %f1209, %f1214;
	selp.f32 	%f1216, 0fBE2AAAA8, 0fBEFFFFFF, %p398;
	fma.rn.f32 	%f1217, %f1215, %f1209, %f1216;
	fma.rn.f32 	%f1218, %f1217, %f1211, %f1210;
	and.b32  	%r441, %r439, 2;
	setp.eq.s32 	%p399, %r441, 0;
	mov.f32 	%f1219, 0f00000000;
	sub.f32 	%f1220, %f1219, %f1218;
	selp.f32 	%f3740, %f1218, %f1220, %p399;
	bra.uni 	$L__BB0_674;
$L__BB0_617:
	abs.f32 	%f1179, %f201;
	fma.rn.f32 	%f1180, %f1179, 0fBF000000, 0f3F000000;
	rsqrt.approx.ftz.f32 	%f1181, %f1180;
	mul.f32 	%f1182, %f1180, %f1181;
	mul.f32 	%f1183, %f1181, 0fBF000000;
	fma.rn.f32 	%f1184, %f1182, %f1183, 0f3F000000;
	fma.rn.f32 	%f1185, %f1182, %f1184, %f1182;
	setp.eq.f32 	%p389, %f1179, 0f3F800000;
	selp.f32 	%f1186, 0f00000000, %f1185, %p389;
	setp.gt.f32 	%p390, %f1179, 0f3F0F5C29;
	selp.f32 	%f1187, %f1186, %f1179, %p390;
	copysign.f32 	%f1188, %f201, %f1187;
	mul.f32 	%f1189, %f1188, %f1188;
	fma.rn.f32 	%f1190, %f1189, 0f3D10ECEF, 0f3C8B1ABB;
	fma.rn.f32 	%f1191, %f1190, %f1189, 0f3CFC028C;
	fma.rn.f32 	%f1192, %f1191, %f1189, 0f3D372139;
	fma.rn.f32 	%f1193, %f1192, %f1189, 0f3D9993DB;
	fma.rn.f32 	%f1194, %f1193, %f1189, 0f3E2AAAC6;
	mul.f32 	%f1195, %f1189, %f1194;
	fma.rn.f32 	%f1196, %f1195, %f1188, %f1188;
	neg.f32 	%f1197, %f1196;
	selp.f32 	%f1198, %f1196, %f1197, %p390;
	fma.rn.f32 	%f1199, 0f3F6EE581, 0f3FD774EB, %f1198;
	setp.gt.f32 	%p391, %f201, 0f3F0F5C29;
	selp.f32 	%f1200, %f1196, %f1199, %p391;
	add.f32 	%f1201, %f1200, %f1200;
	selp.f32 	%f3740, %f1201, %f1200, %p390;
	bra.uni 	$L__BB0_674;
$L__BB0_618:
	mul.f32 	%f1160, %f201, 0f3F22F983;
	cvt.rni.s32.f32 	%r1268, %f1160;
	cvt.rn.f32.s32 	%f1161, %r1268;
	fma.rn.f32 	%f1162, %f1161, 0fBFC90FDA, %f201;
	fma.rn.f32 	%f1163, %f1161, 0fB3A22168, %f1162;
	fma.rn.f32 	%f3734, %f1161, 0fA7C234C5, %f1163;
	abs.f32 	%f231, %f201;
	setp.ltu.f32 	%p381, %f231, 0f47CE4780;
	@%p381 bra 	$L__BB0_626;
	setp.neu.f32 	%p382, %f231, 0f7F800000;
	@%p382 bra 	$L__BB0_621;
	mov.f32 	%f1166, 0f00000000;
	mul.rn.f32 	%f3734, %f201, %f1166;
	mov.b32 	%r1268, 0;
	bra.uni 	$L__BB0_626;
$L__BB0_621:
	mov.b32 	%r49, %f201;
	shl.b32 	%r401, %r49, 8;
	or.b32  	%r50, %r401, -2147483648;
	mov.b64 	%rd380, 0;
	mov.b32 	%r1265, 0;
$L__BB0_622:
	.pragma "nounroll";
	mul.wide.u32 	%rd154, %r1265, 4;
	mov.u64 	%rd155, __cudart_i2opi_f;
	add.s64 	%rd156, %rd155, %rd154;
	ld.global.nc.u32 	%r402, [%rd156];
	mad.wide.u32 	%rd157, %r402, %r50, %rd380;
	shr.u64 	%rd380, %rd157, 32;
	add.s64 	%rd158, %rd17, %rd154;
	st.local.u32 	[%rd158], %rd157;
	add.s32 	%r1265, %r1265, 1;
	setp.ne.s32 	%p383, %r1265, 6;
	@%p383 bra 	$L__BB0_622;
	shr.u32 	%r403, %r49, 23;
	st.local.u32 	[%rd17+24], %rd380;
	and.b32  	%r53, %r403, 31;
	and.b32  	%r404, %r403, 224;
	add.s32 	%r405, %r404, -128;
	shr.u32 	%r406, %r405, 5;
	mul.wide.u32 	%rd159, %r406, 4;
	sub.s64 	%rd49, %rd17, %rd159;
	ld.local.u32 	%r1266, [%rd49+24];
	ld.local.u32 	%r1267, [%rd49+20];
	setp.eq.s32 	%p384, %r53, 0;
	@%p384 bra 	$L__BB0_625;
	shf.l.wrap.b32 	%r1266, %r1267, %r1266, %r53;
	ld.local.u32 	%r407, [%rd49+16];
	shf.l.wrap.b32 	%r1267, %r407, %r1267, %r53;
$L__BB0_625:
	shr.u32 	%r408, %r1266, 30;
	shf.l.wrap.b32 	%r409, %r1267, %r1266, 2;
	shl.b32 	%r410, %r1267, 2;
	shr.u32 	%r411, %r409, 31;
	add.s32 	%r412, %r411, %r408;
	neg.s32 	%r413, %r412;
	setp.lt.s32 	%p385, %r49, 0;
	selp.b32 	%r1268, %r413, %r412, %p385;
	xor.b32  	%r414, %r409, %r49;
	shr.s32 	%r415, %r409, 31;
	xor.b32  	%r416, %r415, %r409;
	xor.b32  	%r417, %r415, %r410;
	cvt.u64.u32 	%rd160, %r416;
	shl.b64 	%rd161, %rd160, 32;
	cvt.u64.u32 	%rd162, %r417;
	or.b64  	%rd163, %rd161, %rd162;
	cvt.rn.f64.s64 	%fd63, %rd163;
	mul.f64 	%fd64, %fd63, 0d3BF921FB54442D19;
	cvt.rn.f32.f64 	%f1164, %fd64;
	neg.f32 	%f1165, %f1164;
	setp.lt.s32 	%p386, %r414, 0;
	selp.f32 	%f3734, %f1165, %f1164, %p386;
$L__BB0_626:
	mul.f32 	%f1167, %f3734, %f3734;
	fma.rn.f32 	%f1168, %f1167, 0f3C190000, 0f3B560000;
	fma.rn.f32 	%f1169, %f1168, %f1167, 0f3CC70000;
	fma.rn.f32 	%f1170, %f1169, %f1167, 0f3D5B0000;
	fma.rn.f32 	%f1171, %f1170, %f1167, 0f3E089438;
	fma.rn.f32 	%f1172, %f1171, %f1167, 0f3EAAAA88;
	mul.rn.f32 	%f1173, %f1167, %f3734;
	fma.rn.f32 	%f1174, %f1172, %f1173, %f3734;
	abs.f32 	%f1175, %f3734;
	setp.eq.f32 	%p387, %f1175, 0f3A00B43C;
	selp.f32 	%f1176, %f3734, %f1174, %p387;
	and.b32  	%r419, %r1268, 1;
	setp.eq.b32 	%p388, %r419, 1;
	neg.f32 	%f1177, %f1176;
	rcp.approx.ftz.f32 	%f1178, %f1177;
	selp.f32 	%f3740, %f1178, %f1176, %p388;
	bra.uni 	$L__BB0_674;
$L__BB0_627:
	abs.f32 	%f1143, %f201;
	setp.gt.f32 	%p379, %f1143, 0f3F800000;
	rcp.approx.ftz.f32 	%f1144, %f1143;
	selp.f32 	%f1145, %f1144, %f1143, %p379;
	mul.f32 	%f1146, %f1145, %f1145;
	fma.rn.f32 	%f1147, %f1146, 0f3B2090AA, 0fBC6BE14F;
	fma.rn.f32 	%f1148, %f1147, %f1146, 0f3D23397E;
	fma.rn.f32 	%f1149, %f1148, %f1146, 0fBD948A7A;
	fma.rn.f32 	%f1150, %f1149, %f1146, 0f3DD76B21;
	fma.rn.f32 	%f1151, %f1150, %f1146, 0fBE111E88;
	fma.rn.f32 	%f1152, %f1151, %f1146, 0f3E4CAF60;
	fma.rn.f32 	%f1153, %f1152, %f1146, 0fBEAAAA27;
	mul.f32 	%f1154, %f1146, %f1153;
	fma.rn.f32 	%f1155, %f1154, %f1145, %f1145;
	neg.f32 	%f1156, %f1155;
	fma.rn.f32 	%f1157, 0f3F6EE581, 0f3FD774EB, %f1156;
	selp.f32 	%f1158, %f1157, %f1155, %p379;
	setp.num.f32 	%p380, %f1143, %f1143;
	copysign.f32 	%f1159, %f201, %f1158;
	selp.f32 	%f3740, %f1159, %f1158, %p380;
	bra.uni 	$L__BB0_674;
$L__BB0_628:
	mul.f32 	%f1453, %f202, 0f3F000000;
	cvt.rzi.f32.f32 	%f1454, %f1453;
	add.f32 	%f1455, %f1454, %f1454;
	sub.f32 	%f1456, %f202, %f1455;
	abs.f32 	%f238, %f1456;
	abs.f32 	%f239, %f201;
	setp.lt.f32 	%p474, %f239, 0f00800000;
	mul.f32 	%f1457, %f239, 0f4B800000;
	selp.f32 	%f1458, %f1457, %f239, %p474;
	selp.f32 	%f1459, 0fC1C00000, 0f00000000, %p474;
	mov.b32 	%r505, %f1458;
	add.s32 	%r506, %r505, -1060439283;
	and.b32  	%r507, %r506, -8388608;
	sub.s32 	%r508, %r505, %r507;
	mov.b32 	%f1460, %r508;
	cvt.rn.f32.s32 	%f1461, %r507;
	fma.rn.f32 	%f1462, %f1461, 0f34000000, %f1459;
	add.f32 	%f1463, %f1460, 0fBF800000;
	add.f32 	%f1464, %f1460, 0f3F800000;
	rcp.approx.ftz.f32 	%f1465, %f1464;
	add.f32 	%f1466, %f1463, %f1463;
	mul.f32 	%f1467, %f1466, %f1465;
	mul.f32 	%f1468, %f1467, %f1467;
	sub.f32 	%f1469, %f1463, %f1467;
	add.f32 	%f1470, %f1469, %f1469;
	neg.f32 	%f1471, %f1467;
	fma.rn.f32 	%f1472, %f1471, %f1463, %f1470;
	mul.rn.f32 	%f1473, %f1465, %f1472;
	fma.rn.f32 	%f1474, %f1468, 0f3A2C32E4, 0f3B52E7DB;
	fma.rn.f32 	%f1475, %f1474, %f1468, 0f3C93BB73;
	fma.rn.f32 	%f1476, %f1475, %f1468, 0f3DF6384F;
	mul.rn.f32 	%f1477, %f1476, %f1468;
	fma.rn.f32 	%f1478, %f1467, 0f3FB8AA3B, %f1462;
	sub.f32 	%f1479, %f1462, %f1478;
	fma.rn.f32 	%f1480, %f1467, 0f3FB8AA3B, %f1479;
	fma.rn.f32 	%f1481, %f1473, 0f3FB8AA3B, %f1480;
	fma.rn.f32 	%f1482, %f1467, 0f32A55E34, %f1481;
	mul.f32 	%f1483, %f1477, 0f40400000;
	fma.rn.f32 	%f1484, %f1483, %f1473, %f1482;
	fma.rn.f32 	%f1485, %f1477, %f1467, %f1484;
	add.rn.f32 	%f1486, %f1478, %f1485;
	neg.f32 	%f1487, %f1478;
	add.rn.f32 	%f1488, %f1486, %f1487;
	neg.f32 	%f1489, %f1488;
	add.rn.f32 	%f1490, %f1485, %f1489;
	mul.rn.f32 	%f1491, %f1486, %f202;
	neg.f32 	%f1492, %f1491;
	fma.rn.f32 	%f1493, %f1486, %f202, %f1492;
	fma.rn.f32 	%f1494, %f1490, %f202, %f1493;
	cvt.rni.f32.f32 	%f1495, %f1491;
	sub.f32 	%f1496, %f1491, %f1495;
	add.f32 	%f1497, %f1496, %f1494;
	fma.rn.f32 	%f1498, %f1497, 0f391FCB8E, 0f3AAF85ED;
	fma.rn.f32 	%f1499, %f1498, %f1497, 0f3C1D9856;
	fma.rn.f32 	%f1500, %f1499, %f1497, 0f3D6357BB;
	fma.rn.f32 	%f1501, %f1500, %f1497, 0f3E75FDEC;
	fma.rn.f32 	%f1502, %f1501, %f1497, 0f3F317218;
	fma.rn.f32 	%f1503, %f1502, %f1497, 0f3F800000;
	cvt.rzi.s32.f32 	%r509, %f1495;
	setp.gt.f32 	%p475, %f1495, 0f00000000;
	selp.b32 	%r510, 0, -2097152000, %p475;
	add.s32 	%r511, %r510, 2130706432;
	mov.b32 	%f1504, %r511;
	mul.f32 	%f1505, %f1503, %f1504;
	shl.b32 	%r512, %r509, 23;
	sub.s32 	%r513, %r512, %r510;
	mov.b32 	%f1506, %r513;
	mul.f32 	%f1507, %f1505, %f1506;
	abs.f32 	%f1508, %f1491;
	setp.gt.f32 	%p476, %f1508, 0f43180000;
	setp.lt.f32 	%p477, %f1491, 0f00000000;
	selp.f32 	%f1509, 0f00000000, 0f7F800000, %p477;
	selp.f32 	%f240, %f1509, %f1507, %p476;
	setp.eq.f32 	%p478, %f201, 0f3F800000;
	setp.eq.f32 	%p479, %f202, 0f00000000;
	or.pred  	%p480, %p478, %p479;
	@%p480 bra 	$L__BB0_674;
	setp.num.f32 	%p481, %f239, %f239;
	abs.f32 	%f1510, %f202;
	setp.num.f32 	%p482, %f1510, %f1510;
	and.pred  	%p483, %p481, %p482;
	@%p483 bra 	$L__BB0_631;
	add.rn.f32 	%f3740, %f201, %f202;
	bra.uni 	$L__BB0_674;
$L__BB0_631:
	setp.neu.f32 	%p484, %f201, 0f00000000;
	setp.neu.f32 	%p485, %f239, 0f7F800000;
	and.pred  	%p486, %p484, %p485;
	@%p486 bra 	$L__BB0_633;
	setp.neu.f32 	%p493, %f238, 0f3F800000;
	add.f32 	%f1515, %f201, %f201;
	mov.b32 	%r514, %f1515;
	setp.lt.f32 	%p494, %f202, 0f00000000;
	xor.b32  	%r515, %r514, 2139095040;
	selp.b32 	%r516, %r515, %r514, %p494;
	and.b32  	%r517, %r516, 2147483647;
	selp.b32 	%r518, %r517, %r516, %p493;
	mov.b32 	%f3740, %r518;
	bra.uni 	$L__BB0_674;
$L__BB0_633:
	setp.eq.f32 	%p487, %f201, 0fBF800000;
	setp.eq.f32 	%p488, %f1510, 0f7F800000;
	and.pred  	%p489, %p487, %p488;
	@%p489 bra 	$L__BB0_674;
	setp.geu.f32 	%p490, %f201, 0f00000000;
	mov.f32 	%f3740, %f240;
	@%p490 bra 	$L__BB0_674;
	setp.neu.f32 	%p491, %f238, 0f3F800000;
	neg.f32 	%f1512, %f240;
	selp.f32 	%f1513, %f240, %f1512, %p491;
	cvt.rmi.f32.f32 	%f1514, %f202;
	setp.neu.f32 	%p492, %f202, %f1514;
	selp.f32 	%f3740, 0f7FFFFFFF, %f1513, %p492;
	bra.uni 	$L__BB0_674;
$L__BB0_636:
	setp.neu.f32 	%p463, %f201, 0f00000000;
	setp.neu.f32 	%p464, %f246, 0f7F800000;
	and.pred  	%p465, %p463, %p464;
	@%p465 bra 	$L__BB0_638;
	setp.neu.f32 	%p472, %f245, 0f3F800000;
	add.f32 	%f1451, %f201, %f201;
	mov.b32 	%r500, %f1451;
	setp.lt.f32 	%p473, %f203, 0f00000000;
	xor.b32  	%r501, %r500, 2139095040;
	selp.b32 	%r502, %r501, %r500, %p473;
	and.b32  	%r503, %r502, 2147483647;
	selp.b32 	%r504, %r503, %r502, %p472;
	mov.b32 	%f3740, %r504;
	bra.uni 	$L__BB0_674;
$L__BB0_638:
	setp.eq.f32 	%p466, %f201, 0fBF800000;
	setp.eq.f32 	%p467, %f1446, 0f7F800000;
	and.pred  	%p468, %p466, %p467;
	@%p468 bra 	$L__BB0_674;
	setp.geu.f32 	%p469, %f201, 0f00000000;
	mov.f32 	%f3740, %f247;
	@%p469 bra 	$L__BB0_674;
	setp.neu.f32 	%p470, %f245, 0f3F800000;
	neg.f32 	%f1448, %f247;
	selp.f32 	%f1449, %f247, %f1448, %p470;
	cvt.rmi.f32.f32 	%f1450, %f203;
	setp.neu.f32 	%p471, %f203, %f1450;
	selp.f32 	%f3740, 0f7FFFFFFF, %f1449, %p471;
	bra.uni 	$L__BB0_674;
$L__BB0_641:
	mul.f32 	%f1325, %f201, 0f3F000000;
	cvt.rzi.f32.f32 	%f1326, %f1325;
	add.f32 	%f1327, %f1326, %f1326;
	sub.f32 	%f1328, %f201, %f1327;
	abs.f32 	%f252, %f1328;
	abs.f32 	%f253, %f202;
	setp.lt.f32 	%p432, %f253, 0f00800000;
	mul.f32 	%f1329, %f253, 0f4B800000;
	selp.f32 	%f1330, %f1329, %f253, %p432;
	selp.f32 	%f1331, 0fC1C00000, 0f00000000, %p432;
	mov.b32 	%r477, %f1330;
	add.s32 	%r478, %r477, -1060439283;
	and.b32  	%r479, %r478, -8388608;
	sub.s32 	%r480, %r477, %r479;
	mov.b32 	%f1332, %r480;
	cvt.rn.f32.s32 	%f1333, %r479;
	fma.rn.f32 	%f1334, %f1333, 0f34000000, %f1331;
	add.f32 	%f1335, %f1332, 0fBF800000;
	add.f32 	%f1336, %f1332, 0f3F800000;
	rcp.approx.ftz.f32 	%f1337, %f1336;
	add.f32 	%f1338, %f1335, %f1335;
	mul.f32 	%f1339, %f1338, %f1337;
	mul.f32 	%f1340, %f1339, %f1339;
	sub.f32 	%f1341, %f1335, %f1339;
	add.f32 	%f1342, %f1341, %f1341;
	neg.f32 	%f1343, %f1339;
	fma.rn.f32 	%f1344, %f1343, %f1335, %f1342;
	mul.rn.f32 	%f1345, %f1337, %f1344;
	fma.rn.f32 	%f1346, %f1340, 0f3A2C32E4, 0f3B52E7DB;
	fma.rn.f32 	%f1347, %f1346, %f1340, 0f3C93BB73;
	fma.rn.f32 	%f1348, %f1347, %f1340, 0f3DF6384F;
	mul.rn.f32 	%f1349, %f1348, %f1340;
	fma.rn.f32 	%f1350, %f1339, 0f3FB8AA3B, %f1334;
	sub.f32 	%f1351, %f1334, %f1350;
	fma.rn.f32 	%f1352, %f1339, 0f3FB8AA3B, %f1351;
	fma.rn.f32 	%f1353, %f1345, 0f3FB8AA3B, %f1352;
	fma.rn.f32 	%f1354, %f1339, 0f32A55E34, %f1353;
	mul.f32 	%f1355, %f1349, 0f40400000;
	fma.rn.f32 	%f1356, %f1355, %f1345, %f1354;
	fma.rn.f32 	%f1357, %f1349, %f1339, %f1356;
	add.rn.f32 	%f1358, %f1350, %f1357;
	neg.f32 	%f1359, %f1350;
	add.rn.f32 	%f1360, %f1358, %f1359;
	neg.f32 	%f1361, %f1360;
	add.rn.f32 	%f1362, %f1357, %f1361;
	mul.rn.f32 	%f1363, %f1358, %f201;
	neg.f32 	%f1364, %f1363;
	fma.rn.f32 	%f1365, %f1358, %f201, %f1364;
	fma.rn.f32 	%f1366, %f1362, %f201, %f1365;
	cvt.rni.f32.f32 	%f1367, %f1363;
	sub.f32 	%f1368, %f1363, %f1367;
	add.f32 	%f1369, %f1368, %f1366;
	fma.rn.f32 	%f1370, %f1369, 0f391FCB8E, 0f3AAF85ED;
	fma.rn.f32 	%f1371, %f1370, %f1369, 0f3C1D9856;
	fma.rn.f32 	%f1372, %f1371, %f1369, 0f3D6357BB;
	fma.rn.f32 	%f1373, %f1372, %f1369, 0f3E75FDEC;
	fma.rn.f32 	%f1374, %f1373, %f1369, 0f3F317218;
	fma.rn.f32 	%f1375, %f1374, %f1369, 0f3F800000;
	cvt.rzi.s32.f32 	%r481, %f1367;
	setp.gt.f32 	%p433, %f1367, 0f00000000;
	selp.b32 	%r482, 0, -2097152000, %p433;
	add.s32 	%r483, %r482, 2130706432;
	mov.b32 	%f1376, %r483;
	mul.f32 	%f1377, %f1375, %f1376;
	shl.b32 	%r484, %r481, 23;
	sub.s32 	%r485, %r484, %r482;
	mov.b32 	%f1378, %r485;
	mul.f32 	%f1379, %f1377, %f1378;
	abs.f32 	%f1380, %f1363;
	setp.gt.f32 	%p434, %f1380, 0f43180000;
	setp.lt.f32 	%p435, %f1363, 0f00000000;
	selp.f32 	%f1381, 0f00000000, 0f7F800000, %p435;
	selp.f32 	%f254, %f1381, %f1379, %p434;
	setp.eq.f32 	%p436, %f202, 0f3F800000;
	setp.eq.f32 	%p437, %f201, 0f00000000;
	or.pred  	%p438, %p436, %p437;
	@%p438 bra 	$L__BB0_674;
	setp.num.f32 	%p439, %f253, %f253;
	abs.f32 	%f1382, %f201;
	setp.num.f32 	%p440, %f1382, %f1382;
	and.pred  	%p441, %p439, %p440;
	@%p441 bra 	$L__BB0_644;
	add.rn.f32 	%f3740, %f202, %f201;
	bra.uni 	$L__BB0_674;
$L__BB0_644:
	setp.neu.f32 	%p442, %f202, 0f00000000;
	setp.neu.f32 	%p443, %f253, 0f7F800000;
	and.pred  	%p444, %p442, %p443;
	@%p444 bra 	$L__BB0_646;
	setp.neu.f32 	%p451, %f252, 0f3F800000;
	add.f32 	%f1387, %f202, %f202;
	mov.b32 	%r486, %f1387;
	setp.lt.f32 	%p452, %f201, 0f00000000;
	xor.b32  	%r487, %r486, 2139095040;
	selp.b32 	%r488, %r487, %r486, %p452;
	and.b32  	%r489, %r488, 2147483647;
	selp.b32 	%r490, %r489, %r488, %p451;
	mov.b32 	%f3740, %r490;
	bra.uni 	$L__BB0_674;
$L__BB0_646:
	setp.eq.f32 	%p445, %f202, 0fBF800000;
	setp.eq.f32 	%p446, %f1382, 0f7F800000;
	and.pred  	%p447, %p445, %p446;
	@%p447 bra 	$L__BB0_674;
	setp.geu.f32 	%p448, %f202, 0f00000000;
	mov.f32 	%f3740, %f254;
	@%p448 bra 	$L__BB0_674;
	setp.neu.f32 	%p449, %f252, 0f3F800000;
	neg.f32 	%f1384, %f254;
	selp.f32 	%f1385, %f254, %f1384, %p449;
	cvt.rmi.f32.f32 	%f1386, %f201;
	setp.neu.f32 	%p450, %f201, %f1386;
	selp.f32 	%f3740, 0f7FFFFFFF, %f1385, %p450;
	bra.uni 	$L__BB0_674;
$L__BB0_649:
	setp.neu.f32 	%p421, %f203, 0f00000000;
	setp.neu.f32 	%p422, %f260, 0f7F800000;
	and.pred  	%p423, %p421, %p422;
	@%p423 bra 	$L__BB0_651;
	setp.neu.f32 	%p430, %f259, 0f3F800000;
	add.f32 	%f1323, %f203, %f203;
	mov.b32 	%r472, %f1323;
	setp.lt.f32 	%p431, %f201, 0f00000000;
	xor.b32  	%r473, %r472, 2139095040;
	selp.b32 	%r474, %r473, %r472, %p431;
	and.b32  	%r475, %r474, 2147483647;
	selp.b32 	%r476, %r475, %r474, %p430;
	mov.b32 	%f3740, %r476;
	bra.uni 	$L__BB0_674;
$L__BB0_651:
	setp.eq.f32 	%p424, %f203, 0fBF800000;
	setp.eq.f32 	%p425, %f1318, 0f7F800000;
	and.pred  	%p426, %p424, %p425;
	@%p426 bra 	$L__BB0_674;
	setp.geu.f32 	%p427, %f203, 0f00000000;
	mov.f32 	%f3740, %f261;
	@%p427 bra 	$L__BB0_674;
	setp.neu.f32 	%p428, %f259, 0f3F800000;
	neg.f32 	%f1320, %f261;
	selp.f32 	%f1321, %f261, %f1320, %p428;
	cvt.rmi.f32.f32 	%f1322, %f201;
	setp.neu.f32 	%p429, %f201, %f1322;
	selp.f32 	%f3740, 0f7FFFFFFF, %f1321, %p429;
	bra.uni 	$L__BB0_674;
$L__BB0_654:
	abs.f32 	%f266, %f201;
	setp.ltu.f32 	%p508, %f266, 0f3FC00000;
	@%p508 bra 	$L__BB0_660;
	setp.geu.f32 	%p509, %f201, 0f00000000;
	setp.gt.f32 	%p510, %f266, 0f42246666;
	selp.f32 	%f267, 0f42246666, %f201, %p510;
	abs.f32 	%f268, %f267;
	setp.lt.f32 	%p511, %f268, 0f00800000;
	mul.f32 	%f1608, %f268, 0f4B800000;
	selp.f32 	%f1609, %f1608, %f268, %p511;
	selp.f32 	%f1610, 0fC1C00000, 0f00000000, %p511;
	mov.b32 	%r549, %f1609;
	add.s32 	%r550, %r549, -1060439283;
	and.b32  	%r551, %r550, -8388608;
	sub.s32 	%r552, %r549, %r551;
	mov.b32 	%f1611, %r552;
	cvt.rn.f32.s32 	%f1612, %r551;
	fma.rn.f32 	%f1613, %f1612, 0f34000000, %f1610;
	add.f32 	%f1614, %f1611, 0fBF800000;
	add.f32 	%f1615, %f1611, 0f3F800000;
	rcp.approx.ftz.f32 	%f1616, %f1615;
	add.f32 	%f1617, %f1614, %f1614;
	mul.f32 	%f1618, %f1617, %f1616;
	mul.f32 	%f1619, %f1618, %f1618;
	sub.f32 	%f1620, %f1614, %f1618;
	add.f32 	%f1621, %f1620, %f1620;
	neg.f32 	%f1622, %f1618;
	fma.rn.f32 	%f1623, %f1622, %f1614, %f1621;
	mul.rn.f32 	%f1624, %f1616, %f1623;
	fma.rn.f32 	%f1625, %f1619, 0f3A2C32E4, 0f3B52E7DB;
	fma.rn.f32 	%f1626, %f1625, %f1619, 0f3C93BB73;
	fma.rn.f32 	%f1627, %f1626, %f1619, 0f3DF6384F;
	mul.rn.f32 	%f1628, %f1627, %f1619;
	fma.rn.f32 	%f1629, %f1618, 0f3FB8AA3B, %f1613;
	sub.f32 	%f1630, %f1613, %f1629;
	fma.rn.f32 	%f1631, %f1618, 0f3FB8AA3B, %f1630;
	fma.rn.f32 	%f1632, %f1624, 0f3FB8AA3B, %f1631;
	fma.rn.f32 	%f1633, %f1618, 0f32A55E34, %f1632;
	fma.rn.f32 	%f1634, %f1628, %f1618, %f1633;
	add.rn.f32 	%f1635, %f1629, %f1634;
	neg.f32 	%f1636, %f1629;
	add.rn.f32 	%f1637, %f1635, %f1636;
	neg.f32 	%f1638, %f1637;
	add.rn.f32 	%f1639, %f1634, %f1638;
	add.f32 	%f1640, %f268, 0fBF000000;
	mul.rn.f32 	%f1641, %f1635, %f1640;
	neg.f32 	%f1642, %f1641;
	fma.rn.f32 	%f1643, %f1635, %f1640, %f1642;
	fma.rn.f32 	%f1644, %f1639, %f1640, %f1643;
	mov.f32 	%f1645, 0f3FB8AA3B;
	mul.rn.f32 	%f1646, %f1645, %f268;
	neg.f32 	%f1647, %f1646;
	fma.rn.f32 	%f1648, %f268, 0f3FB8AA3B, %f1647;
	fma.rn.f32 	%f1649, %f268, 0f32A57060, %f1648;
	add.rn.f32 	%f3735, %f1641, %f1647;
	add.rn.f32 	%f1650, %f3735, %f1646;
	neg.f32 	%f1651, %f1650;
	add.rn.f32 	%f1652, %f3735, %f1651;
	add.rn.f32 	%f1653, %f1641, %f1651;
	neg.f32 	%f1654, %f1652;
	add.rn.f32 	%f1655, %f1647, %f1654;
	add.rn.f32 	%f1656, %f1653, %f1655;
	sub.f32 	%f1657, %f1644, %f1649;
	add.f32 	%f3736, %f1657, %f1656;
	@%p509 bra 	$L__BB0_657;
	neg.f32 	%f1658, %f3735;
	neg.f32 	%f3736, %f3736;
	setp.gt.f32 	%p512, %f268, 0f42040000;
	mov.f32 	%f1659, 0f42400000;
	sub.f32 	%f1660, %f1659, %f3735;
	selp.f32 	%f3735, %f1660, %f1658, %p512;
$L__BB0_657:
	cvt.rni.f32.f32 	%f1661, %f3735;
	sub.f32 	%f1662, %f3735, %f1661;
	add.f32 	%f1663, %f3736, %f1662;
	fma.rn.f32 	%f1664, %f1663, 0f391FCB8E, 0f3AAF85ED;
	fma.rn.f32 	%f1665, %f1664, %f1663, 0f3C1D9856;
	fma.rn.f32 	%f1666, %f1665, %f1663, 0f3D6357BB;
	fma.rn.f32 	%f1667, %f1666, %f1663, 0f3E75FDEC;
	fma.rn.f32 	%f1668, %f1667, %f1663, 0f3F317218;
	fma.rn.f32 	%f1669, %f1668, %f1663, 0f3F800000;
	cvt.rzi.s32.f32 	%r553, %f1661;
	setp.gt.f32 	%p514, %f1661, 0f00000000;
	selp.b32 	%r554, 0, -2097152000, %p514;
	add.s32 	%r555, %r554, 2130706432;
	mov.b32 	%f1670, %r555;
	mul.f32 	%f1671, %f1669, %f1670;
	shl.b32 	%r556, %r553, 23;
	sub.s32 	%r557, %r556, %r554;
	mov.b32 	%f1672, %r557;
	mul.f32 	%f1673, %f1671, %f1672;
	mul.f32 	%f275, %f1673, 0f40206C99;
	rcp.approx.ftz.f32 	%f276, %f268;
	fma.rn.f32 	%f1674, %f276, 0f388F7971, 0fB8543ED8;
	fma.rn.f32 	%f1675, %f1674, %f276, 0fB9DDA6BE;
	fma.rn.f32 	%f1676, %f1675, %f276, 0f3A820ABE;
	fma.rn.f32 	%f1677, %f1676, %f276, 0fB9920AFD;
	fma.rn.f32 	%f1678, %f1677, %f276, 0fBB2F4D64;
	fma.rn.f32 	%f1679, %f1678, %f276, 0f3B638732;
	fma.rn.f32 	%f277, %f1679, %f276, 0f3DAAAAAC;
	@%p509 bra 	$L__BB0_659;
	mul.f32 	%f1681, %f276, %f277;
	fma.rn.f32 	%f1682, %f1681, %f267, %f267;
	add.f32 	%f1683, %f268, %f268;
	cvt.rni.f32.f32 	%f1684, %f1683;
	cvt.rzi.s32.f32 	%r558, %f1684;
	fma.rn.f32 	%f1685, %f1684, 0fBF000000, %f268;
	mul.rn.f32 	%f1686, %f1685, %f1685;
	fma.rn.f32 	%f1687, %f1686, 0fBF17ACC9, 0f40233590;
	fma.rn.f32 	%f1688, %f1686, 0f3E684E12, 0fBFAAD2E0;
	fma.rn.f32 	%f1689, %f1687, %f1686, 0fC0A55DF6;
	fma.rn.f32 	%f1690, %f1688, %f1686, 0f4081E0CF;
	fma.rn.f32 	%f1691, %f1686, %f1685, 0f00000000;
	fma.rn.f32 	%f1692, %f1690, %f1686, 0fC09DE9E6;
	fma.rn.f32 	%f1693, %f1689, %f1691, 0f00000000;
	fma.rn.f32 	%f1694, %f1692, %f1686, 0f3F800000;
	fma.rn.f32 	%f1695, %f1685, 0f40490FDB, %f1693;
	and.b32  	%r559, %r558, 1;
	setp.eq.b32 	%p515, %r559, 1;
	selp.f32 	%f1696, %f1694, %f1695, %p515;
	and.b32  	%r560, %r558, 2;
	setp.eq.s32 	%p516, %r560, 0;
	mov.f32 	%f1697, 0f00000000;
	sub.f32 	%f1698, %f1697, %f1696;
	selp.f32 	%f1699, %f1696, %f1698, %p516;
	mul.rn.f32 	%f1700, %f1682, %f1699;
	neg.f32 	%f1701, %f1700;
	fma.rn.f32 	%f1702, %f1682, %f1699, %f1701;
	mov.f32 	%f1703, 0f3F800000;
	div.approx.f32 	%f1704, %f1703, %f1700;
	neg.f32 	%f1705, %f1704;
	mul.f32 	%f1706, %f1704, %f1705;
	mul.f32 	%f1707, %f1702, %f1706;
	mul.f32 	%f1708, %f275, %f1707;
	fma.rn.f32 	%f1709, %f275, %f1704, %f1708;
	mul.f32 	%f1710, %f1709, 0f3F000000;
	setp.gt.f32 	%p517, %f268, 0f42040000;
	mul.f32 	%f1711, %f1710, 0f27800000;
	selp.f32 	%f3737, %f1711, %f1710, %p517;
	bra.uni 	$L__BB0_661;
$L__BB0_659:
	mul.f32 	%f1680, %f276, %f277;
	fma.rn.f32 	%f3740, %f1680, %f275, %f275;
	bra.uni 	$L__BB0_674;
$L__BB0_660:
	setp.geu.f32 	%p518, %f201, 0f00000000;
	setp.lt.f32 	%p519, %f201, 0fBF000000;
	selp.f32 	%f1712, %f201, 0f3F800000, %p519;
	setp.eq.f32 	%p520, %f201, 0f00000000;
	cvt.rni.f32.f32 	%f1713, %f201;
	sub.f32 	%f1714, %f201, %f1713;
	selp.f32 	%f1715, %f201, %f1714, %p520;
	setp.le.f32 	%p521, %f201, 0f3F000000;
	selp.f32 	%f1716, %f1715, 0f3F800000, %p521;
	mul.f32 	%f1717, %f1712, %f1716;
	fma.rn.f32 	%f1718, %f1715, 0fBA8C9F66, 0f3BE903D7;
	fma.rn.f32 	%f1719, %f1718, %f1715, 0fBC1E00B0;
	fma.rn.f32 	%f1720, %f1719, %f1715, 0fBD2CC522;
	fma.rn.f32 	%f1721, %f1720, %f1715, 0f3E2A89B3;
	fma.rn.f32 	%f1722, %f1721, %f1715, 0fBD2C0C05;
	fma.rn.f32 	%f1723, %f1722, %f1715, 0fBF27E7A2;
	fma.rn.f32 	%f1724, %f1723, %f1715, 0f3F13C468;
	fma.rn.f32 	%f1725, %f1724, %f1717, 0f00000000;
	fma.rn.f32 	%f1726, %f1725, %f1715, %f1717;
	mov.f32 	%f1727, 0f3F800000;
	div.approx.f32 	%f3737, %f1727, %f1726;
	mov.f32 	%f3740, %f3737;
	@%p518 bra 	$L__BB0_674;
$L__BB0_661:
	cvt.rzi.f32.f32 	%f1729, %f201;
	setp.eq.f32 	%p522, %f201, %f1729;
	mov.f32 	%f3740, 0f7FFFFFFF;
	@%p522 bra 	$L__BB0_674;
	setp.geu.f32 	%p523, %f201, 0fC2246666;
	mov.f32 	%f3740, %f3737;
	@%p523 bra 	$L__BB0_674;
	cvt.rzi.s32.f32 	%r561, %f201;
	and.b32  	%r562, %r561, 1;
	setp.eq.b32 	%p524, %r562, 1;
	selp.f32 	%f3740, 0f00000000, %f3737, %p524;
	bra.uni 	$L__BB0_674;
$L__BB0_664:
	abs.f32 	%f1569, %f283;
	setp.eq.f32 	%p499, %f1569, 0f7F800000;
	mov.f32 	%f3740, 0f00000000;
	@%p499 bra 	$L__BB0_674;
	rcp.approx.ftz.f32 	%f1570, %f283;
	mul.f32 	%f1571, %f1570, %f1570;
	fma.rn.f32 	%f1572, %f1571, 0f4056FE93, 0fBF03B7C2;
	fma.rn.f32 	%f1573, %f1572, %f1571, 0f3DD3B3F3;
	fma.rn.f32 	%f1574, %f1573, %f1571, 0fBD7FFFB6;
	fma.rn.f32 	%f1575, %f1574, %f1571, 0f3F800000;
	fma.rn.f32 	%f1576, %f1571, 0f3F91E009, 0fBE52412D;
	fma.rn.f32 	%f1577, %f1576, %f1571, 0f3D854ED1;
	fma.rn.f32 	%f1578, %f1577, %f1571, 0fBDFFFFFF;
	fma.rn.f32 	%f285, %f1578, %f1570, %f283;
	rsqrt.approx.f32 	%f1579, %f283;
	mul.f32 	%f1580, %f1579, 0f3F4C422A;
	mul.f32 	%f286, %f1575, %f1580;
	mul.f32 	%f1581, %f285, 0f3F22F983;
	cvt.rni.s32.f32 	%r1272, %f1581;
	cvt.rn.f32.s32 	%f1582, %r1272;
	fma.rn.f32 	%f1583, %f1582, 0fBFC90FDA, %f285;
	fma.rn.f32 	%f1584, %f1582, 0fB3A22168, %f1583;
	fma.rn.f32 	%f3738, %f1582, 0fA7C234C5, %f1584;
	abs.f32 	%f288, %f285;
	setp.ltu.f32 	%p500, %f288, 0f47CE4780;
	@%p500 bra 	$L__BB0_673;
	setp.neu.f32 	%p501, %f288, 0f7F800000;
	@%p501 bra 	$L__BB0_668;
	mov.f32 	%f1587, 0f00000000;
	mul.rn.f32 	%f3738, %f285, %f1587;
	mov.b32 	%r1272, 0;
	bra.uni 	$L__BB0_673;
$L__BB0_668:
	mov.b32 	%r63, %f285;
	shl.b32 	%r526, %r63, 8;
	or.b32  	%r64, %r526, -2147483648;
	mov.b64 	%rd381, 0;
	mov.b32 	%r1269, 0;
$L__BB0_669:
	.pragma "nounroll";
	mul.wide.u32 	%rd187, %r1269, 4;
	add.s64 	%rd189, %rd188, %rd187;
	ld.global.nc.u32 	%r527, [%rd189];
	mad.wide.u32 	%rd190, %r527, %r64, %rd381;
	shr.u64 	%rd381, %rd190, 32;
	add.s64 	%rd191, %rd16, %rd187;
	st.local.u32 	[%rd191], %rd190;
	add.s32 	%r1269, %r1269, 1;
	setp.ne.s32 	%p502, %r1269, 6;
	@%p502 bra 	$L__BB0_669;
	shr.u32 	%r528, %r63, 23;
	st.local.u32 	[%rd16+24], %rd381;
	and.b32  	%r67, %r528, 31;
	and.b32  	%r529, %r528, 224;
	add.s32 	%r530, %r529, -128;
	shr.u32 	%r531, %r530, 5;
	mul.wide.u32 	%rd192, %r531, 4;
	sub.s64 	%rd52, %rd16, %rd192;
	ld.local.u32 	%r1270, [%rd52+24];
	ld.local.u32 	%r1271, [%rd52+20];
	setp.eq.s32 	%p503, %r67, 0;
	@%p503 bra 	$L__BB0_672;
	shf.l.wrap.b32 	%r1270, %r1271, %r1270, %r67;
	ld.local.u32 	%r532, [%rd52+16];
	shf.l.wrap.b32 	%r1271, %r532, %r1271, %r67;
$L__BB0_672:
	shr.u32 	%r533, %r1270, 30;
	shf.l.wrap.b32 	%r534, %r1271, %r1270, 2;
	shl.b32 	%r535, %r1271, 2;
	shr.u32 	%r536, %r534, 31;
	add.s32 	%r537, %r536, %r533;
	neg.s32 	%r538, %r537;
	setp.lt.s32 	%p504, %r63, 0;
	selp.b32 	%r1272, %r538, %r537, %p504;
	xor.b32  	%r539, %r534, %r63;
	shr.s32 	%r540, %r534, 31;
	xor.b32  	%r541, %r540, %r534;
	xor.b32  	%r542, %r540, %r535;
	cvt.u64.u32 	%rd193, %r541;
	shl.b64 	%rd194, %rd193, 32;
	cvt.u64.u32 	%rd195, %r542;
	or.b64  	%rd196, %rd194, %rd195;
	cvt.rn.f64.s64 	%fd69, %rd196;
	mul.f64 	%fd70, %fd69, 0d3BF921FB54442D19;
	cvt.rn.f32.f64 	%f1585, %fd70;
	neg.f32 	%f1586, %f1585;
	setp.lt.s32 	%p505, %r539, 0;
	selp.f32 	%f3738, %f1586, %f1585, %p505;
$L__BB0_673:
	and.b32  	%r544, %r1272, 3;
	cvt.rn.f32.u32 	%f1588, %r544;
	fma.rn.f32 	%f1589, %f1588, 0f3FC90FDB, 0fBF490FDB;
	add.f32 	%f1590, %f3738, %f1589;
	mul.f32 	%f1591, %f1590, 0f3F22F983;
	cvt.rni.s32.f32 	%r545, %f1591;
	cvt.rn.f32.s32 	%f1592, %r545;
	fma.rn.f32 	%f1593, %f1592, 0fBFC90FDA, %f1590;
	fma.rn.f32 	%f1594, %f1592, 0fB3A22168, %f1593;
	add.s32 	%r546, %r545, 1;
	mul.rn.f32 	%f1595, %f1594, %f1594;
	and.b32  	%r547, %r545, 1;
	setp.eq.b32 	%p506, %r547, 1;
	selp.f32 	%f1596, %f1594, 0f3F800000, %p506;
	fma.rn.f32 	%f1597, %f1595, %f1596, 0f00000000;
	fma.rn.f32 	%f1598, %f1595, 0f37CBAC00, 0fBAB607ED;
	selp.f32 	%f1599, 0fB94D4153, %f1598, %p506;
	selp.f32 	%f1600, 0f3C0885E4, 0f3D2AAABB, %p506;
	fma.rn.f32 	%f1601, %f1599, %f1595, %f1600;
	selp.f32 	%f1602, 0fBE2AAAA8, 0fBEFFFFFF, %p506;
	fma.rn.f32 	%f1603, %f1601, %f1595, %f1602;
	fma.rn.f32 	%f1604, %f1603, %f1597, %f1596;
	and.b32  	%r548, %r546, 2;
	setp.eq.s32 	%p507, %r548, 0;
	mov.f32 	%f1605, 0f00000000;
	sub.f32 	%f1606, %f1605, %f1604;
	selp.f32 	%f1607, %f1604, %f1606, %p507;
	mul.f32 	%f3740, %f286, %f1607;
$L__BB0_674:
	mul.wide.u32 	%rd197, %r18, 4;
	add.s64 	%rd198, %rd20, %rd197;
	st.local.f32 	[%rd198], %f3740;
	setp.gt.u32 	%p525, %r18, 1;
	mov.f64 	%fd285, 0dFFF0000000000000;
	@%p525 bra 	$L__BB0_530;
	ld.local.f32 	%f296, [%rd20+4];
	abs.f32 	%f1731, %f296;
	setp.equ.f32 	%p526, %f1731, 0f7F800000;
	@%p526 bra 	$L__BB0_678;
	ld.global.f32 	%f1732, [%rd40+4];
	sub.f32 	%f1733, %f296, %f1732;
	ld.global.f32 	%f1734, [%rd40+8];
	mul.f32 	%f1735, %f1733, %f1733;
	cvt.f64.f32 	%fd73, %f1735;
	cvt.f64.f32 	%fd74, %f1734;
	add.f64 	%fd75, %fd74, %fd74;
	mul.f64 	%fd76, %fd75, %fd74;
	div.rn.f64 	%fd77, %fd73, %fd76;
	setp.lt.f32 	%p527, %f1734, 0f00800000;
	mul.f32 	%f1736, %f1734, 0f4B000000;
	selp.f32 	%f1737, %f1736, %f1734, %p527;
	selp.f32 	%f1738, 0fC1B80000, 0f00000000, %p527;
	mov.b32 	%r563, %f1737;
	add.s32 	%r564, %r563, -1059760811;
	and.b32  	%r565, %r564, -8388608;
	sub.s32 	%r566, %r563, %r565;
	mov.b32 	%f1739, %r566;
	cvt.rn.f32.s32 	%f1740, %r565;
	fma.rn.f32 	%f1741, %f1740, 0f34000000, %f1738;
	add.f32 	%f1742, %f1739, 0fBF800000;
	fma.rn.f32 	%f1743, %f1742, 0fBE055027, 0f3E1039F6;
	fma.rn.f32 	%f1744, %f1743, %f1742, 0fBDF8CDCC;
	fma.rn.f32 	%f1745, %f1744, %f1742, 0f3E0F2955;
	fma.rn.f32 	%f1746, %f1745, %f1742, 0fBE2AD8B9;
	fma.rn.f32 	%f1747, %f1746, %f1742, 0f3E4CED0B;
	fma.rn.f32 	%f1748, %f1747, %f1742, 0fBE7FFF22;
	fma.rn.f32 	%f1749, %f1748, %f1742, 0f3EAAAA78;
	fma.rn.f32 	%f1750, %f1749, %f1742, 0fBF000000;
	mul.f32 	%f1751, %f1742, %f1750;
	fma.rn.f32 	%f1752, %f1751, %f1742, %f1742;
	fma.rn.f32 	%f1753, %f1741, 0f3F317218, %f1752;
	setp.gt.u32 	%p528, %r563, 2139095039;
	fma.rn.f32 	%f1754, %f1737, 0f7F800000, 0f7F800000;
	selp.f32 	%f1755, %f1754, %f1753, %p528;
	setp.eq.f32 	%p529, %f1737, 0f00000000;
	selp.f32 	%f1756, 0fFF800000, %f1755, %p529;
	cvt.f64.f32 	%fd78, %f1756;
	fma.rn.f64 	%fd79, %fd78, 0d4000000000000000, 0d3FFD67F1C0000000;
	mul.f64 	%fd80, %fd79, 0dBFE0000000000000;
	sub.f64 	%fd6, %fd80, %fd77;
	abs.f64 	%fd81, %fd6;
	setp.equ.f64 	%p530, %fd81, 0d7FF0000000000000;
	@%p530 bra 	$L__BB0_678;
	add.f64 	%fd268, %fd268, %fd6;
	add.s32 	%r1255, %r1255, 1;
	setp.ne.s32 	%p531, %r1255, %r290;
	mov.f64 	%fd285, %fd268;
	@%p531 bra 	$L__BB0_529;
$L__BB0_678:
	setp.lt.s32 	%p532, %r291, 1;
	@%p532 bra 	$L__BB0_2118;
	mov.f32 	%f1757, 0fB1800000;
	mov.f32 	%f1758, 0f3EE38E39;
	mul.rn.f32 	%f1759, %f1758, %f1757;
	mov.f32 	%f1760, 0f3D4A4588;
	mov.f32 	%f1761, 0f3DF80F5F;
	mul.rn.f32 	%f1762, %f1761, %f1760;
	fma.rn.f32 	%f1763, %f1759, 0f3FB8AA3B, 0f336DD092;
	fma.rn.f32 	%f1764, 0f3E638E39, 0f32A55E34, %f1763;
	mul.f32 	%f1765, %f1762, 0f40400000;
	fma.rn.f32 	%f1766, %f1765, %f1759, %f1764;
	fma.rn.f32 	%f1767, %f1762, 0f3E638E39, %f1766;
	mov.f32 	%f1768, 0f405484B1;
	add.rn.f32 	%f297, %f1768, %f1767;
	mov.f32 	%f1769, 0fC05484B1;
	add.rn.f32 	%f1770, %f297, %f1769;
	neg.f32 	%f1771, %f1770;
	add.rn.f32 	%f298, %f1767, %f1771;
	mov.f64 	%fd82, 0d3FECCCCCCC000000;
	{
	.reg .b32 %temp; 
	mov.b64 	{%temp, %r568}, %fd82;
	}
	{
	.reg .b32 %temp; 
	mov.b64 	{%r569, %temp}, %fd82;
	}
	setp.lt.s32 	%p533, %r568, 1048576;
	mov.f64 	%fd83, 0d434CCCCCCC000000;
	{
	.reg .b32 %temp; 
	mov.b64 	{%temp, %r570}, %fd83;
	}
	{
	.reg .b32 %temp; 
	mov.b64 	{%r571, %temp}, %fd83;
	}
	mov.b32 	%r572, 1127219200;
	mov.b32 	%r573, -2147483648;
	mov.b64 	%fd9, {%r573, %r572};
	selp.b32 	%r574, %r570, %r568, %p533;
	selp.b32 	%r575, %r571, %r569, %p533;
	add.s32 	%r77, %r574, -1;
	selp.f64 	%fd84, 0d434CCCCCCC000000, 0d3FECCCCCCC000000, %p533;
	fma.rn.f64 	%fd85, %fd84, 0d7FF0000000000000, 0d7FF0000000000000;
	{
	.reg .b32 %temp; 
	mov.b64 	{%temp, %r576}, %fd84;
	}
	and.b32  	%r577, %r576, 2147483647;
	setp.eq.s32 	%p534, %r577, 0;
	selp.f64 	%fd10, 0dFFF0000000000000, %fd85, %p534;
	selp.b32 	%r578, -1077, -1023, %p533;
	shr.u32 	%r579, %r574, 20;
	add.s32 	%r78, %r578, %r579;
	and.b32  	%r580, %r574, 1048575;
	or.b32  	%r79, %r580, 1072693248;
	mov.b64 	%fd11, {%r575, %r79};
	{
	.reg .b32 %temp; 
	mov.b64 	{%r581, %temp}, %fd11;
	}
	{
	.reg .b32 %temp; 
	mov.b64 	{%temp, %r582}, %fd11;
	}
	add.s32 	%r583, %r582, -1048576;
	mov.b64 	%fd12, {%r581, %r583};
	mul.wide.s32 	%rd199, %r1, 4;
	add.s64 	%rd53, %rd2, %rd199;
	add.s64 	%rd200, %rd53, %rd38;
	add.s64 	%rd54, %rd200, %rd38;
	add.s64 	%rd201, %rd54, %rd38;
	add.s64 	%rd202, %rd201, %rd38;
	add.s64 	%rd55, %rd202, %rd38;
	add.s64 	%rd56, %rd55, %rd38;
	add.s64 	%rd203, %rd56, %rd38;
	add.s64 	%rd57, %rd203, %rd38;
	add.s64 	%rd204, %rd57, %rd38;
	add.s64 	%rd58, %rd204, %rd38;
	add.s32 	%r1348, %r292, %r1;
	add.f64 	%fd286, %fd284, %fd285;
	mov.b32 	%r1273, 0;
$L__BB0_680:
	mov.f64 	%fd16, %fd284;
	mov.f64 	%fd15, %fd285;
	mov.f64 	%fd14, %fd286;
	mul.lo.s32 	%r584, %r1273, -858993459;
	setp.lt.u32 	%p535, %r584, 858993460;
	@%p535 bra 	$L__BB0_684;
	mov.b32 	%r1306, 0;
$L__BB0_682:
	mul.lo.s32 	%r586, %r1306, %r289;
	mul.wide.s32 	%rd205, %r586, 4;
	add.s64 	%rd77, %rd53, %rd205;
	ld.global.f32 	%f595, [%rd77];
	mul.wide.u32 	%rd206, %r1306, 4;
	add.s64 	%rd207, %rd22, %rd206;
	st.local.f32 	[%rd207], %f595;
$L__BB0_683:
	mad.lo.s32 	%r587, %r1348, 1103515245, 12345;
	and.b32  	%r1348, %r587, 2147483647;
	setp.gt.u32 	%p536, %r1348, 2146999999;
	@%p536 bra 	$L__BB0_683;
	bra.uni 	$L__BB0_1382;
$L__BB0_684:
	abs.f64 	%fd234, %fd14;
	setp.equ.f64 	%p1129, %fd234, 0d7FF0000000000000;
	mov.b32 	%r1277, 0;
	@%p1129 bra 	$L__BB0_687;
$L__BB0_685:
	mad.lo.s32 	%r964, %r1348, 1103515245, 12345;
	and.b32  	%r1348, %r964, 2147483647;
	setp.gt.u32 	%p1130, %r1348, 2013265904;
	@%p1130 bra 	$L__BB0_685;
	mul.hi.u32 	%r965, %r1348, -2147483631;
	shr.u32 	%r1277, %r965, 26;
$L__BB0_687:
	add.s32 	%r88, %r1277, 1;
	mov.u32 	%r1278, %r1277;
$L__BB0_688:
	mul.lo.s32 	%r966, %r1278, %r289;
	mul.wide.s32 	%rd304, %r966, 4;
	add.s64 	%rd59, %rd37, %rd304;
	ld.global.u32 	%r967, [%rd59];
	mul.wide.u32 	%rd305, %r1278, 4;
	add.s64 	%rd306, %rd21, %rd305;
	st.local.u32 	[%rd306], %r967;
	setp.eq.s32 	%p1131, %r1278, %r1277;
	@%p1131 bra 	$L__BB0_692;
	add.s32 	%r1280, %r1278, 1;
$L__BB0_690:
	setp.le.u32 	%p1132, %r1280, %r88;
	@%p1132 bra 	$L__BB0_694;
	shr.u32 	%r1280, %r1280, 1;
	setp.ne.s32 	%p1133, %r1280, %r88;
	@%p1133 bra 	$L__BB0_690;
$L__BB0_692:
	mad.lo.s32 	%r968, %r1348, 1103515245, 12345;
	and.b32  	%r1348, %r968, 2147483647;
	setp.gt.u32 	%p1134, %r1348, 2070787787;
	@%p1134 bra 	$L__BB0_692;
	mul.hi.u32 	%r969, %r1348, -536870883;
	shr.u32 	%r970, %r969, 26;
	st.global.u32 	[%rd59], %r970;
$L__BB0_694:
	add.s32 	%r1278, %r1278, 1;
	setp.ne.s32 	%p1135, %r1278, 15;
	@%p1135 bra 	$L__BB0_688;
	ld.global.u32 	%r971, [%rd23];
	mov.f32 	%f299, 0f3F800000;
	setp.gt.u32 	%p1136, %r971, 26;
	@%p1136 bra 	$L__BB0_696;
	bra.uni 	$L__BB0_698;
$L__BB0_696:
	add.s32 	%r979, %r971, 999;
	setp.lt.u32 	%p1139, %r979, 3;
	@%p1139 bra 	$L__BB0_700;
	mov.f32 	%f299, 0f7FC00000;
	bra.uni 	$L__BB0_701;
$L__BB0_698:
	mov.b32 	%r973, 1;
	shl.b32 	%r974, %r973, %r971;
	and.b32  	%r975, %r974, 499680;
	setp.ne.s32 	%p1137, %r975, 0;
	@%p1137 bra 	$L__BB0_2128;
	mov.b32 	%r976, 1;
	shl.b32 	%r977, %r976, %r971;
	and.b32  	%r978, %r977, 133718020;
	setp.ne.s32 	%p1138, %r978, 0;
	@%p1138 bra 	$L__BB0_700;
	bra.uni 	$L__BB0_701;
$L__BB0_700:
	mov.f32 	%f299, 0f40000000;
$L__BB0_701:
	ld.global.u32 	%r980, [%rd24];
	mov.f32 	%f300, 0f3F800000;
	setp.gt.u32 	%p1140, %r980, 26;
	@%p1140 bra 	$L__BB0_702;
	bra.uni 	$L__BB0_704;
$L__BB0_702:
	add.s32 	%r988, %r980, 999;
	setp.lt.u32 	%p1143, %r988, 3;
	@%p1143 bra 	$L__BB0_706;
	mov.f32 	%f300, 0f7FC00000;
	bra.uni 	$L__BB0_707;
$L__BB0_704:
	mov.b32 	%r982, 1;
	shl.b32 	%r983, %r982, %r980;
	and.b32  	%r984, %r983, 499680;
	setp.ne.s32 	%p1141, %r984, 0;
	@%p1141 bra 	$L__BB0_2129;
	mov.b32 	%r985, 1;
	shl.b32 	%r986, %r985, %r980;
	and.b32  	%r987, %r986, 133718020;
	setp.ne.s32 	%p1142, %r987, 0;
	@%p1142 bra 	$L__BB0_706;
	bra.uni 	$L__BB0_707;
$L__BB0_706:
	mov.f32 	%f300, 0f40000000;
$L__BB0_707:
	ld.global.u32 	%r989, [%rd25];
	mov.f32 	%f301, 0f3F800000;
	setp.gt.u32 	%p1144, %r989, 26;
	@%p1144 bra 	$L__BB0_708;
	bra.uni 	$L__BB0_710;
$L__BB0_708:
	add.s32 	%r997, %r989, 999;
	setp.lt.u32 	%p1147, %r997, 3;
	@%p1147 bra 	$L__BB0_712;
	mov.f32 	%f301, 0f7FC00000;
	bra.uni 	$L__BB0_713;
$L__BB0_710:
	mov.b32 	%r991, 1;
	shl.b32 	%r992, %r991, %r989;
	and.b32  	%r993, %r992, 499680;
	setp.ne.s32 	%p1145, %r993, 0;
	@%p1145 bra 	$L__BB0_2130;
	mov.b32 	%r994, 1;
	shl.b32 	%r995, %r994, %r989;
	and.b32  	%r996, %r995, 133718020;
	setp.ne.s32 	%p1146, %r996, 0;
	@%p1146 bra 	$L__BB0_712;
	bra.uni 	$L__BB0_713;
$L__BB0_712:
	mov.f32 	%f301, 0f40000000;
$L__BB0_713:
	ld.global.u32 	%r998, [%rd26];
	mov.f32 	%f302, 0f3F800000;
	setp.gt.u32 	%p1148, %r998, 26;
	@%p1148 bra 	$L__BB0_714;
	bra.uni 	$L__BB0_716;
$L__BB0_714:
	add.s32 	%r1006, %r998, 999;
	setp.lt.u32 	%p1151, %r1006, 3;
	@%p1151 bra 	$L__BB0_718;
	mov.f32 	%f302, 0f7FC00000;
	bra.uni 	$L__BB0_719;
$L__BB0_716:
	mov.b32 	%r1000, 1;
	shl.b32 	%r1001, %r1000, %r998;
	and.b32  	%r1002, %r1001, 499680;
	setp.ne.s32 	%p1149, %r1002, 0;
	@%p1149 bra 	$L__BB0_2131;
	mov.b32 	%r1003, 1;
	shl.b32 	%r1004, %r1003, %r998;
	and.b32  	%r1005, %r1004, 133718020;
	setp.ne.s32 	%p1150, %r1005, 0;
	@%p1150 bra 	$L__BB0_718;
	bra.uni 	$L__BB0_719;
$L__BB0_718:
	mov.f32 	%f302, 0f40000000;
$L__BB0_719:
	ld.global.u32 	%r1007, [%rd27];
	mov.f32 	%f303, 0f3F800000;
	setp.gt.u32 	%p1152, %r1007, 26;
	@%p1152 bra 	$L__BB0_720;
	bra.uni 	$L__BB0_722;
$L__BB0_720:
	add.s32 	%r1015, %r1007, 999;
	setp.lt.u32 	%p1155, %r1015, 3;
	@%p1155 bra 	$L__BB0_724;
	mov.f32 	%f303, 0f7FC00000;
	bra.uni 	$L__BB0_725;
$L__BB0_722:
	mov.b32 	%r1009, 1;
	shl.b32 	%r1010, %r1009, %r1007;
	and.b32  	%r1011, %r1010, 499680;
	setp.ne.s32 	%p1153, %r1011, 0;
	@%p1153 bra 	$L__BB0_2132;
	mov.b32 	%r1012, 1;
	shl.b32 	%r1013, %r1012, %r1007;
	and.b32  	%r1014, %r1013, 133718020;
	setp.ne.s32 	%p1154, %r1014, 0;
	@%p1154 bra 	$L__BB0_724;
	bra.uni 	$L__BB0_725;
$L__BB0_724:
	mov.f32 	%f303, 0f40000000;
$L__BB0_725:
	ld.global.u32 	%r1016, [%rd28];
	mov.f32 	%f304, 0f3F800000;
	setp.gt.u32 	%p1156, %r1016, 26;
	@%p1156 bra 	$L__BB0_726;
	bra.uni 	$L__BB0_728;
$L__BB0_726:
	add.s32 	%r1024, %r1016, 999;
	setp.lt.u32 	%p1159, %r1024, 3;
	@%p1159 bra 	$L__BB0_730;
	mov.f32 	%f304, 0f7FC00000;
	bra.uni 	$L__BB0_731;
$L__BB0_728:
	mov.b32 	%r1018, 1;
	shl.b32 	%r1019, %r1018, %r1016;
	and.b32  	%r1020, %r1019, 499680;
	setp.ne.s32 	%p1157, %r1020, 0;
	@%p1157 bra 	$L__BB0_2133;
	mov.b32 	%r1021, 1;
	shl.b32 	%r1022, %r1021, %r1016;
	and.b32  	%r1023, %r1022, 133718020;
	setp.ne.s32 	%p1158, %r1023, 0;
	@%p1158 bra 	$L__BB0_730;
	bra.uni 	$L__BB0_731;
$L__BB0_730:
	mov.f32 	%f304, 0f40000000;
$L__BB0_731:
	ld.global.u32 	%r1025, [%rd29];
	mov.f32 	%f305, 0f3F800000;
	setp.gt.u32 	%p1160, %r1025, 26;
	@%p1160 bra 	$L__BB0_732;
	bra.uni 	$L__BB0_734;
$L__BB0_732:
	add.s32 	%r1033, %r1025, 999;
	setp.lt.u32 	%p1163, %r1033, 3;
	@%p1163 bra 	$L__BB0_736;
	mov.f32 	%f305, 0f7FC00000;
	bra.uni 	$L__BB0_737;
$L__BB0_734:
	mov.b32 	%r1027, 1;
	shl.b32 	%r1028, %r1027, %r1025;
	and.b32  	%r1029, %r1028, 499680;
	setp.ne.s32 	%p1161, %r1029, 0;
	@%p1161 bra 	$L__BB0_2134;
	mov.b32 	%r1030, 1;
	shl.b32 	%r1031, %r1030, %r1025;
	and.b32  	%r1032, %r1031, 133718020;
	setp.ne.s32 	%p1162, %r1032, 0;
	@%p1162 bra 	$L__BB0_736;
	bra.uni 	$L__BB0_737;
$L__BB0_736:
	mov.f32 	%f305, 0f40000000;
$L__BB0_737:
	ld.global.u32 	%r1034, [%rd30];
	mov.f32 	%f306, 0f3F800000;
	setp.gt.u32 	%p1164, %r1034, 26;
	@%p1164 bra 	$L__BB0_738;
	bra.uni 	$L__BB0_740;
$L__BB0_738:
	add.s32 	%r1042, %r1034, 999;
	setp.lt.u32 	%p1167, %r1042, 3;
	@%p1167 bra 	$L__BB0_742;
	mov.f32 	%f306, 0f7FC00000;
	bra.uni 	$L__BB0_743;
$L__BB0_740:
	mov.b32 	%r1036, 1;
	shl.b32 	%r1037, %r1036, %r1034;
	and.b32  	%r1038, %r1037, 499680;
	setp.ne.s32 	%p1165, %r1038, 0;
	@%p1165 bra 	$L__BB0_2135;
	mov.b32 	%r1039, 1;
	shl.b32 	%r1040, %r1039, %r1034;
	and.b32  	%r1041, %r1040, 133718020;
	setp.ne.s32 	%p1166, %r1041, 0;
	@%p1166 bra 	$L__BB0_742;
	bra.uni 	$L__BB0_743;
$L__BB0_742:
	mov.f32 	%f306, 0f40000000;
$L__BB0_743:
	ld.global.u32 	%r1043, [%rd31];
	mov.f32 	%f3749, 0f3F800000;
	setp.gt.s32 	%p1168, %r1043, 11;
	@%p1168 bra 	$L__BB0_769;
	setp.gt.s32 	%p1190, %r1043, 4;
	@%p1190 bra 	$L__BB0_757;
	setp.gt.s32 	%p1200, %r1043, -1;
	@%p1200 bra 	$L__BB0_750;
	setp.eq.s32 	%p1206, %r1043, -999;
	@%p1206 bra 	$L__BB0_810;
	setp.eq.s32 	%p1207, %r1043, -998;
	@%p1207 bra 	$L__BB0_809;
	setp.eq.s32 	%p1208, %r1043, -997;
	@%p1208 bra 	$L__BB0_749;
	bra.uni 	$L__BB0_756;
$L__BB0_749:
	add.f32 	%f3749, %f300, 0f3F800000;
	bra.uni 	$L__BB0_811;
$L__BB0_750:
	setp.gt.s32 	%p1201, %r1043, 2;
	@%p1201 bra 	$L__BB0_754;
	setp.lt.u32 	%p1204, %r1043, 2;
	@%p1204 bra 	$L__BB0_811;
	setp.eq.s32 	%p1205, %r1043, 2;
	@%p1205 bra 	$L__BB0_753;
	bra.uni 	$L__BB0_756;
$L__BB0_753:
	add.f32 	%f3749, %f300, 0f3F800000;
	bra.uni 	$L__BB0_811;
$L__BB0_754:
	setp.eq.s32 	%p1202, %r1043, 3;
	mov.f32 	%f3749, %f300;
	@%p1202 bra 	$L__BB0_811;
	setp.eq.s32 	%p1203, %r1043, 4;
	mov.f32 	%f3749, %f299;
	@%p1203 bra 	$L__BB0_811;
$L__BB0_756:
	mov.f32 	%f3749, 0f7FC00000;
	bra.uni 	$L__BB0_811;
$L__BB0_757:
	setp.gt.s32 	%p1191, %r1043, 7;
	@%p1191 bra 	$L__BB0_762;
	setp.eq.s32 	%p1197, %r1043, 5;
	@%p1197 bra 	$L__BB0_808;
	setp.eq.s32 	%p1198, %r1043, 6;
	@%p1198 bra 	$L__BB0_807;
	setp.eq.s32 	%p1199, %r1043, 7;
	@%p1199 bra 	$L__BB0_761;
	bra.uni 	$L__BB0_756;
$L__BB0_761:
	add.f32 	%f2898, %f299, 0f3F800000;
	add.f32 	%f3749, %f300, %f2898;
	bra.uni 	$L__BB0_811;
$L__BB0_762:
	setp.gt.s32 	%p1192, %r1043, 9;
	@%p1192 bra 	$L__BB0_766;
	setp.eq.s32 	%p1195, %r1043, 8;
	@%p1195 bra 	$L__BB0_806;
	setp.eq.s32 	%p1196, %r1043, 9;
	@%p1196 bra 	$L__BB0_765;
	bra.uni 	$L__BB0_756;
$L__BB0_765:
	add.f32 	%f2896, %f300, 0f3F800000;
	add.f32 	%f3749, %f2896, %f299;
	bra.uni 	$L__BB0_811;
$L__BB0_766:
	setp.eq.s32 	%p1193, %r1043, 10;
	@%p1193 bra 	$L__BB0_805;
	setp.eq.s32 	%p1194, %r1043, 11;
	@%p1194 bra 	$L__BB0_768;
	bra.uni 	$L__BB0_756;
$L__BB0_768:
	add.f32 	%f2894, %f300, 0f3F800000;
	add.f32 	%f3749, %f2894, %f299;
	bra.uni 	$L__BB0_811;
$L__BB0_769:
	setp.gt.s32 	%p1169, %r1043, 18;
	@%p1169 bra 	$L__BB0_782;
	setp.gt.s32 	%p1181, %r1043, 14;
	@%p1181 bra 	$L__BB0_775;
	setp.eq.s32 	%p1187, %r1043, 12;
	@%p1187 bra 	$L__BB0_804;
	setp.eq.s32 	%p1188, %r1043, 13;
	@%p1188 bra 	$L__BB0_803;
	setp.eq.s32 	%p1189, %r1043, 14;
	@%p1189 bra 	$L__BB0_774;
	bra.uni 	$L__BB0_756;
$L__BB0_774:
	add.f32 	%f3749, %f300, 0f3F800000;
	bra.uni 	$L__BB0_811;
$L__BB0_775:
	setp.gt.s32 	%p1182, %r1043, 16;
	@%p1182 bra 	$L__BB0_779;
	setp.eq.s32 	%p1185, %r1043, 15;
	@%p1185 bra 	$L__BB0_802;
	setp.eq.s32 	%p1186, %r1043, 16;
	@%p1186 bra 	$L__BB0_778;
	bra.uni 	$L__BB0_756;
$L__BB0_778:
	add.f32 	%f2891, %f300, 0f3F800000;
	add.f32 	%f3749, %f2891, 0f3F800000;
	bra.uni 	$L__BB0_811;
$L__BB0_779:
	setp.eq.s32 	%p1183, %r1043, 17;
	@%p1183 bra 	$L__BB0_801;
	setp.eq.s32 	%p1184, %r1043, 18;
	@%p1184 bra 	$L__BB0_781;
	bra.uni 	$L__BB0_756;
$L__BB0_781:
	add.f32 	%f2889, %f300, 0f3F800000;
	add.f32 	%f3749, %f2889, 0f3F800000;
	bra.uni 	$L__BB0_811;
$L__BB0_782:
	setp.gt.s32 	%p1170, %r1043, 22;
	@%p1170 bra 	$L__BB0_790;
	setp.gt.s32 	%p1176, %r1043, 20;
	@%p1176 bra 	$L__BB0_787;
	setp.eq.s32 	%p1179, %r1043, 19;
	@%p1179 bra 	$L__BB0_800;
	setp.eq.s32 	%p1180, %r1043, 20;
	@%p1180 bra 	$L__BB0_786;
	bra.uni 	$L__BB0_756;
$L__BB0_786:
	add.f32 	%f3749, %f300, 0f3F800000;
	bra.uni 	$L__BB0_811;
$L__BB0_787:
	setp.eq.s32 	%p1177, %r1043, 21;
	@%p1177 bra 	$L__BB0_799;
	setp.eq.s32 	%p1178, %r1043, 22;
	@%p1178 bra 	$L__BB0_789;
	bra.uni 	$L__BB0_756;
$L__BB0_789:
	add.f32 	%f3749, %f300, 0f3F800000;
	bra.uni 	$L__BB0_811;
$L__BB0_790:
	setp.gt.s32 	%p1171, %r1043, 24;
	@%p1171 bra 	$L__BB0_794;
	setp.eq.s32 	%p1174, %r1043, 23;
	@%p1174 bra 	$L__BB0_798;
	setp.eq.s32 	%p1175, %r1043, 24;
	@%p1175 bra 	$L__BB0_793;
	bra.uni 	$L__BB0_756;
$L__BB0_793:
	add.f32 	%f3749, %f300, 0f3F800000;
	bra.uni 	$L__BB0_811;
$L__BB0_794:
	setp.eq.s32 	%p1172, %r1043, 25;
	@%p1172 bra 	$L__BB0_797;
	setp.ne.s32 	%p1173, %r1043, 26;
	@%p1173 bra 	$L__BB0_756;
	add.f32 	%f3749, %f300, 0f3F800000;
	bra.uni 	$L__BB0_811;
$L__BB0_797:
	add.f32 	%f3749, %f300, 0f3F800000;
	bra.uni 	$L__BB0_811;
$L__BB0_798:
	add.f32 	%f3749, %f300, 0f3F800000;
	bra.uni 	$L__BB0_811;
$L__BB0_799:
	add.f32 	%f3749, %f300, 0f3F800000;
	bra.uni 	$L__BB0_811;
$L__BB0_800:
	add.f32 	%f3749, %f300, 0f3F800000;
	bra.uni 	$L__BB0_811;
$L__BB0_801:
	add.f32 	%f2890, %f299, 0f3F800000;
	add.f32 	%f3749, %f300, %f2890;
	bra.uni 	$L__BB0_811;
$L__BB0_802:
	add.f32 	%f2892, %f300, 0f3F800000;
	add.f32 	%f3749, %f2892, %f299;
	bra.uni 	$L__BB0_811;
$L__BB0_803:
	add.f32 	%f3749, %f300, 0f3F800000;
	bra.uni 	$L__BB0_811;
$L__BB0_804:
	add.f32 	%f2893, %f300, 0f3F800000;
	add.f32 	%f3749, %f2893, %f299;
	bra.uni 	$L__BB0_811;
$L__BB0_805:
	add.f32 	%f2895, %f300, 0f3F800000;
	add.f32 	%f3749, %f2895, 0f3F800000;
	bra.uni 	$L__BB0_811;
$L__BB0_806:
	add.f32 	%f2897, %f300, 0f3F800000;
	add.f32 	%f3749, %f2897, 0f3F800000;
	bra.uni 	$L__BB0_811;
$L__BB0_807:
	add.f32 	%f2899, %f300, 0f3F800000;
	add.f32 	%f3749, %f2899, %f299;
	bra.uni 	$L__BB0_811;
$L__BB0_808:
	add.f32 	%f2900, %f300, 0f3F800000;
	add.f32 	%f3749, %f2900, %f299;
	bra.uni 	$L__BB0_811;
$L__BB0_809:
	add.f32 	%f3749, %f300, 0f3F800000;
	bra.uni 	$L__BB0_811;
$L__BB0_810:
	add.f32 	%f3749, %f300, 0f3F800000;
$L__BB0_811:
	ld.global.u32 	%r1044, [%rd32];
	mov.f32 	%f3750, 0f3F800000;
	setp.gt.s32 	%p1209, %r1044, 11;
	@%p1209 bra 	$L__BB0_837;
	setp.gt.s32 	%p1231, %r1044, 4;
	@%p1231 bra 	$L__BB0_825;
	setp.gt.s32 	%p1241, %r1044, -1;
	@%p1241 bra 	$L__BB0_818;
	setp.eq.s32 	%p1247, %r1044, -999;
	@%p1247 bra 	$L__BB0_878;
	setp.eq.s32 	%p1248, %r1044, -998;
	@%p1248 bra 	$L__BB0_877;
	setp.eq.s32 	%p1249, %r1044, -997;
	@%p1249 bra 	$L__BB0_817;
	bra.uni 	$L__BB0_824;
$L__BB0_817:
	add.f32 	%f3750, %f302, 0f3F800000;
	bra.uni 	$L__BB0_879;
$L__BB0_818:
	setp.gt.s32 	%p1242, %r1044, 2;
	@%p1242 bra 	$L__BB0_822;
	setp.lt.u32 	%p1245, %r1044, 2;
	@%p1245 bra 	$L__BB0_879;
	setp.eq.s32 	%p1246, %r1044, 2;
	@%p1246 bra 	$L__BB0_821;
	bra.uni 	$L__BB0_824;
$L__BB0_821:
	add.f32 	%f3750, %f302, 0f3F800000;
	bra.uni 	$L__BB0_879;
$L__BB0_822:
	setp.eq.s32 	%p1243, %r1044, 3;
	mov.f32 	%f3750, %f302;
	@%p1243 bra 	$L__BB0_879;
	setp.eq.s32 	%p1244, %r1044, 4;
	mov.f32 	%f3750, %f301;
	@%p1244 bra 	$L__BB0_879;
$L__BB0_824:
	mov.f32 	%f3750, 0f7FC00000;
	bra.uni 	$L__BB0_879;
$L__BB0_825:
	setp.gt.s32 	%p1232, %r1044, 7;
	@%p1232 bra 	$L__BB0_830;
	setp.eq.s32 	%p1238, %r1044, 5;
	@%p1238 bra 	$L__BB0_876;
	setp.eq.s32 	%p1239, %r1044, 6;
	@%p1239 bra 	$L__BB0_875;
	setp.eq.s32 	%p1240, %r1044, 7;
	@%p1240 bra 	$L__BB0_829;
	bra.uni 	$L__BB0_824;
$L__BB0_829:
	add.f32 	%f2912, %f301, 0f3F800000;
	add.f32 	%f3750, %f302, %f2912;
	bra.uni 	$L__BB0_879;
$L__BB0_830:
	setp.gt.s32 	%p1233, %r1044, 9;
	@%p1233 bra 	$L__BB0_834;
	setp.eq.s32 	%p1236, %r1044, 8;
	@%p1236 bra 	$L__BB0_874;
	setp.eq.s32 	%p1237, %r1044, 9;
	@%p1237 bra 	$L__BB0_833;
	bra.uni 	$L__BB0_824;
$L__BB0_833:
	add.f32 	%f2910, %f302, 0f3F800000;
	add.f32 	%f3750, %f2910, %f301;
	bra.uni 	$L__BB0_879;
$L__BB0_834:
	setp.eq.s32 	%p1234, %r1044, 10;
	@%p1234 bra 	$L__BB0_873;
	setp.eq.s32 	%p1235, %r1044, 11;
	@%p1235 bra 	$L__BB0_836;
	bra.uni 	$L__BB0_824;
$L__BB0_836:
	add.f32 	%f2908, %f302, 0f3F800000;
	add.f32 	%f3750, %f2908, %f301;
	bra.uni 	$L__BB0_879;
$L__BB0_837:
	setp.gt.s32 	%p1210, %r1044, 18;
	@%p1210 bra 	$L__BB0_850;
	setp.gt.s32 	%p1222, %r1044, 14;
	@%p1222 bra 	$L__BB0_843;
	setp.eq.s32 	%p1228, %r1044, 12;
	@%p1228 bra 	$L__BB0_872;
	setp.eq.s32 	%p1229, %r1044, 13;
	@%p1229 bra 	$L__BB0_871;
	setp.eq.s32 	%p1230, %r1044, 14;
	@%p1230 bra 	$L__BB0_842;
	bra.uni 	$L__BB0_824;
$L__BB0_842:
	add.f32 	%f3750, %f302, 0f3F800000;
	bra.uni 	$L__BB0_879;
$L__BB0_843:
	setp.gt.s32 	%p1223, %r1044, 16;
	@%p1223 bra 	$L__BB0_847;
	setp.eq.s32 	%p1226, %r1044, 15;
	@%p1226 bra 	$L__BB0_870;
	setp.eq.s32 	%p1227, %r1044, 16;
	@%p1227 bra 	$L__BB0_846;
	bra.uni 	$L__BB0_824;
$L__BB0_846:
	add.f32 	%f2905, %f302, 0f3F800000;
	add.f32 	%f3750, %f2905, 0f3F800000;
	bra.uni 	$L__BB0_879;
$L__BB0_847:
	setp.eq.s32 	%p1224, %r1044, 17;
	@%p1224 bra 	$L__BB0_869;
	setp.eq.s32 	%p1225, %r1044, 18;
	@%p1225 bra 	$L__BB0_849;
	bra.uni 	$L__BB0_824;
$L__BB0_849:
	add.f32 	%f2903, %f302, 0f3F800000;
	add.f32 	%f3750, %f2903, 0f3F800000;
	bra.uni 	$L__BB0_879;
$L__BB0_850:
	setp.gt.s32 	%p1211, %r1044, 22;
	@%p1211 bra 	$L__BB0_858;
	setp.gt.s32 	%p1217, %r1044, 20;
	@%p1217 bra 	$L__BB0_855;
	setp.eq.s32 	%p1220, %r1044, 19;
	@%p1220 bra 	$L__BB0_868;
	setp.eq.s32 	%p1221, %r1044, 20;
	@%p1221 bra 	$L__BB0_854;
	bra.uni 	$L__BB0_824;
$L__BB0_854:
	add.f32 	%f3750, %f302, 0f3F800000;
	bra.uni 	$L__BB0_879;
$L__BB0_855:
	setp.eq.s32 	%p1218, %r1044, 21;
	@%p1218 bra 	$L__BB0_867;
	setp.eq.s32 	%p1219, %r1044, 22;
	@%p1219 bra 	$L__BB0_857;
	bra.uni 	$L__BB0_824;
$L__BB0_857:
	add.f32 	%f3750, %f302, 0f3F800000;
	bra.uni 	$L__BB0_879;
$L__BB0_858:
	setp.gt.s32 	%p1212, %r1044, 24;
	@%p1212 bra 	$L__BB0_862;
	setp.eq.s32 	%p1215, %r1044, 23;
	@%p1215 bra 	$L__BB0_866;
	setp.eq.s32 	%p1216, %r1044, 24;
	@%p1216 bra 	$L__BB0_861;
	bra.uni 	$L__BB0_824;
$L__BB0_861:
	add.f32 	%f3750, %f302, 0f3F800000;
	bra.uni 	$L__BB0_879;
$L__BB0_862:
	setp.eq.s32 	%p1213, %r1044, 25;
	@%p1213 bra 	$L__BB0_865;
	setp.ne.s32 	%p1214, %r1044, 26;
	@%p1214 bra 	$L__BB0_824;
	add.f32 	%f3750, %f302, 0f3F800000;
	bra.uni 	$L__BB0_879;
$L__BB0_865:
	add.f32 	%f3750, %f302, 0f3F800000;
	bra.uni 	$L__BB0_879;
$L__BB0_866:
	add.f32 	%f3750, %f302, 0f3F800000;
	bra.uni 	$L__BB0_879;
$L__BB0_867:
	add.f32 	%f3750, %f302, 0f3F800000;
	bra.uni 	$L__BB0_879;
$L__BB0_868:
	add.f32 	%f3750, %f302, 0f3F800000;
	bra.uni 	$L__BB0_879;
$L__BB0_869:
	add.f32 	%f2904, %f301, 0f3F800000;
	add.f32 	%f3750, %f302, %f2904;
	bra.uni 	$L__BB0_879;
$L__BB0_870:
	add.f32 	%f2906, %f302, 0f3F800000;
	add.f32 	%f3750, %f2906, %f301;
	bra.uni 	$L__BB0_879;
$L__BB0_871:
	add.f32 	%f3750, %f302, 0f3F800000;
	bra.uni 	$L__BB0_879;
$L__BB0_872:
	add.f32 	%f2907, %f302, 0f3F800000;
	add.f32 	%f3750, %f2907, %f301;
	bra.uni 	$L__BB0_879;
$L__BB0_873:
	add.f32 	%f2909, %f302, 0f3F800000;
	add.f32 	%f3750, %f2909, 0f3F800000;
	bra.uni 	$L__BB0_879;
$L__BB0_874:
	add.f32 	%f2911, %f302, 0f3F800000;
	add.f32 	%f3750, %f2911, 0f3F800000;
	bra.uni 	$L__BB0_879;
$L__BB0_875:
	add.f32 	%f2913, %f302, 0f3F800000;
	add.f32 	%f3750, %f2913, %f301;
	bra.uni 	$L__BB0_879;
$L__BB0_876:
	add.f32 	%f2914, %f302, 0f3F800000;
	add.f32 	%f3750, %f2914, %f301;
	bra.uni 	$L__BB0_879;
$L__BB0_877:
	add.f32 	%f3750, %f302, 0f3F800000;
	bra.uni 	$L__BB0_879;
$L__BB0_878:
	add.f32 	%f3750, %f302, 0f3F800000;
$L__BB0_879:
	ld.global.u32 	%r1045, [%rd33];
	mov.f32 	%f3751, 0f3F800000;
	setp.gt.s32 	%p1250, %r1045, 11;
	@%p1250 bra 	$L__BB0_905;
	setp.gt.s32 	%p1272, %r1045, 4;
	@%p1272 bra 	$L__BB0_893;
	setp.gt.s32 	%p1282, %r1045, -1;
	@%p1282 bra 	$L__BB0_886;
	setp.eq.s32 	%p1288, %r1045, -999;
	@%p1288 bra 	$L__BB0_946;
	setp.eq.s32 	%p1289, %r1045, -998;
	@%p1289 bra 	$L__BB0_945;
	setp.eq.s32 	%p1290, %r1045, -997;
	@%p1290 bra 	$L__BB0_885;
	bra.uni 	$L__BB0_892;
$L__BB0_885:
	add.f32 	%f3751, %f304, 0f3F800000;
	bra.uni 	$L__BB0_947;
$L__BB0_886:
	setp.gt.s32 	%p1283, %r1045, 2;
	@%p1283 bra 	$L__BB0_890;
	setp.lt.u32 	%p1286, %r1045, 2;
	@%p1286 bra 	$L__BB0_947;
	setp.eq.s32 	%p1287, %r1045, 2;
	@%p1287 bra 	$L__BB0_889;
	bra.uni 	$L__BB0_892;
$L__BB0_889:
	add.f32 	%f3751, %f304, 0f3F800000;
	bra.uni 	$L__BB0_947;
$L__BB0_890:
	setp.eq.s32 	%p1284, %r1045, 3;
	mov.f32 	%f3751, %f304;
	@%p1284 bra 	$L__BB0_947;
	setp.eq.s32 	%p1285, %r1045, 4;
	mov.f32 	%f3751, %f303;
	@%p1285 bra 	$L__BB0_947;
$L__BB0_892:
	mov.f32 	%f3751, 0f7FC00000;
	bra.uni 	$L__BB0_947;
$L__BB0_893:
	setp.gt.s32 	%p1273, %r1045, 7;
	@%p1273 bra 	$L__BB0_898;
	setp.eq.s32 	%p1279, %r1045, 5;
	@%p1279 bra 	$L__BB0_944;
	setp.eq.s32 	%p1280, %r1045, 6;
	@%p1280 bra 	$L__BB0_943;
	setp.eq.s32 	%p1281, %r1045, 7;
	@%p1281 bra 	$L__BB0_897;
	bra.uni 	$L__BB0_892;
$L__BB0_897:
	add.f32 	%f2926, %f303, 0f3F800000;
	add.f32 	%f3751, %f304, %f2926;
	bra.uni 	$L__BB0_947;
$L__BB0_898:
	setp.gt.s32 	%p1274, %r1045, 9;
	@%p1274 bra 	$L__BB0_902;
	setp.eq.s32 	%p1277, %r1045, 8;
	@%p1277 bra 	$L__BB0_942;
	setp.eq.s32 	%p1278, %r1045, 9;
	@%p1278 bra 	$L__BB0_901;
	bra.uni 	$L__BB0_892;
$L__BB0_901:
	add.f32 	%f2924, %f304, 0f3F800000;
	add.f32 	%f3751, %f2924, %f303;
	bra.uni 	$L__BB0_947;
$L__BB0_902:
	setp.eq.s32 	%p1275, %r1045, 10;
	@%p1275 bra 	$L__BB0_941;
	setp.eq.s32 	%p1276, %r1045, 11;
	@%p1276 bra 	$L__BB0_904;
	bra.uni 	$L__BB0_892;
$L__BB0_904:
	add.f32 	%f2922, %f304, 0f3F800000;
	add.f32 	%f3751, %f2922, %f303;
	bra.uni 	$L__BB0_947;
$L__BB0_905:
	setp.gt.s32 	%p1251, %r1045, 18;
	@%p1251 bra 	$L__BB0_918;
	setp.gt.s32 	%p1263, %r1045, 14;
	@%p1263 bra 	$L__BB0_911;
	setp.eq.s32 	%p1269, %r1045, 12;
	@%p1269 bra 	$L__BB0_940;
	setp.eq.s32 	%p1270, %r1045, 13;
	@%p1270 bra 	$L__BB0_939;
	setp.eq.s32 	%p1271, %r1045, 14;
	@%p1271 bra 	$L__BB0_910;
	bra.uni 	$L__BB0_892;
$L__BB0_910:
	add.f32 	%f3751, %f304, 0f3F800000;
	bra.uni 	$L__BB0_947;
$L__BB0_911:
	setp.gt.s32 	%p1264, %r1045, 16;
	@%p1264 bra 	$L__BB0_915;
	setp.eq.s32 	%p1267, %r1045, 15;
	@%p1267 bra 	$L__BB0_938;
	setp.eq.s32 	%p1268, %r1045, 16;
	@%p1268 bra 	$L__BB0_914;
	bra.uni 	$L__BB0_892;
$L__BB0_914:
	add.f32 	%f2919, %f304, 0f3F800000;
	add.f32 	%f3751, %f2919, 0f3F800000;
	bra.uni 	$L__BB0_947;
$L__BB0_915:
	setp.eq.s32 	%p1265, %r1045, 17;
	@%p1265 bra 	$L__BB0_937;
	setp.eq.s32 	%p1266, %r1045, 18;
	@%p1266 bra 	$L__BB0_917;
	bra.uni 	$L__BB0_892;
$L__BB0_917:
	add.f32 	%f2917, %f304, 0f3F800000;
	add.f32 	%f3751, %f2917, 0f3F800000;
	bra.uni 	$L__BB0_947;
$L__BB0_918:
	setp.gt.s32 	%p1252, %r1045, 22;
	@%p1252 bra 	$L__BB0_926;
	setp.gt.s32 	%p1258, %r1045, 20;
	@%p1258 bra 	$L__BB0_923;
	setp.eq.s32 	%p1261, %r1045, 19;
	@%p1261 bra 	$L__BB0_936;
	setp.eq.s32 	%p1262, %r1045, 20;
	@%p1262 bra 	$L__BB0_922;
	bra.uni 	$L__BB0_892;
$L__BB0_922:
	add.f32 	%f3751, %f304, 0f3F800000;
	bra.uni 	$L__BB0_947;
$L__BB0_923:
	setp.eq.s32 	%p1259, %r1045, 21;
	@%p1259 bra 	$L__BB0_935;
	setp.eq.s32 	%p1260, %r1045, 22;
	@%p1260 bra 	$L__BB0_925;
	bra.uni 	$L__BB0_892;
$L__BB0_925:
	add.f32 	%f3751, %f304, 0f3F800000;
	bra.uni 	$L__BB0_947;
$L__BB0_926:
	setp.gt.s32 	%p1253, %r1045, 24;
	@%p1253 bra 	$L__BB0_930;
	setp.eq.s32 	%p1256, %r1045, 23;
	@%p1256 bra 	$L__BB0_934;
	setp.eq.s32 	%p1257, %r1045, 24;
	@%p1257 bra 	$L__BB0_929;
	bra.uni 	$L__BB0_892;
$L__BB0_929:
	add.f32 	%f3751, %f304, 0f3F800000;
	bra.uni 	$L__BB0_947;
$L__BB0_930:
	setp.eq.s32 	%p1254, %r1045, 25;
	@%p1254 bra 	$L__BB0_933;
	setp.ne.s32 	%p1255, %r1045, 26;
	@%p1255 bra 	$L__BB0_892;
	add.f32 	%f3751, %f304, 0f3F800000;
	bra.uni 	$L__BB0_947;
$L__BB0_933:
	add.f32 	%f3751, %f304, 0f3F800000;
	bra.uni 	$L__BB0_947;
$L__BB0_934:
	add.f32 	%f3751, %f304, 0f3F800000;
	bra.uni 	$L__BB0_947;
$L__BB0_935:
	add.f32 	%f3751, %f304, 0f3F800000;
	bra.uni 	$L__BB0_947;
$L__BB0_936:
	add.f32 	%f3751, %f304, 0f3F800000;
	bra.uni 	$L__BB0_947;
$L__BB0_937:
	add.f32 	%f2918, %f303, 0f3F800000;
	add.f32 	%f3751, %f304, %f2918;
	bra.uni 	$L__BB0_947;
$L__BB0_938:
	add.f32 	%f2920, %f304, 0f3F800000;
	add.f32 	%f3751, %f2920, %f303;
	bra.uni 	$L__BB0_947;
$L__BB0_939:
	add.f32 	%f3751, %f304, 0f3F800000;
	bra.uni 	$L__BB0_947;
$L__BB0_940:
	add.f32 	%f2921, %f304, 0f3F800000;
	add.f32 	%f3751, %f2921, %f303;
	bra.uni 	$L__BB0_947;
$L__BB0_941:
	add.f32 	%f2923, %f304, 0f3F800000;
	add.f32 	%f3751, %f2923, 0f3F800000;
	bra.uni 	$L__BB0_947;
$L__BB0_942:
	add.f32 	%f2925, %f304, 0f3F800000;
	add.f32 	%f3751, %f2925, 0f3F800000;
	bra.uni 	$L__BB0_947;
$L__BB0_943:
	add.f32 	%f2927, %f304, 0f3F800000;
	add.f32 	%f3751, %f2927, %f303;
	bra.uni 	$L__BB0_947;
$L__BB0_944:
	add.f32 	%f2928, %f304, 0f3F800000;
	add.f32 	%f3751, %f2928, %f303;
	bra.uni 	$L__BB0_947;
$L__BB0_945:
	add.f32 	%f3751, %f304, 0f3F800000;
	bra.uni 	$L__BB0_947;
$L__BB0_946:
	add.f32 	%f3751, %f304, 0f3F800000;
$L__BB0_947:
	ld.global.u32 	%r1046, [%rd34];
	mov.f32 	%f3752, 0f3F800000;
	setp.gt.s32 	%p1291, %r1046, 11;
	@%p1291 bra 	$L__BB0_973;
	setp.gt.s32 	%p1313, %r1046, 4;
	@%p1313 bra 	$L__BB0_961;
	setp.gt.s32 	%p1323, %r1046, -1;
	@%p1323 bra 	$L__BB0_954;
	setp.eq.s32 	%p1329, %r1046, -999;
	@%p1329 bra 	$L__BB0_1014;
	setp.eq.s32 	%p1330, %r1046, -998;
	@%p1330 bra 	$L__BB0_1013;
	setp.eq.s32 	%p1331, %r1046, -997;
	@%p1331 bra 	$L__BB0_953;
	bra.uni 	$L__BB0_960;
$L__BB0_953:
	add.f32 	%f3752, %f306, 0f3F800000;
	bra.uni 	$L__BB0_1015;
$L__BB0_954:
	setp.gt.s32 	%p1324, %r1046, 2;
	@%p1324 bra 	$L__BB0_958;
	setp.lt.u32 	%p1327, %r1046, 2;
	@%p1327 bra 	$L__BB0_1015;
	setp.eq.s32 	%p1328, %r1046, 2;
	@%p1328 bra 	$L__BB0_957;
	bra.uni 	$L__BB0_960;
$L__BB0_957:
	add.f32 	%f3752, %f306, 0f3F800000;
	bra.uni 	$L__BB0_1015;
$L__BB0_958:
	setp.eq.s32 	%p1325, %r1046, 3;
	mov.f32 	%f3752, %f306;
	@%p1325 bra 	$L__BB0_1015;
	setp.eq.s32 	%p1326, %r1046, 4;
	mov.f32 	%f3752, %f305;
	@%p1326 bra 	$L__BB0_1015;
$L__BB0_960:
	mov.f32 	%f3752, 0f7FC00000;
	bra.uni 	$L__BB0_1015;
$L__BB0_961:
	setp.gt.s32 	%p1314, %r1046, 7;
	@%p1314 bra 	$L__BB0_966;
	setp.eq.s32 	%p1320, %r1046, 5;
	@%p1320 bra 	$L__BB0_1012;
	setp.eq.s32 	%p1321, %r1046, 6;
	@%p1321 bra 	$L__BB0_1011;
	setp.eq.s32 	%p1322, %r1046, 7;
	@%p1322 bra 	$L__BB0_965;
	bra.uni 	$L__BB0_960;
$L__BB0_965:
	add.f32 	%f2940, %f305, 0f3F800000;
	add.f32 	%f3752, %f306, %f2940;
	bra.uni 	$L__BB0_1015;
$L__BB0_966:
	setp.gt.s32 	%p1315, %r1046, 9;
	@%p1315 bra 	$L__BB0_970;
	setp.eq.s32 	%p1318, %r1046, 8;
	@%p1318 bra 	$L__BB0_1010;
	setp.eq.s32 	%p1319, %r1046, 9;
	@%p1319 bra 	$L__BB0_969;
	bra.uni 	$L__BB0_960;
$L__BB0_969:
	add.f32 	%f2938, %f306, 0f3F800000;
	add.f32 	%f3752, %f2938, %f305;
	bra.uni 	$L__BB0_1015;
$L__BB0_970:
	setp.eq.s32 	%p1316, %r1046, 10;
	@%p1316 bra 	$L__BB0_1009;
	setp.eq.s32 	%p1317, %r1046, 11;
	@%p1317 bra 	$L__BB0_972;
	bra.uni 	$L__BB0_960;
$L__BB0_972:
	add.f32 	%f2936, %f306, 0f3F800000;
	add.f32 	%f3752, %f2936, %f305;
	bra.uni 	$L__BB0_1015;
$L__BB0_973:
	setp.gt.s32 	%p1292, %r1046, 18;
	@%p1292 bra 	$L__BB0_986;
	setp.gt.s32 	%p1304, %r1046, 14;
	@%p1304 bra 	$L__BB0_979;
	setp.eq.s32 	%p1310, %r1046, 12;
	@%p1310 bra 	$L__BB0_1008;
	setp.eq.s32 	%p1311, %r1046, 13;
	@%p1311 bra 	$L__BB0_1007;
	setp.eq.s32 	%p1312, %r1046, 14;
	@%p1312 bra 	$L__BB0_978;
	bra.uni 	$L__BB0_960;
$L__BB0_978:
	add.f32 	%f3752, %f306, 0f3F800000;
	bra.uni 	$L__BB0_1015;
$L__BB0_979:
	setp.gt.s32 	%p1305, %r1046, 16;
	@%p1305 bra 	$L__BB0_983;
	setp.eq.s32 	%p1308, %r1046, 15;
	@%p1308 bra 	$L__BB0_1006;
	setp.eq.s32 	%p1309, %r1046, 16;
	@%p1309 bra 	$L__BB0_982;
	bra.uni 	$L__BB0_960;
$L__BB0_982:
	add.f32 	%f2933, %f306, 0f3F800000;
	add.f32 	%f3752, %f2933, 0f3F800000;
	bra.uni 	$L__BB0_1015;
$L__BB0_983:
	setp.eq.s32 	%p1306, %r1046, 17;
	@%p1306 bra 	$L__BB0_1005;
	setp.eq.s32 	%p1307, %r1046, 18;
	@%p1307 bra 	$L__BB0_985;
	bra.uni 	$L__BB0_960;
$L__BB0_985:
	add.f32 	%f2931, %f306, 0f3F800000;
	add.f32 	%f3752, %f2931, 0f3F800000;
	bra.uni 	$L__BB0_1015;
$L__BB0_986:
	setp.gt.s32 	%p1293, %r1046, 22;
	@%p1293 bra 	$L__BB0_994;
	setp.gt.s32 	%p1299, %r1046, 20;
	@%p1299 bra 	$L__BB0_991;
	setp.eq.s32 	%p1302, %r1046, 19;
	@%p1302 bra 	$L__BB0_1004;
	setp.eq.s32 	%p1303, %r1046, 20;
	@%p1303 bra 	$L__BB0_990;
	bra.uni 	$L__BB0_960;
$L__BB0_990:
	add.f32 	%f3752, %f306, 0f3F800000;
	bra.uni 	$L__BB0_1015;
$L__BB0_991:
	setp.eq.s32 	%p1300, %r1046, 21;
	@%p1300 bra 	$L__BB0_1003;
	setp.eq.s32 	%p1301, %r1046, 22;
	@%p1301 bra 	$L__BB0_993;
	bra.uni 	$L__BB0_960;
$L__BB0_993:
	add.f32 	%f3752, %f306, 0f3F800000;
	bra.uni 	$L__BB0_1015;
$L__BB0_994:
	setp.gt.s32 	%p1294, %r1046, 24;
	@%p1294 bra 	$L__BB0_998;
	setp.eq.s32 	%p1297, %r1046, 23;
	@%p1297 bra 	$L__BB0_1002;
	setp.eq.s32 	%p1298, %r1046, 24;
	@%p1298 bra 	$L__BB0_997;
	bra.uni 	$L__BB0_960;
$L__BB0_997:
	add.f32 	%f3752, %f306, 0f3F800000;
	bra.uni 	$L__BB0_1015;
$L__BB0_998:
	setp.eq.s32 	%p1295, %r1046, 25;
	@%p1295 bra 	$L__BB0_1001;
	setp.ne.s32 	%p1296, %r1046, 26;
	@%p1296 bra 	$L__BB0_960;
	add.f32 	%f3752, %f306, 0f3F800000;
	bra.uni 	$L__BB0_1015;
$L__BB0_1001:
	add.f32 	%f3752, %f306, 0f3F800000;
	bra.uni 	$L__BB0_1015;
$L__BB0_1002:
	add.f32 	%f3752, %f306, 0f3F800000;
	bra.uni 	$L__BB0_1015;
$L__BB0_1003:
	add.f32 	%f3752, %f306, 0f3F800000;
	bra.uni 	$L__BB0_1015;
$L__BB0_1004:
	add.f32 	%f3752, %f306, 0f3F800000;
	bra.uni 	$L__BB0_1015;
$L__BB0_1005:
	add.f32 	%f2932, %f305, 0f3F800000;
	add.f32 	%f3752, %f306, %f2932;
	bra.uni 	$L__BB0_1015;
$L__BB0_1006:
	add.f32 	%f2934, %f306, 0f3F800000;
	add.f32 	%f3752, %f2934, %f305;
	bra.uni 	$L__BB0_1015;
$L__BB0_1007:
	add.f32 	%f3752, %f306, 0f3F800000;
	bra.uni 	$L__BB0_1015;
$L__BB0_1008:
	add.f32 	%f2935, %f306, 0f3F800000;
	add.f32 	%f3752, %f2935, %f305;
	bra.uni 	$L__BB0_1015;
$L__BB0_1009:
	add.f32 	%f2937, %f306, 0f3F800000;
	add.f32 	%f3752, %f2937, 0f3F800000;
	bra.uni 	$L__BB0_1015;
$L__BB0_1010:
	add.f32 	%f2939, %f306, 0f3F800000;
	add.f32 	%f3752, %f2939, 0f3F800000;
	bra.uni 	$L__BB0_1015;
$L__BB0_1011:
	add.f32 	%f2941, %f306, 0f3F800000;
	add.f32 	%f3752, %f2941, %f305;
	bra.uni 	$L__BB0_1015;
$L__BB0_1012:
	add.f32 	%f2942, %f306, 0f3F800000;
	add.f32 	%f3752, %f2942, %f305;
	bra.uni 	$L__BB0_1015;
$L__BB0_1013:
	add.f32 	%f3752, %f306, 0f3F800000;
	bra.uni 	$L__BB0_1015;
$L__BB0_1014:
	add.f32 	%f3752, %f306, 0f3F800000;
$L__BB0_1015:
	ld.global.u32 	%r1047, [%rd35];
	mov.f32 	%f3753, 0f3F800000;
	setp.gt.s32 	%p1332, %r1047, 11;
	@%p1332 bra 	$L__BB0_1041;
	setp.gt.s32 	%p1354, %r1047, 4;
	@%p1354 bra 	$L__BB0_1029;
	setp.gt.s32 	%p1364, %r1047, -1;
	@%p1364 bra 	$L__BB0_1022;
	setp.eq.s32 	%p1370, %r1047, -999;
	@%p1370 bra 	$L__BB0_1082;
	setp.eq.s32 	%p1371, %r1047, -998;
	@%p1371 bra 	$L__BB0_1081;
	setp.eq.s32 	%p1372, %r1047, -997;
	@%p1372 bra 	$L__BB0_1021;
	bra.uni 	$L__BB0_1028;
$L__BB0_1021:
	add.f32 	%f3753, %f3750, 0f3F800000;
	bra.uni 	$L__BB0_1083;
$L__BB0_1022:
	setp.gt.s32 	%p1365, %r1047, 2;
	@%p1365 bra 	$L__BB0_1026;
	setp.lt.u32 	%p1368, %r1047, 2;
	@%p1368 bra 	$L__BB0_1083;
	setp.eq.s32 	%p1369, %r1047, 2;
	@%p1369 bra 	$L__BB0_1025;
	bra.uni 	$L__BB0_1028;
$L__BB0_1025:
	add.f32 	%f3753, %f3750, 0f3F800000;
	bra.uni 	$L__BB0_1083;
$L__BB0_1026:
	setp.eq.s32 	%p1366, %r1047, 3;
	mov.f32 	%f3753, %f3750;
	@%p1366 bra 	$L__BB0_1083;
	setp.eq.s32 	%p1367, %r1047, 4;
	mov.f32 	%f3753, %f3749;
	@%p1367 bra 	$L__BB0_1083;
$L__BB0_1028:
	mov.f32 	%f3753, 0f7FC00000;
	bra.uni 	$L__BB0_1083;
$L__BB0_1029:
	setp.gt.s32 	%p1355, %r1047, 7;
	@%p1355 bra 	$L__BB0_1034;
	setp.eq.s32 	%p1361, %r1047, 5;
	@%p1361 bra 	$L__BB0_1080;
	setp.eq.s32 	%p1362, %r1047, 6;
	@%p1362 bra 	$L__BB0_1079;
	setp.eq.s32 	%p1363, %r1047, 7;
	@%p1363 bra 	$L__BB0_1033;
	bra.uni 	$L__BB0_1028;
$L__BB0_1033:
	add.f32 	%f2954, %f3749, 0f3F800000;
	add.f32 	%f3753, %f3750, %f2954;
	bra.uni 	$L__BB0_1083;
$L__BB0_1034:
	setp.gt.s32 	%p1356, %r1047, 9;
	@%p1356 bra 	$L__BB0_1038;
	setp.eq.s32 	%p1359, %r1047, 8;
	@%p1359 bra 	$L__BB0_1078;
	setp.eq.s32 	%p1360, %r1047, 9;
	@%p1360 bra 	$L__BB0_1037;
	bra.uni 	$L__BB0_1028;
$L__BB0_1037:
	add.f32 	%f2952, %f3750, 0f3F800000;
	add.f32 	%f3753, %f2952, %f3749;
	bra.uni 	$L__BB0_1083;
$L__BB0_1038:
	setp.eq.s32 	%p1357, %r1047, 10;
	@%p1357 bra 	$L__BB0_1077;
	setp.eq.s32 	%p1358, %r1047, 11;
	@%p1358 bra 	$L__BB0_1040;
	bra.uni 	$L__BB0_1028;
$L__BB0_1040:
	add.f32 	%f2950, %f3750, 0f3F800000;
	add.f32 	%f3753, %f2950, %f3749;
	bra.uni 	$L__BB0_1083;
$L__BB0_1041:
	setp.gt.s32 	%p1333, %r1047, 18;
	@%p1333 bra 	$L__BB0_1054;
	setp.gt.s32 	%p1345, %r1047, 14;
	@%p1345 bra 	$L__BB0_1047;
	setp.eq.s32 	%p1351, %r1047, 12;
	@%p1351 bra 	$L__BB0_1076;
	setp.eq.s32 	%p1352, %r1047, 13;
	@%p1352 bra 	$L__BB0_1075;
	setp.eq.s32 	%p1353, %r1047, 14;
	@%p1353 bra 	$L__BB0_1046;
	bra.uni 	$L__BB0_1028;
$L__BB0_1046:
	add.f32 	%f3753, %f3750, 0f3F800000;
	bra.uni 	$L__BB0_1083;
$L__BB0_1047:
	setp.gt.s32 	%p1346, %r1047, 16;
	@%p1346 bra 	$L__BB0_1051;
	setp.eq.s32 	%p1349, %r1047, 15;
	@%p1349 bra 	$L__BB0_1074;
	setp.eq.s32 	%p1350, %r1047, 16;
	@%p1350 bra 	$L__BB0_1050;
	bra.uni 	$L__BB0_1028;
$L__BB0_1050:
	add.f32 	%f2947, %f3750, 0f3F800000;
	add.f32 	%f3753, %f2947, 0f3F800000;
	bra.uni 	$L__BB0_1083;
$L__BB0_1051:
	setp.eq.s32 	%p1347, %r1047, 17;
	@%p1347 bra 	$L__BB0_1073;
	setp.eq.s32 	%p1348, %r1047, 18;
	@%p1348 bra 	$L__BB0_1053;
	bra.uni 	$L__BB0_1028;
$L__BB0_1053:
	add.f32 	%f2945, %f3750, 0f3F800000;
	add.f32 	%f3753, %f2945, 0f3F800000;
	bra.uni 	$L__BB0_1083;
$L__BB0_1054:
	setp.gt.s32 	%p1334, %r1047, 22;
	@%p1334 bra 	$L__BB0_1062;
	setp.gt.s32 	%p1340, %r1047, 20;
	@%p1340 bra 	$L__BB0_1059;
	setp.eq.s32 	%p1343, %r1047, 19;
	@%p1343 bra 	$L__BB0_1072;
	setp.eq.s32 	%p1344, %r1047, 20;
	@%p1344 bra 	$L__BB0_1058;
	bra.uni 	$L__BB0_1028;
$L__BB0_1058:
	add.f32 	%f3753, %f3750, 0f3F800000;
	bra.uni 	$L__BB0_1083;
$L__BB0_1059:
	setp.eq.s32 	%p1341, %r1047, 21;
	@%p1341 bra 	$L__BB0_1071;
	setp.eq.s32 	%p1342, %r1047, 22;
	@%p1342 bra 	$L__BB0_1061;
	bra.uni 	$L__BB0_1028;
$L__BB0_1061:
	add.f32 	%f3753, %f3750, 0f3F800000;
	bra.uni 	$L__BB0_1083;
$L__BB0_1062:
	setp.gt.s32 	%p1335, %r1047, 24;
	@%p1335 bra 	$L__BB0_1066;
	setp.eq.s32 	%p1338, %r1047, 23;
	@%p1338 bra 	$L__BB0_1070;
	setp.eq.s32 	%p1339, %r1047, 24;
	@%p1339 bra 	$L__BB0_1065;
	bra.uni 	$L__BB0_1028;
$L__BB0_1065:
	add.f32 	%f3753, %f3750, 0f3F800000;
	bra.uni 	$L__BB0_1083;
$L__BB0_1066:
	setp.eq.s32 	%p1336, %r1047, 25;
	@%p1336 bra 	$L__BB0_1069;
	setp.ne.s32 	%p1337, %r1047, 26;
	@%p1337 bra 	$L__BB0_1028;
	add.f32 	%f3753, %f3750, 0f3F800000;
	bra.uni 	$L__BB0_1083;
$L__BB0_1069:
	add.f32 	%f3753, %f3750, 0f3F800000;
	bra.uni 	$L__BB0_1083;
$L__BB0_1070:
	add.f32 	%f3753, %f3750, 0f3F800000;
	bra.uni 	$L__BB0_1083;
$L__BB0_1071:
	add.f32 	%f3753, %f3750, 0f3F800000;
	bra.uni 	$L__BB0_1083;
$L__BB0_1072:
	add.f32 	%f3753, %f3750, 0f3F800000;
	bra.uni 	$L__BB0_1083;
$L__BB0_1073:
	add.f32 	%f2946, %f3749, 0f3F800000;
	add.f32 	%f3753, %f3750, %f2946;
	bra.uni 	$L__BB0_1083;
$L__BB0_1074:
	add.f32 	%f2948, %f3750, 0f3F800000;
	add.f32 	%f3753, %f2948, %f3749;
	bra.uni 	$L__BB0_1083;
$L__BB0_1075:
	add.f32 	%f3753, %f3750, 0f3F800000;
	bra.uni 	$L__BB0_1083;
$L__BB0_1076:
	add.f32 	%f2949, %f3750, 0f3F800000;
	add.f32 	%f3753, %f2949, %f3749;
	bra.uni 	$L__BB0_1083;
$L__BB0_1077:
	add.f32 	%f2951, %f3750, 0f3F800000;
	add.f32 	%f3753, %f2951, 0f3F800000;
	bra.uni 	$L__BB0_1083;
$L__BB0_1078:
	add.f32 	%f2953, %f3750, 0f3F800000;
	add.f32 	%f3753, %f2953, 0f3F800000;
	bra.uni 	$L__BB0_1083;
$L__BB0_1079:
	add.f32 	%f2955, %f3750, 0f3F800000;
	add.f32 	%f3753, %f2955, %f3749;
	bra.uni 	$L__BB0_1083;
$L__BB0_1080:
	add.f32 	%f2956, %f3750, 0f3F800000;
	add.f32 	%f3753, %f2956, %f3749;
	bra.uni 	$L__BB0_1083;
$L__BB0_1081:
	add.f32 	%f3753, %f3750, 0f3F800000;
	bra.uni 	$L__BB0_1083;
$L__BB0_1082:
	add.f32 	%f3753, %f3750, 0f3F800000;
$L__BB0_1083:
	ld.global.u32 	%r1048, [%rd36];
	mov.f32 	%f3754, 0f3F800000;
	setp.gt.s32 	%p1373, %r1048, 11;
	@%p1373 bra 	$L__BB0_1109;
	setp.gt.s32 	%p1395, %r1048, 4;
	@%p1395 bra 	$L__BB0_1097;
	setp.gt.s32 	%p1405, %r1048, -1;
	@%p1405 bra 	$L__BB0_1090;
	setp.eq.s32 	%p1411, %r1048, -999;
	@%p1411 bra 	$L__BB0_1150;
	setp.eq.s32 	%p1412, %r1048, -998;
	@%p1412 bra 	$L__BB0_1149;
	setp.eq.s32 	%p1413, %r1048, -997;
	@%p1413 bra 	$L__BB0_1089;
	bra.uni 	$L__BB0_1096;
$L__BB0_1089:
	add.f32 	%f3754, %f3752, 0f3F800000;
	bra.uni 	$L__BB0_1151;
$L__BB0_1090:
	setp.gt.s32 	%p1406, %r1048, 2;
	@%p1406 bra 	$L__BB0_1094;
	setp.lt.u32 	%p1409, %r1048, 2;
	@%p1409 bra 	$L__BB0_1151;
	setp.eq.s32 	%p1410, %r1048, 2;
	@%p1410 bra 	$L__BB0_1093;
	bra.uni 	$L__BB0_1096;
$L__BB0_1093:
	add.f32 	%f3754, %f3752, 0f3F800000;
	bra.uni 	$L__BB0_1151;
$L__BB0_1094:
	setp.eq.s32 	%p1407, %r1048, 3;
	mov.f32 	%f3754, %f3752;
	@%p1407 bra 	$L__BB0_1151;
	setp.eq.s32 	%p1408, %r1048, 4;
	mov.f32 	%f3754, %f3751;
	@%p1408 bra 	$L__BB0_1151;
$L__BB0_1096:
	mov.f32 	%f3754, 0f7FC00000;
	bra.uni 	$L__BB0_1151;
$L__BB0_1097:
	setp.gt.s32 	%p1396, %r1048, 7;
	@%p1396 bra 	$L__BB0_1102;
	setp.eq.s32 	%p1402, %r1048, 5;
	@%p1402 bra 	$L__BB0_1148;
	setp.eq.s32 	%p1403, %r1048, 6;
	@%p1403 bra 	$L__BB0_1147;
	setp.eq.s32 	%p1404, %r1048, 7;
	@%p1404 bra 	$L__BB0_1101;
	bra.uni 	$L__BB0_1096;
$L__BB0_1101:
	add.f32 	%f2968, %f3751, 0f3F800000;
	add.f32 	%f3754, %f3752, %f2968;
	bra.uni 	$L__BB0_1151;
$L__BB0_1102:
	setp.gt.s32 	%p1397, %r1048, 9;
	@%p1397 bra 	$L__BB0_1106;
	setp.eq.s32 	%p1400, %r1048, 8;
	@%p1400 bra 	$L__BB0_1146;
	setp.eq.s32 	%p1401, %r1048, 9;
	@%p1401 bra 	$L__BB0_1105;
	bra.uni 	$L__BB0_1096;
$L__BB0_1105:
	add.f32 	%f2966, %f3752, 0f3F800000;
	add.f32 	%f3754, %f2966, %f3751;
	bra.uni 	$L__BB0_1151;
$L__BB0_1106:
	setp.eq.s32 	%p1398, %r1048, 10;
	@%p1398 bra 	$L__BB0_1145;
	setp.eq.s32 	%p1399, %r1048, 11;
	@%p1399 bra 	$L__BB0_1108;
	bra.uni 	$L__BB0_1096;
$L__BB0_1108:
	add.f32 	%f2964, %f3752, 0f3F800000;
	add.f32 	%f3754, %f2964, %f3751;
	bra.uni 	$L__BB0_1151;
$L__BB0_1109:
	setp.gt.s32 	%p1374, %r1048, 18;
	@%p1374 bra 	$L__BB0_1122;
	setp.gt.s32 	%p1386, %r1048, 14;
	@%p1386 bra 	$L__BB0_1115;
	setp.eq.s32 	%p1392, %r1048, 12;
	@%p1392 bra 	$L__BB0_1144;
	setp.eq.s32 	%p1393, %r1048, 13;
	@%p1393 bra 	$L__BB0_1143;
	setp.eq.s32 	%p1394, %r1048, 14;
	@%p1394 bra 	$L__BB0_1114;
	bra.uni 	$L__BB0_1096;
$L__BB0_1114:
	add.f32 	%f3754, %f3752, 0f3F800000;
	bra.uni 	$L__BB0_1151;
$L__BB0_1115:
	setp.gt.s32 	%p1387, %r1048, 16;
	@%p1387 bra 	$L__BB0_1119;
	setp.eq.s32 	%p1390, %r1048, 15;
	@%p1390 bra 	$L__BB0_1142;
	setp.eq.s32 	%p1391, %r1048, 16;
	@%p1391 bra 	$L__BB0_1118;
	bra.uni 	$L__BB0_1096;
$L__BB0_1118:
	add.f32 	%f2961, %f3752, 0f3F800000;
	add.f32 	%f3754, %f2961, 0f3F800000;
	bra.uni 	$L__BB0_1151;
$L__BB0_1119:
	setp.eq.s32 	%p1388, %r1048, 17;
	@%p1388 bra 	$L__BB0_1141;
	setp.eq.s32 	%p1389, %r1048, 18;
	@%p1389 bra 	$L__BB0_1121;
	bra.uni 	$L__BB0_1096;
$L__BB0_1121:
	add.f32 	%f2959, %f3752, 0f3F800000;
	add.f32 	%f3754, %f2959, 0f3F800000;
	bra.uni 	$L__BB0_1151;
$L__BB0_1122:
	setp.gt.s32 	%p1375, %r1048, 22;
	@%p1375 bra 	$L__BB0_1130;
	setp.gt.s32 	%p1381, %r1048, 20;
	@%p1381 bra 	$L__BB0_1127;
	setp.eq.s32 	%p1384, %r1048, 19;
	@%p1384 bra 	$L__BB0_1140;
	setp.eq.s32 	%p1385, %r1048, 20;
	@%p1385 bra 	$L__BB0_1126;
	bra.uni 	$L__BB0_1096;
$L__BB0_1126:
	add.f32 	%f3754, %f3752, 0f3F800000;
	bra.uni 	$L__BB0_1151;
$L__BB0_1127:
	setp.eq.s32 	%p1382, %r1048, 21;
	@%p1382 bra 	$L__BB0_1139;
	setp.eq.s32 	%p1383, %r1048, 22;
	@%p1383 bra 	$L__BB0_1129;
	bra.uni 	$L__BB0_1096;
$L__BB0_1129:
	add.f32 	%f3754, %f3752, 0f3F800000;
	bra.uni 	$L__BB0_1151;
$L__BB0_1130:
	setp.gt.s32 	%p1376, %r1048, 24;
	@%p1376 bra 	$L__BB0_1134;
	setp.eq.s32 	%p1379, %r1048, 23;
	@%p1379 bra 	$L__BB0_1138;
	setp.eq.s32 	%p1380, %r1048, 24;
	@%p1380 bra 	$L__BB0_1133;
	bra.uni 	$L__BB0_1096;
$L__BB0_1133:
	add.f32 	%f3754, %f3752, 0f3F800000;
	bra.uni 	$L__BB0_1151;
$L__BB0_1134:
	setp.eq.s32 	%p1377, %r1048, 25;
	@%p1377 bra 	$L__BB0_1137;
	setp.ne.s32 	%p1378, %r1048, 26;
	@%p1378 bra 	$L__BB0_1096;
	add.f32 	%f3754, %f3752, 0f3F800000;
	bra.uni 	$L__BB0_1151;
$L__BB0_1137:
	add.f32 	%f3754, %f3752, 0f3F800000;
	bra.uni 	$L__BB0_1151;
$L__BB0_1138:
	add.f32 	%f3754, %f3752, 0f3F800000;
	bra.uni 	$L__BB0_1151;
$L__BB0_1139:
	add.f32 	%f3754, %f3752, 0f3F800000;
	bra.uni 	$L__BB0_1151;
$L__BB0_1140:
	add.f32 	%f3754, %f3752, 0f3F800000;
	bra.uni 	$L__BB0_1151;
$L__BB0_1141:
	add.f32 	%f2960, %f3751, 0f3F800000;
	add.f32 	%f3754, %f3752, %f2960;
	bra.uni 	$L__BB0_1151;
$L__BB0_1142:
	add.f32 	%f2962, %f3752, 0f3F800000;
	add.f32 	%f3754, %f2962, %f3751;
	bra.uni 	$L__BB0_1151;
$L__BB0_1143:
	add.f32 	%f3754, %f3752, 0f3F800000;
	bra.uni 	$L__BB0_1151;
$L__BB0_1144:
	add.f32 	%f2963, %f3752, 0f3F800000;
	add.f32 	%f3754, %f2963, %f3751;
	bra.uni 	$L__BB0_1151;
$L__BB0_1145:
	add.f32 	%f2965, %f3752, 0f3F800000;
	add.f32 	%f3754, %f2965, 0f3F800000;
	bra.uni 	$L__BB0_1151;
$L__BB0_1146:
	add.f32 	%f2967, %f3752, 0f3F800000;
	add.f32 	%f3754, %f2967, 0f3F800000;
	bra.uni 	$L__BB0_1151;
$L__BB0_1147:
	add.f32 	%f2969, %f3752, 0f3F800000;
	add.f32 	%f3754, %f2969, %f3751;
	bra.uni 	$L__BB0_1151;
$L__BB0_1148:
	add.f32 	%f2970, %f3752, 0f3F800000;
	add.f32 	%f3754, %f2970, %f3751;
	bra.uni 	$L__BB0_1151;
$L__BB0_1149:
	add.f32 	%f3754, %f3752, 0f3F800000;
	bra.uni 	$L__BB0_1151;
$L__BB0_1150:
	add.f32 	%f3754, %f3752, 0f3F800000;
$L__BB0_1151:
	ld.global.u32 	%r1049, [%rd37];
	mov.f32 	%f3755, 0f3F800000;
	setp.gt.s32 	%p1414, %r1049, 11;
	@%p1414 bra 	$L__BB0_1177;
	setp.gt.s32 	%p1436, %r1049, 4;
	@%p1436 bra 	$L__BB0_1165;
	setp.gt.s32 	%p1446, %r1049, -1;
	@%p1446 bra 	$L__BB0_1158;
	setp.eq.s32 	%p1452, %r1049, -999;
	@%p1452 bra 	$L__BB0_1218;
	setp.eq.s32 	%p1453, %r1049, -998;
	@%p1453 bra 	$L__BB0_1217;
	setp.eq.s32 	%p1454, %r1049, -997;
	@%p1454 bra 	$L__BB0_1157;
	bra.uni 	$L__BB0_1164;
$L__BB0_1157:
	add.f32 	%f3755, %f3754, 0f3F800000;
	bra.uni 	$L__BB0_1219;
$L__BB0_1158:
	setp.gt.s32 	%p1447, %r1049, 2;
	@%p1447 bra 	$L__BB0_1162;
	setp.lt.u32 	%p1450, %r1049, 2;
	@%p1450 bra 	$L__BB0_1219;
	setp.eq.s32 	%p1451, %r1049, 2;
	@%p1451 bra 	$L__BB0_1161;
	bra.uni 	$L__BB0_1164;
$L__BB0_1161:
	add.f32 	%f3755, %f3754, 0f3F800000;
	bra.uni 	$L__BB0_1219;
$L__BB0_1162:
	setp.eq.s32 	%p1448, %r1049, 3;
	mov.f32 	%f3755, %f3754;
	@%p1448 bra 	$L__BB0_1219;
	setp.eq.s32 	%p1449, %r1049, 4;
	mov.f32 	%f3755, %f3753;
	@%p1449 bra 	$L__BB0_1219;
$L__BB0_1164:
	mov.f32 	%f3755, 0f7FC00000;
	bra.uni 	$L__BB0_1219;
$L__BB0_1165:
	setp.gt.s32 	%p1437, %r1049, 7;
	@%p1437 bra 	$L__BB0_1170;
	setp.eq.s32 	%p1443, %r1049, 5;
	@%p1443 bra 	$L__BB0_1216;
	setp.eq.s32 	%p1444, %r1049, 6;
	@%p1444 bra 	$L__BB0_1215;
	setp.eq.s32 	%p1445, %r1049, 7;
	@%p1445 bra 	$L__BB0_1169;
	bra.uni 	$L__BB0_1164;
$L__BB0_1169:
	add.f32 	%f2982, %f3753, 0f3F800000;
	add.f32 	%f3755, %f3754, %f2982;
	bra.uni 	$L__BB0_1219;
$L__BB0_1170:
	setp.gt.s32 	%p1438, %r1049, 9;
	@%p1438 bra 	$L__BB0_1174;
	setp.eq.s32 	%p1441, %r1049, 8;
	@%p1441 bra 	$L__BB0_1214;
	setp.eq.s32 	%p1442, %r1049, 9;
	@%p1442 bra 	$L__BB0_1173;
	bra.uni 	$L__BB0_1164;
$L__BB0_1173:
	add.f32 	%f2980, %f3754, 0f3F800000;
	add.f32 	%f3755, %f2980, %f3753;
	bra.uni 	$L__BB0_1219;
$L__BB0_1174:
	setp.eq.s32 	%p1439, %r1049, 10;
	@%p1439 bra 	$L__BB0_1213;
	setp.eq.s32 	%p1440, %r1049, 11;
	@%p1440 bra 	$L__BB0_1176;
	bra.uni 	$L__BB0_1164;
$L__BB0_1176:
	add.f32 	%f2978, %f3754, 0f3F800000;
	add.f32 	%f3755, %f2978, %f3753;
	bra.uni 	$L__BB0_1219;
$L__BB0_1177:
	setp.gt.s32 	%p1415, %r1049, 18;
	@%p1415 bra 	$L__BB0_1190;
	setp.gt.s32 	%p1427, %r1049, 14;
	@%p1427 bra 	$L__BB0_1183;
	setp.eq.s32 	%p1433, %r1049, 12;
	@%p1433 bra 	$L__BB0_1212;
	setp.eq.s32 	%p1434, %r1049, 13;
	@%p1434 bra 	$L__BB0_1211;
	setp.eq.s32 	%p1435, %r1049, 14;
	@%p1435 bra 	$L__BB0_1182;
	bra.uni 	$L__BB0_1164;
$L__BB0_1182:
	add.f32 	%f3755, %f3754, 0f3F800000;
	bra.uni 	$L__BB0_1219;
$L__BB0_1183:
	setp.gt.s32 	%p1428, %r1049, 16;
	@%p1428 bra 	$L__BB0_1187;
	setp.eq.s32 	%p1431, %r1049, 15;
	@%p1431 bra 	$L__BB0_1210;
	setp.eq.s32 	%p1432, %r1049, 16;
	@%p1432 bra 	$L__BB0_1186;
	bra.uni 	$L__BB0_1164;
$L__BB0_1186:
	add.f32 	%f2975, %f3754, 0f3F800000;
	add.f32 	%f3755, %f2975, 0f3F800000;
	bra.uni 	$L__BB0_1219;
$L__BB0_1187:
	setp.eq.s32 	%p1429, %r1049, 17;
	@%p1429 bra 	$L__BB0_1209;
	setp.eq.s32 	%p1430, %r1049, 18;
	@%p1430 bra 	$L__BB0_1189;
	bra.uni 	$L__BB0_1164;
$L__BB0_1189:
	add.f32 	%f2973, %f3754, 0f3F800000;
	add.f32 	%f3755, %f2973, 0f3F800000;
	bra.uni 	$L__BB0_1219;
$L__BB0_1190:
	setp.gt.s32 	%p1416, %r1049, 22;
	@%p1416 bra 	$L__BB0_1198;
	setp.gt.s32 	%p1422, %r1049, 20;
	@%p1422 bra 	$L__BB0_1195;
	setp.eq.s32 	%p1425, %r1049, 19;
	@%p1425 bra 	$L__BB0_1208;
	setp.eq.s32 	%p1426, %r1049, 20;
	@%p1426 bra 	$L__BB0_1194;
	bra.uni 	$L__BB0_1164;
$L__BB0_1194:
	add.f32 	%f3755, %f3754, 0f3F800000;
	bra.uni 	$L__BB0_1219;
$L__BB0_1195:
	setp.eq.s32 	%p1423, %r1049, 21;
	@%p1423 bra 	$L__BB0_1207;
	setp.eq.s32 	%p1424, %r1049, 22;
	@%p1424 bra 	$L__BB0_1197;
	bra.uni 	$L__BB0_1164;
$L__BB0_1197:
	add.f32 	%f3755, %f3754, 0f3F800000;
	bra.uni 	$L__BB0_1219;
$L__BB0_1198:
	setp.gt.s32 	%p1417, %r1049, 24;
	@%p1417 bra 	$L__BB0_1202;
	setp.eq.s32 	%p1420, %r1049, 23;
	@%p1420 bra 	$L__BB0_1206;
	setp.eq.s32 	%p1421, %r1049, 24;
	@%p1421 bra 	$L__BB0_1201;
	bra.uni 	$L__BB0_1164;
$L__BB0_1201:
	add.f32 	%f3755, %f3754, 0f3F800000;
	bra.uni 	$L__BB0_1219;
$L__BB0_1202:
	setp.eq.s32 	%p1418, %r1049, 25;
	@%p1418 bra 	$L__BB0_1205;
	setp.ne.s32 	%p1419, %r1049, 26;
	@%p1419 bra 	$L__BB0_1164;
	add.f32 	%f3755, %f3754, 0f3F800000;
	bra.uni 	$L__BB0_1219;
$L__BB0_1205:
	add.f32 	%f3755, %f3754, 0f3F800000;
	bra.uni 	$L__BB0_1219;
$L__BB0_1206:
	add.f32 	%f3755, %f3754, 0f3F800000;
	bra.uni 	$L__BB0_1219;
$L__BB0_1207:
	add.f32 	%f3755, %f3754, 0f3F800000;
	bra.uni 	$L__BB0_1219;
$L__BB0_1208:
	add.f32 	%f3755, %f3754, 0f3F800000;
	bra.uni 	$L__BB0_1219;
$L__BB0_1209:
	add.f32 	%f2974, %f3753, 0f3F800000;
	add.f32 	%f3755, %f3754, %f2974;
	bra.uni 	$L__BB0_1219;
$L__BB0_1210:
	add.f32 	%f2976, %f3754, 0f3F800000;
	add.f32 	%f3755, %f2976, %f3753;
	bra.uni 	$L__BB0_1219;
$L__BB0_1211:
	add.f32 	%f3755, %f3754, 0f3F800000;
	bra.uni 	$L__BB0_1219;
$L__BB0_1212:
	add.f32 	%f2977, %f3754, 0f3F800000;
	add.f32 	%f3755, %f2977, %f3753;
	bra.uni 	$L__BB0_1219;
$L__BB0_1213:
	add.f32 	%f2979, %f3754, 0f3F800000;
	add.f32 	%f3755, %f2979, 0f3F800000;
	bra.uni 	$L__BB0_1219;
$L__BB0_1214:
	add.f32 	%f2981, %f3754, 0f3F800000;
	add.f32 	%f3755, %f2981, 0f3F800000;
	bra.uni 	$L__BB0_1219;
$L__BB0_1215:
	add.f32 	%f2983, %f3754, 0f3F800000;
	add.f32 	%f3755, %f2983, %f3753;
	bra.uni 	$L__BB0_1219;
$L__BB0_1216:
	add.f32 	%f2984, %f3754, 0f3F800000;
	add.f32 	%f3755, %f2984, %f3753;
	bra.uni 	$L__BB0_1219;
$L__BB0_1217:
	add.f32 	%f3755, %f3754, 0f3F800000;
	bra.uni 	$L__BB0_1219;
$L__BB0_1218:
	add.f32 	%f3755, %f3754, 0f3F800000;
$L__BB0_1219:
	mul.f32 	%f2986, %f3755, 0fC1D80000;
	cvt.f64.f32 	%fd273, %f2986;
	mov.b32 	%r1283, 0;
$L__BB0_1220:
	mul.lo.s32 	%r1051, %r1283, %r289;
	mul.wide.s32 	%rd307, %r1051, 4;
	add.s64 	%rd308, %rd53, %rd307;
	ld.global.f32 	%f2987, [%rd308];
	fma.rn.f32 	%f2988, %f2987, %f2987, 0f3F800000;
	setp.lt.f32 	%p1455, %f2988, 0f00800000;
	mul.f32 	%f2989, %f2988, 0f4B000000;
	selp.f32 	%f2990, %f2989, %f2988, %p1455;
	selp.f32 	%f2991, 0fC1B80000, 0f00000000, %p1455;
	mov.b32 	%r1052, %f2990;
	add.s32 	%r1053, %r1052, -1059760811;
	and.b32  	%r1054, %r1053, -8388608;
	sub.s32 	%r1055, %r1052, %r1054;
	mov.b32 	%f2992, %r1055;
	cvt.rn.f32.s32 	%f2993, %r1054;
	fma.rn.f32 	%f2994, %f2993, 0f34000000, %f2991;
	add.f32 	%f2995, %f2992, 0fBF800000;
	fma.rn.f32 	%f2996, %f2995, 0fBE055027, 0f3E1039F6;
	fma.rn.f32 	%f2997, %f2996, %f2995, 0fBDF8CDCC;
	fma.rn.f32 	%f2998, %f2997, %f2995, 0f3E0F2955;
	fma.rn.f32 	%f2999, %f2998, %f2995, 0fBE2AD8B9;
	fma.rn.f32 	%f3000, %f2999, %f2995, 0f3E4CED0B;
	fma.rn.f32 	%f3001, %f3000, %f2995, 0fBE7FFF22;
	fma.rn.f32 	%f3002, %f3001, %f2995, 0f3EAAAA78;
	fma.rn.f32 	%f3003, %f3002, %f2995, 0fBF000000;
	mul.f32 	%f3004, %f2995, %f3003;
	fma.rn.f32 	%f3005, %f3004, %f2995, %f2995;
	fma.rn.f32 	%f3006, %f2994, 0f3F317218, %f3005;
	setp.gt.u32 	%p1456, %r1052, 2139095039;
	fma.rn.f32 	%f3007, %f2990, 0f7F800000, 0f7F800000;
	selp.f32 	%f3008, %f3007, %f3006, %p1456;
	setp.eq.f32 	%p1457, %f2990, 0f00000000;
	mov.f32 	%f3009, 0fBF928682;
	sub.f32 	%f3010, %f3009, %f3008;
	selp.f32 	%f3011, 0f7F800000, %f3010, %p1457;
	cvt.f64.f32 	%fd235, %f3011;
	add.f64 	%fd236, %fd273, %fd235;
	add.s64 	%rd309, %rd308, %rd38;
	ld.global.f32 	%f3012, [%rd309];
	fma.rn.f32 	%f3013, %f3012, %f3012, 0f3F800000;
	setp.lt.f32 	%p1458, %f3013, 0f00800000;
	mul.f32 	%f3014, %f3013, 0f4B000000;
	selp.f32 	%f3015, %f3014, %f3013, %p1458;
	selp.f32 	%f3016, 0fC1B80000, 0f00000000, %p1458;
	mov.b32 	%r1056, %f3015;
	add.s32 	%r1057, %r1056, -1059760811;
	and.b32  	%r1058, %r1057, -8388608;
	sub.s32 	%r1059, %r1056, %r1058;
	mov.b32 	%f3017, %r1059;
	cvt.rn.f32.s32 	%f3018, %r1058;
	fma.rn.f32 	%f3019, %f3018, 0f34000000, %f3016;
	add.f32 	%f3020, %f3017, 0fBF800000;
	fma.rn.f32 	%f3021, %f3020, 0fBE055027, 0f3E1039F6;
	fma.rn.f32 	%f3022, %f3021, %f3020, 0fBDF8CDCC;
	fma.rn.f32 	%f3023, %f3022, %f3020, 0f3E0F2955;
	fma.rn.f32 	%f3024, %f3023, %f3020, 0fBE2AD8B9;
	fma.rn.f32 	%f3025, %f3024, %f3020, 0f3E4CED0B;
	fma.rn.f32 	%f3026, %f3025, %f3020, 0fBE7FFF22;
	fma.rn.f32 	%f3027, %f3026, %f3020, 0f3EAAAA78;
	fma.rn.f32 	%f3028, %f3027, %f3020, 0fBF000000;
	mul.f32 	%f3029, %f3020, %f3028;
	fma.rn.f32 	%f3030, %f3029, %f3020, %f3020;
	fma.rn.f32 	%f3031, %f3019, 0f3F317218, %f3030;
	setp.gt.u32 	%p1459, %r1056, 2139095039;
	fma.rn.f32 	%f3032, %f3015, 0f7F800000, 0f7F800000;
	selp.f32 	%f3033, %f3032, %f3031, %p1459;
	setp.eq.f32 	%p1460, %f3015, 0f00000000;
	sub.f32 	%f3034, %f3009, %f3033;
	selp.f32 	%f3035, 0f7F800000, %f3034, %p1460;
	cvt.f64.f32 	%fd237, %f3035;
	add.f64 	%fd238, %fd236, %fd237;
	add.s64 	%rd60, %rd309, %rd38;
	ld.global.f32 	%f3036, [%rd60];
	fma.rn.f32 	%f3037, %f3036, %f3036, 0f3F800000;
	setp.lt.f32 	%p1461, %f3037, 0f00800000;
	mul.f32 	%f3038, %f3037, 0f4B000000;
	selp.f32 	%f3039, %f3038, %f3037, %p1461;
	selp.f32 	%f3040, 0fC1B80000, 0f00000000, %p1461;
	mov.b32 	%r1060, %f3039;
	add.s32 	%r1061, %r1060, -1059760811;
	and.b32  	%r1062, %r1061, -8388608;
	sub.s32 	%r1063, %r1060, %r1062;
	mov.b32 	%f3041, %r1063;
	cvt.rn.f32.s32 	%f3042, %r1062;
	fma.rn.f32 	%f3043, %f3042, 0f34000000, %f3040;
	add.f32 	%f3044, %f3041, 0fBF800000;
	fma.rn.f32 	%f3045, %f3044, 0fBE055027, 0f3E1039F6;
	fma.rn.f32 	%f3046, %f3045, %f3044, 0fBDF8CDCC;
	fma.rn.f32 	%f3047, %f3046, %f3044, 0f3E0F2955;
	fma.rn.f32 	%f3048, %f3047, %f3044, 0fBE2AD8B9;
	fma.rn.f32 	%f3049, %f3048, %f3044, 0f3E4CED0B;
	fma.rn.f32 	%f3050, %f3049, %f3044, 0fBE7FFF22;
	fma.rn.f32 	%f3051, %f3050, %f3044, 0f3EAAAA78;
	fma.rn.f32 	%f3052, %f3051, %f3044, 0fBF000000;
	mul.f32 	%f3053, %f3044, %f3052;
	fma.rn.f32 	%f3054, %f3053, %f3044, %f3044;
	fma.rn.f32 	%f3055, %f3043, 0f3F317218, %f3054;
	setp.gt.u32 	%p1462, %r1060, 2139095039;
	fma.rn.f32 	%f3056, %f3039, 0f7F800000, 0f7F800000;
	selp.f32 	%f3057, %f3056, %f3055, %p1462;
	setp.eq.f32 	%p1463, %f3039, 0f00000000;
	sub.f32 	%f3058, %f3009, %f3057;
	selp.f32 	%f3059, 0f7F800000, %f3058, %p1463;
	cvt.f64.f32 	%fd239, %f3059;
	add.f64 	%fd284, %fd238, %fd239;
	setp.eq.s32 	%p1464, %r1283, 12;
	@%p1464 bra 	$L__BB0_1221;
	bra.uni 	$L__BB0_2145;
$L__BB0_1221:
	mov.f64 	%fd285, 0d0000000000000000;
	@%p334 bra 	$L__BB0_1372;
	mov.f64 	%fd274, 0d0000000000000000;
	mov.b32 	%r1284, 0;
$L__BB0_1223:
	mul.wide.u32 	%rd311, %r1284, 12;
	add.s64 	%rd61, %rd3, %rd311;
	ld.global.f32 	%f496, [%rd61];
	mov.b32 	%r1285, 15;
$L__BB0_1224:
	mov.u32 	%r101, %r1285;
	setp.gt.u32 	%p1469, %r101, 7;
	mov.f32 	%f499, %f496;
	mov.f32 	%f500, %f496;
	@%p1469 bra 	$L__BB0_1226;
	shl.b32 	%r1070, %r101, 1;
	mul.wide.u32 	%rd312, %r1070, 4;
	add.s64 	%rd313, %rd15, %rd312;
	ld.local.v2.f32 	{%f499, %f500}, [%rd313];
$L__BB0_1226:
	add.s32 	%r1285, %r101, -1;
	mul.lo.s32 	%r1072, %r1285, %r289;
	mul.wide.s32 	%rd314, %r1072, 4;
	add.s64 	%rd315, %rd37, %rd314;
	ld.global.u32 	%r1071, [%rd315];
	add.s64 	%rd316, %rd53, %rd314;
	ld.global.f32 	%f501, [%rd316];
	mov.f32 	%f3766, 0f3F800000;
	setp.gt.s32 	%p1470, %r1071, 11;
	@%p1470 bra 	$L__BB0_1254;
	setp.gt.s32 	%p1492, %r1071, 3;
	@%p1492 bra 	$L__BB0_1239;
	setp.gt.s32 	%p1504, %r1071, -1;
	@%p1504 bra 	$L__BB0_1234;
	setp.eq.s32 	%p1510, %r1071, -999;
	@%p1510 bra 	$L__BB0_1296;
	setp.eq.s32 	%p1511, %r1071, -998;
	@%p1511 bra 	$L__BB0_1348;
	setp.eq.s32 	%p1512, %r1071, -997;
	@%p1512 bra 	$L__BB0_1232;
	bra.uni 	$L__BB0_1286;
$L__BB0_1232:
	abs.f32 	%f581, %f499;
	setp.gtu.f32 	%p1632, %f581, 0f41000000;
	@%p1632 bra 	$L__BB0_1358;
	add.f32 	%f3490, %f581, 0fC019E8A9;
	add.f32 	%f3491, %f3490, 0fB3E971B3;
	fma.rn.f32 	%f3492, %f3491, 0fA6B3B8E7, 0fA9ACA9B3;
	fma.rn.f32 	%f3493, %f3492, %f3491, 0f2C3F0E18;
	fma.rn.f32 	%f3494, %f3493, %f3491, 0fACD41781;
	fma.rn.f32 	%f3495, %f3494, %f3491, 0fAFE90F38;
	fma.rn.f32 	%f3496, %f3495, %f3491, 0f3020305B;
	fma.rn.f32 	%f3497, %f3496, %f3491, 0f33797143;
	fma.rn.f32 	%f3498, %f3497, %f3491, 0f30F76F85;
	fma.rn.f32 	%f3499, %f3498, %f3491, 0fB6B6DFC6;
	fma.rn.f32 	%f3500, %f3499, %f3491, 0fB6F665C9;
	fma.rn.f32 	%f3501, %f3500, %f3491, 0f399E2DEB;
	fma.rn.f32 	%f3502, %f3501, %f3491, 0f3A4AE334;
	fma.rn.f32 	%f3503, %f3502, %f3491, 0fBBEEAA1B;
	fma.rn.f32 	%f3504, %f3503, %f3491, 0fBCDA7747;
	mul.f32 	%f3505, %f3491, %f3504;
	add.f32 	%f3506, %f581, 0fC0B0A47B;
	add.f32 	%f3507, %f3506, 0f339A7A37;
	mul.f32 	%f3508, %f3507, %f3505;
	add.f32 	%f3509, %f581, 0fC10A75AB;
	add.f32 	%f3510, %f3509, 0fB4CCCDED;
	mul.f32 	%f3766, %f3510, %f3508;
	bra.uni 	$L__BB0_1368;
$L__BB0_1234:
	setp.gt.s32 	%p1505, %r1071, 1;
	@%p1505 bra 	$L__BB0_1237;
	setp.eq.s32 	%p1508, %r1071, 0;
	@%p1508 bra 	$L__BB0_1368;
	setp.eq.s32 	%p1509, %r1071, 1;
	mov.f32 	%f3766, %f501;
	@%p1509 bra 	$L__BB0_1368;
	bra.uni 	$L__BB0_1286;
$L__BB0_1237:
	setp.eq.s32 	%p1506, %r1071, 2;
	@%p1506 bra 	$L__BB0_1290;
	setp.eq.s32 	%p1507, %r1071, 3;
	mov.f32 	%f3766, %f499;
	@%p1507 bra 	$L__BB0_1368;
	bra.uni 	$L__BB0_1286;
$L__BB0_1239:
	setp.gt.s32 	%p1493, %r1071, 7;
	@%p1493 bra 	$L__BB0_1247;
	setp.gt.s32 	%p1499, %r1071, 5;
	@%p1499 bra 	$L__BB0_1244;
	setp.eq.s32 	%p1502, %r1071, 4;
	mov.f32 	%f3766, %f500;
	@%p1502 bra 	$L__BB0_1368;
	setp.eq.s32 	%p1503, %r1071, 5;
	@%p1503 bra 	$L__BB0_1243;
	bra.uni 	$L__BB0_1286;
$L__BB0_1243:
	add.f32 	%f3766, %f499, %f500;
	bra.uni 	$L__BB0_1368;
$L__BB0_1244:
	setp.eq.s32 	%p1500, %r1071, 6;
	@%p1500 bra 	$L__BB0_1292;
	setp.eq.s32 	%p1501, %r1071, 7;
	@%p1501 bra 	$L__BB0_1246;
	bra.uni 	$L__BB0_1286;
$L__BB0_1246:
	sub.f32 	%f3766, %f500, %f499;
	bra.uni 	$L__BB0_1368;
$L__BB0_1247:
	setp.gt.s32 	%p1494, %r1071, 9;
	@%p1494 bra 	$L__BB0_1251;
	setp.eq.s32 	%p1497, %r1071, 8;
	@%p1497 bra 	$L__BB0_1291;
	setp.eq.s32 	%p1498, %r1071, 9;
	@%p1498 bra 	$L__BB0_1250;
	bra.uni 	$L__BB0_1286;
$L__BB0_1250:
	mul.f32 	%f3766, %f499, %f500;
	bra.uni 	$L__BB0_1368;
$L__BB0_1251:
	setp.eq.s32 	%p1495, %r1071, 10;
	@%p1495 bra 	$L__BB0_1293;
	setp.eq.s32 	%p1496, %r1071, 11;
	@%p1496 bra 	$L__BB0_1253;
	bra.uni 	$L__BB0_1286;
$L__BB0_1253:
	div.rn.f32 	%f3766, %f499, %f500;
	bra.uni 	$L__BB0_1368;
$L__BB0_1254:
	setp.gt.s32 	%p1471, %r1071, 18;
	@%p1471 bra 	$L__BB0_1271;
	setp.gt.s32 	%p1483, %r1071, 14;
	@%p1483 bra 	$L__BB0_1260;
	setp.eq.s32 	%p1489, %r1071, 12;
	@%p1489 bra 	$L__BB0_1294;
	setp.eq.s32 	%p1490, %r1071, 13;
	@%p1490 bra 	$L__BB0_1297;
	setp.eq.s32 	%p1491, %r1071, 14;
	@%p1491 bra 	$L__BB0_1259;
	bra.uni 	$L__BB0_1286;
$L__BB0_1259:
	fma.rn.f32 	%f3459, %f499, 0f3BBB989D, 0f3F000000;
	cvt.sat.f32.f32 	%f3460, %f3459;
	mov.f32 	%f3461, 0f4B400001;
	mov.f32 	%f3462, 0f437C0000;
	fma.rm.f32 	%f3463, %f3460, %f3462, %f3461;
	add.f32 	%f3464, %f3463, 0fCB40007F;
	neg.f32 	%f3465, %f3464;
	fma.rn.f32 	%f3466, %f499, 0f3FB8AA3B, %f3465;
	fma.rn.f32 	%f3467, %f499, 0f32A57060, %f3466;
	mov.b32 	%r1192, %f3463;
	shl.b32 	%r1193, %r1192, 23;
	mov.b32 	%f3468, %r1193;
	ex2.approx.ftz.f32 	%f3469, %f3467;
	mul.f32 	%f3766, %f3469, %f3468;
	bra.uni 	$L__BB0_1368;
$L__BB0_1260:
	setp.gt.s32 	%p1484, %r1071, 16;
	@%p1484 bra 	$L__BB0_1266;
	setp.eq.s32 	%p1487, %r1071, 15;
	@%p1487 bra 	$L__BB0_1322;
	setp.eq.s32 	%p1488, %r1071, 16;
	@%p1488 bra 	$L__BB0_1263;
	bra.uni 	$L__BB0_1286;
$L__BB0_1263:
	mul.f32 	%f3332, %f501, 0f3F000000;
	cvt.rzi.f32.f32 	%f3333, %f3332;
	add.f32 	%f3334, %f3333, %f3333;
	sub.f32 	%f3335, %f501, %f3334;
	abs.f32 	%f543, %f3335;
	abs.f32 	%f544, %f499;
	setp.lt.f32 	%p1587, %f544, 0f00800000;
	mul.f32 	%f3336, %f544, 0f4B800000;
	selp.f32 	%f3337, %f3336, %f544, %p1587;
	selp.f32 	%f3338, 0fC1C00000, 0f00000000, %p1587;
	mov.b32 	%r1164, %f3337;
	add.s32 	%r1165, %r1164, -1060439283;
	and.b32  	%r1166, %r1165, -8388608;
	sub.s32 	%r1167, %r1164, %r1166;
	mov.b32 	%f3339, %r1167;
	cvt.rn.f32.s32 	%f3340, %r1166;
	fma.rn.f32 	%f3341, %f3340, 0f34000000, %f3338;
	add.f32 	%f3342, %f3339, 0fBF800000;
	add.f32 	%f3343, %f3339, 0f3F800000;
	rcp.approx.ftz.f32 	%f3344, %f3343;
	add.f32 	%f3345, %f3342, %f3342;
	mul.f32 	%f3346, %f3345, %f3344;
	mul.f32 	%f3347, %f3346, %f3346;
	sub.f32 	%f3348, %f3342, %f3346;
	add.f32 	%f3349, %f3348, %f3348;
	neg.f32 	%f3350, %f3346;
	fma.rn.f32 	%f3351, %f3350, %f3342, %f3349;
	mul.rn.f32 	%f3352, %f3344, %f3351;
	fma.rn.f32 	%f3353, %f3347, 0f3A2C32E4, 0f3B52E7DB;
	fma.rn.f32 	%f3354, %f3353, %f3347, 0f3C93BB73;
	fma.rn.f32 	%f3355, %f3354, %f3347, 0f3DF6384F;
	mul.rn.f32 	%f3356, %f3355, %f3347;
	fma.rn.f32 	%f3357, %f3346, 0f3FB8AA3B, %f3341;
	sub.f32 	%f3358, %f3341, %f3357;
	fma.rn.f32 	%f3359, %f3346, 0f3FB8AA3B, %f3358;
	fma.rn.f32 	%f3360, %f3352, 0f3FB8AA3B, %f3359;
	fma.rn.f32 	%f3361, %f3346, 0f32A55E34, %f3360;
	mul.f32 	%f3362, %f3356, 0f40400000;
	fma.rn.f32 	%f3363, %f3362, %f3352, %f3361;
	fma.rn.f32 	%f3364, %f3356, %f3346, %f3363;
	add.rn.f32 	%f3365, %f3357, %f3364;
	neg.f32 	%f3366, %f3357;
	add.rn.f32 	%f3367, %f3365, %f3366;
	neg.f32 	%f3368, %f3367;
	add.rn.f32 	%f3369, %f3364, %f3368;
	mul.rn.f32 	%f3370, %f3365, %f501;
	neg.f32 	%f3371, %f3370;
	fma.rn.f32 	%f3372, %f3365, %f501, %f3371;
	fma.rn.f32 	%f3373, %f3369, %f501, %f3372;
	cvt.rni.f32.f32 	%f3374, %f3370;
	sub.f32 	%f3375, %f3370, %f3374;
	add.f32 	%f3376, %f3375, %f3373;
	fma.rn.f32 	%f3377, %f3376, 0f391FCB8E, 0f3AAF85ED;
	fma.rn.f32 	%f3378, %f3377, %f3376, 0f3C1D9856;
	fma.rn.f32 	%f3379, %f3378, %f3376, 0f3D6357BB;
	fma.rn.f32 	%f3380, %f3379, %f3376, 0f3E75FDEC;
	fma.rn.f32 	%f3381, %f3380, %f3376, 0f3F317218;
	fma.rn.f32 	%f3382, %f3381, %f3376, 0f3F800000;
	cvt.rzi.s32.f32 	%r1168, %f3374;
	setp.gt.f32 	%p1588, %f3374, 0f00000000;
	selp.b32 	%r1169, 0, -2097152000, %p1588;
	add.s32 	%r1170, %r1169, 2130706432;
	mov.b32 	%f3383, %r1170;
	mul.f32 	%f3384, %f3382, %f3383;
	shl.b32 	%r1171, %r1168, 23;
	sub.s32 	%r1172, %r1171, %r1169;
	mov.b32 	%f3385, %r1172;
	mul.f32 	%f3386, %f3384, %f3385;
	abs.f32 	%f3387, %f3370;
	setp.gt.f32 	%p1589, %f3387, 0f43180000;
	setp.lt.f32 	%p1590, %f3370, 0f00000000;
	selp.f32 	%f3388, 0f00000000, 0f7F800000, %p1590;
	selp.f32 	%f545, %f3388, %f3386, %p1589;
	setp.eq.f32 	%p1591, %f499, 0f3F800000;
	setp.eq.f32 	%p1592, %f501, 0f00000000;
	or.pred  	%p1593, %p1591, %p1592;
	@%p1593 bra 	$L__BB0_1368;
	setp.num.f32 	%p1594, %f544, %f544;
	abs.f32 	%f3389, %f501;
	setp.num.f32 	%p1595, %f3389, %f3389;
	and.pred  	%p1596, %p1594, %p1595;
	@%p1596 bra 	$L__BB0_1330;
	add.rn.f32 	%f3766, %f499, %f501;
	bra.uni 	$L__BB0_1368;
$L__BB0_1266:
	setp.eq.s32 	%p1485, %r1071, 17;
	@%p1485 bra 	$L__BB0_1335;
	setp.eq.s32 	%p1486, %r1071, 18;
	@%p1486 bra 	$L__BB0_1268;
	bra.uni 	$L__BB0_1286;
$L__BB0_1268:
	mul.f32 	%f3204, %f499, 0f3F000000;
	cvt.rzi.f32.f32 	%f3205, %f3204;
	add.f32 	%f3206, %f3205, %f3205;
	sub.f32 	%f3207, %f499, %f3206;
	abs.f32 	%f557, %f3207;
	abs.f32 	%f558, %f501;
	setp.lt.f32 	%p1545, %f558, 0f00800000;
	mul.f32 	%f3208, %f558, 0f4B800000;
	selp.f32 	%f3209, %f3208, %f558, %p1545;
	selp.f32 	%f3210, 0fC1C00000, 0f00000000, %p1545;
	mov.b32 	%r1136, %f3209;
	add.s32 	%r1137, %r1136, -1060439283;
	and.b32  	%r1138, %r1137, -8388608;
	sub.s32 	%r1139, %r1136, %r1138;
	mov.b32 	%f3211, %r1139;
	cvt.rn.f32.s32 	%f3212, %r1138;
	fma.rn.f32 	%f3213, %f3212, 0f34000000, %f3210;
	add.f32 	%f3214, %f3211, 0fBF800000;
	add.f32 	%f3215, %f3211, 0f3F800000;
	rcp.approx.ftz.f32 	%f3216, %f3215;
	add.f32 	%f3217, %f3214, %f3214;
	mul.f32 	%f3218, %f3217, %f3216;
	mul.f32 	%f3219, %f3218, %f3218;
	sub.f32 	%f3220, %f3214, %f3218;
	add.f32 	%f3221, %f3220, %f3220;
	neg.f32 	%f3222, %f3218;
	fma.rn.f32 	%f3223, %f3222, %f3214, %f3221;
	mul.rn.f32 	%f3224, %f3216, %f3223;
	fma.rn.f32 	%f3225, %f3219, 0f3A2C32E4, 0f3B52E7DB;
	fma.rn.f32 	%f3226, %f3225, %f3219, 0f3C93BB73;
	fma.rn.f32 	%f3227, %f3226, %f3219, 0f3DF6384F;
	mul.rn.f32 	%f3228, %f3227, %f3219;
	fma.rn.f32 	%f3229, %f3218, 0f3FB8AA3B, %f3213;
	sub.f32 	%f3230, %f3213, %f3229;
	fma.rn.f32 	%f3231, %f3218, 0f3FB8AA3B, %f3230;
	fma.rn.f32 	%f3232, %f3224, 0f3FB8AA3B, %f3231;
	fma.rn.f32 	%f3233, %f3218, 0f32A55E34, %f3232;
	mul.f32 	%f3234, %f3228, 0f40400000;
	fma.rn.f32 	%f3235, %f3234, %f3224, %f3233;
	fma.rn.f32 	%f3236, %f3228, %f3218, %f3235;
	add.rn.f32 	%f3237, %f3229, %f3236;
	neg.f32 	%f3238, %f3229;
	add.rn.f32 	%f3239, %f3237, %f3238;
	neg.f32 	%f3240, %f3239;
	add.rn.f32 	%f3241, %f3236, %f3240;
	mul.rn.f32 	%f3242, %f3237, %f499;
	neg.f32 	%f3243, %f3242;
	fma.rn.f32 	%f3244, %f3237, %f499, %f3243;
	fma.rn.f32 	%f3245, %f3241, %f499, %f3244;
	cvt.rni.f32.f32 	%f3246, %f3242;
	sub.f32 	%f3247, %f3242, %f3246;
	add.f32 	%f3248, %f3247, %f3245;
	fma.rn.f32 	%f3249, %f3248, 0f391FCB8E, 0f3AAF85ED;
	fma.rn.f32 	%f3250, %f3249, %f3248, 0f3C1D9856;
	fma.rn.f32 	%f3251, %f3250, %f3248, 0f3D6357BB;
	fma.rn.f32 	%f3252, %f3251, %f3248, 0f3E75FDEC;
	fma.rn.f32 	%f3253, %f3252, %f3248, 0f3F317218;
	fma.rn.f32 	%f3254, %f3253, %f3248, 0f3F800000;
	cvt.rzi.s32.f32 	%r1140, %f3246;
	setp.gt.f32 	%p1546, %f3246, 0f00000000;
	selp.b32 	%r1141, 0, -2097152000, %p1546;
	add.s32 	%r1142, %r1141, 2130706432;
	mov.b32 	%f3255, %r1142;
	mul.f32 	%f3256, %f3254, %f3255;
	shl.b32 	%r1143, %r1140, 23;
	sub.s32 	%r1144, %r1143, %r1141;
	mov.b32 	%f3257, %r1144;
	mul.f32 	%f3258, %f3256, %f3257;
	abs.f32 	%f3259, %f3242;
	setp.gt.f32 	%p1547, %f3259, 0f43180000;
	setp.lt.f32 	%p1548, %f3242, 0f00000000;
	selp.f32 	%f3260, 0f00000000, 0f7F800000, %p1548;
	selp.f32 	%f559, %f3260, %f3258, %p1547;
	setp.eq.f32 	%p1549, %f501, 0f3F800000;
	setp.eq.f32 	%p1550, %f499, 0f00000000;
	or.pred  	%p1551, %p1549, %p1550;
	@%p1551 bra 	$L__BB0_1368;
	setp.num.f32 	%p1552, %f558, %f558;
	abs.f32 	%f3261, %f499;
	setp.num.f32 	%p1553, %f3261, %f3261;
	and.pred  	%p1554, %p1552, %p1553;
	@%p1554 bra 	$L__BB0_1343;
	add.rn.f32 	%f3766, %f501, %f499;
	bra.uni 	$L__BB0_1368;
$L__BB0_1271:
	setp.gt.s32 	%p1472, %r1071, 22;
	@%p1472 bra 	$L__BB0_1283;
	setp.gt.s32 	%p1478, %r1071, 20;
	@%p1478 bra 	$L__BB0_1278;
	setp.eq.s32 	%p1481, %r1071, 19;
	@%p1481 bra 	$L__BB0_1295;
	setp.eq.s32 	%p1482, %r1071, 20;
	@%p1482 bra 	$L__BB0_1275;
	bra.uni 	$L__BB0_1286;
$L__BB0_1275:
	mul.f32 	%f3184, %f499, 0f3F22F983;
	cvt.rni.s32.f32 	%r1289, %f3184;
	cvt.rn.f32.s32 	%f3185, %r1289;
	fma.rn.f32 	%f3186, %f3185, 0fBFC90FDA, %f499;
	fma.rn.f32 	%f3187, %f3185, 0fB3A22168, %f3186;
	fma.rn.f32 	%f3758, %f3185, 0fA7C234C5, %f3187;
	abs.f32 	%f515, %f499;
	setp.ltu.f32 	%p1537, %f515, 0f47CE4780;
	@%p1537 bra 	$L__BB0_1303;
	setp.neu.f32 	%p1538, %f515, 0f7F800000;
	@%p1538 bra 	$L__BB0_1298;
	mov.f32 	%f3190, 0f00000000;
	mul.rn.f32 	%f3758, %f499, %f3190;
	mov.b32 	%r1289, 0;
	bra.uni 	$L__BB0_1303;
$L__BB0_1278:
	setp.eq.s32 	%p1479, %r1071, 21;
	@%p1479 bra 	$L__BB0_1304;
	setp.eq.s32 	%p1480, %r1071, 22;
	@%p1480 bra 	$L__BB0_1280;
	bra.uni 	$L__BB0_1286;
$L__BB0_1280:
	mul.f32 	%f3145, %f499, 0f3F22F983;
	cvt.rni.s32.f32 	%r1293, %f3145;
	cvt.rn.f32.s32 	%f3146, %r1293;
	fma.rn.f32 	%f3147, %f3146, 0fBFC90FDA, %f499;
	fma.rn.f32 	%f3148, %f3146, 0fB3A22168, %f3147;
	fma.rn.f32 	%f3759, %f3146, 0fA7C234C5, %f3148;
	abs.f32 	%f522, %f499;
	setp.ltu.f32 	%p1526, %f522, 0f47CE4780;
	@%p1526 bra 	$L__BB0_1310;
	setp.neu.f32 	%p1527, %f522, 0f7F800000;
	@%p1527 bra 	$L__BB0_1305;
	mov.f32 	%f3151, 0f00000000;
	mul.rn.f32 	%f3759, %f499, %f3151;
	mov.b32 	%r1293, 0;
	bra.uni 	$L__BB0_1310;
$L__BB0_1283:
	setp.gt.s32 	%p1473, %r1071, 24;
	@%p1473 bra 	$L__BB0_1287;
	setp.eq.s32 	%p1476, %r1071, 23;
	@%p1476 bra 	$L__BB0_1311;
	setp.eq.s32 	%p1477, %r1071, 24;
	@%p1477 bra 	$L__BB0_1312;
$L__BB0_1286:
	mov.f32 	%f3766, 0f7FFFFFFF;
	bra.uni 	$L__BB0_1368;
$L__BB0_1287:
	setp.eq.s32 	%p1474, %r1071, 25;
	@%p1474 bra 	$L__BB0_1321;
	setp.eq.s32 	%p1475, %r1071, 26;
	@%p1475 bra 	$L__BB0_1289;
	bra.uni 	$L__BB0_1286;
$L__BB0_1289:
	abs.f32 	%f3766, %f499;
	bra.uni 	$L__BB0_1368;
$L__BB0_1290:
	rcp.rn.f32 	%f3766, %f499;
	bra.uni 	$L__BB0_1368;
$L__BB0_1291:
	add.f32 	%f3766, %f499, %f501;
	bra.uni 	$L__BB0_1368;
$L__BB0_1292:
	sub.f32 	%f3766, %f499, %f500;
	bra.uni 	$L__BB0_1368;
$L__BB0_1293:
	mul.f32 	%f3766, %f499, %f501;
	bra.uni 	$L__BB0_1368;
$L__BB0_1294:
	div.rn.f32 	%f3766, %f500, %f499;
	bra.uni 	$L__BB0_1368;
$L__BB0_1295:
	sqrt.rn.f32 	%f3766, %f499;
	bra.uni 	$L__BB0_1368;
$L__BB0_1296:
	mul.f32 	%f3766, %f499, %f499;
	bra.uni 	$L__BB0_1368;
$L__BB0_1297:
	setp.lt.f32 	%p1629, %f499, 0f00800000;
	mul.f32 	%f3470, %f499, 0f4B000000;
	selp.f32 	%f3471, %f3470, %f499, %p1629;
	selp.f32 	%f3472, 0fC1B80000, 0f00000000, %p1629;
	mov.b32 	%r1194, %f3471;
	add.s32 	%r1195, %r1194, -1059760811;
	and.b32  	%r1196, %r1195, -8388608;
	sub.s32 	%r1197, %r1194, %r1196;
	mov.b32 	%f3473, %r1197;
	cvt.rn.f32.s32 	%f3474, %r1196;
	fma.rn.f32 	%f3475, %f3474, 0f34000000, %f3472;
	add.f32 	%f3476, %f3473, 0fBF800000;
	fma.rn.f32 	%f3477, %f3476, 0fBE055027, 0f3E1039F6;
	fma.rn.f32 	%f3478, %f3477, %f3476, 0fBDF8CDCC;
	fma.rn.f32 	%f3479, %f3478, %f3476, 0f3E0F2955;
	fma.rn.f32 	%f3480, %f3479, %f3476, 0fBE2AD8B9;
	fma.rn.f32 	%f3481, %f3480, %f3476, 0f3E4CED0B;
	fma.rn.f32 	%f3482, %f3481, %f3476, 0fBE7FFF22;
	fma.rn.f32 	%f3483, %f3482, %f3476, 0f3EAAAA78;
	fma.rn.f32 	%f3484, %f3483, %f3476, 0fBF000000;
	mul.f32 	%f3485, %f3476, %f3484;
	fma.rn.f32 	%f3486, %f3485, %f3476, %f3476;
	fma.rn.f32 	%f3487, %f3475, 0f3F317218, %f3486;
	setp.gt.u32 	%p1630, %r1194, 2139095039;
	fma.rn.f32 	%f3488, %f3471, 0f7F800000, 0f7F800000;
	selp.f32 	%f3489, %f3488, %f3487, %p1630;
	setp.eq.f32 	%p1631, %f3471, 0f00000000;
	selp.f32 	%f3766, 0fFF800000, %f3489, %p1631;
	bra.uni 	$L__BB0_1368;
$L__BB0_1298:
	mov.b32 	%r104, %f499;
	shl.b32 	%r1116, %r104, 8;
	or.b32  	%r105, %r1116, -2147483648;
	mov.b64 	%rd382, 0;
	mov.b32 	%r1286, 0;
$L__BB0_1299:
	.pragma "nounroll";
	mul.wide.u32 	%rd340, %r1286, 4;
	mov.u64 	%rd341, __cudart_i2opi_f;
	add.s64 	%rd342, %rd341, %rd340;
	ld.global.nc.u32 	%r1117, [%rd342];
	mad.wide.u32 	%rd343, %r1117, %r105, %rd382;
	shr.u64 	%rd382, %rd343, 32;
	add.s64 	%rd344, %rd14, %rd340;
	st.local.u32 	[%rd344], %rd343;
	add.s32 	%r1286, %r1286, 1;
	setp.ne.s32 	%p1539, %r1286, 6;
	@%p1539 bra 	$L__BB0_1299;
	shr.u32 	%r1118, %r104, 23;
	st.local.u32 	[%rd14+24], %rd382;
	and.b32  	%r108, %r1118, 31;
	and.b32  	%r1119, %r1118, 224;
	add.s32 	%r1120, %r1119, -128;
	shr.u32 	%r1121, %r1120, 5;
	mul.wide.u32 	%rd345, %r1121, 4;
	sub.s64 	%rd64, %rd14, %rd345;
	ld.local.u32 	%r1287, [%rd64+24];
	ld.local.u32 	%r1288, [%rd64+20];
	setp.eq.s32 	%p1540, %r108, 0;
	@%p1540 bra 	$L__BB0_1302;
	shf.l.wrap.b32 	%r1287, %r1288, %r1287, %r108;
	ld.local.u32 	%r1122, [%rd64+16];
	shf.l.wrap.b32 	%r1288, %r1122, %r1288, %r108;
$L__BB0_1302:
	shr.u32 	%r1123, %r1287, 30;
	shf.l.wrap.b32 	%r1124, %r1288, %r1287, 2;
	shl.b32 	%r1125, %r1288, 2;
	shr.u32 	%r1126, %r1124, 31;
	add.s32 	%r1127, %r1126, %r1123;
	neg.s32 	%r1128, %r1127;
	setp.lt.s32 	%p1541, %r104, 0;
	selp.b32 	%r1289, %r1128, %r1127, %p1541;
	xor.b32  	%r1129, %r1124, %r104;
	shr.s32 	%r1130, %r1124, 31;
	xor.b32  	%r1131, %r1130, %r1124;
	xor.b32  	%r1132, %r1130, %r1125;
	cvt.u64.u32 	%rd346, %r1131;
	shl.b64 	%rd347, %rd346, 32;
	cvt.u64.u32 	%rd348, %r1132;
	or.b64  	%rd349, %rd347, %rd348;
	cvt.rn.f64.s64 	%fd247, %rd349;
	mul.f64 	%fd248, %fd247, 0d3BF921FB54442D19;
	cvt.rn.f32.f64 	%f3188, %fd248;
	neg.f32 	%f3189, %f3188;
	setp.lt.s32 	%p1542, %r1129, 0;
	selp.f32 	%f3758, %f3189, %f3188, %p1542;
$L__BB0_1303:
	mul.rn.f32 	%f3191, %f3758, %f3758;
	and.b32  	%r1134, %r1289, 1;
	setp.eq.b32 	%p1543, %r1134, 1;
	selp.f32 	%f3192, 0f3F800000, %f3758, %p1543;
	fma.rn.f32 	%f3193, %f3191, %f3192, 0f00000000;
	fma.rn.f32 	%f3194, %f3191, 0f37CBAC00, 0fBAB607ED;
	selp.f32 	%f3195, %f3194, 0fB94D4153, %p1543;
	selp.f32 	%f3196, 0f3D2AAABB, 0f3C0885E4, %p1543;
	fma.rn.f32 	%f3197, %f3195, %f3191, %f3196;
	selp.f32 	%f3198, 0fBEFFFFFF, 0fBE2AAAA8, %p1543;
	fma.rn.f32 	%f3199, %f3197, %f3191, %f3198;
	fma.rn.f32 	%f3200, %f3199, %f3193, %f3192;
	and.b32  	%r1135, %r1289, 2;
	setp.eq.s32 	%p1544, %r1135, 0;
	mov.f32 	%f3201, 0f00000000;
	sub.f32 	%f3202, %f3201, %f3200;
	selp.f32 	%f3766, %f3200, %f3202, %p1544;
	bra.uni 	$L__BB0_1368;
$L__BB0_1304:
	abs.f32 	%f3164, %f499;
	fma.rn.f32 	%f3165, %f3164, 0fBF000000, 0f3F000000;
	rsqrt.approx.ftz.f32 	%f3166, %f3165;
	mul.f32 	%f3167, %f3165, %f3166;
	mul.f32 	%f3168, %f3166, 0fBF000000;
	fma.rn.f32 	%f3169, %f3167, %f3168, 0f3F000000;
	fma.rn.f32 	%f3170, %f3167, %f3169, %f3167;
	setp.eq.f32 	%p1534, %f3164, 0f3F800000;
	selp.f32 	%f3171, 0f00000000, %f3170, %p1534;
	setp.gt.f32 	%p1535, %f3164, 0f3F0F5C29;
	selp.f32 	%f3172, %f3171, %f3164, %p1535;
	mul.f32 	%f3173, %f3172, %f3172;
	fma.rn.f32 	%f3174, %f3173, 0f3D4DD2F7, 0f3C99CA97;
	fma.rn.f32 	%f3175, %f3174, %f3173, 0f3D3F90E8;
	fma.rn.f32 	%f3176, %f3175, %f3173, 0f3D993CCF;
	fma.rn.f32 	%f3177, %f3176, %f3173, 0f3E2AAC04;
	mul.f32 	%f3178, %f3173, %f3177;
	fma.rn.f32 	%f3179, %f3178, %f3172, %f3172;
	mul.f32 	%f3180, %f3179, 0fC0000000;
	fma.rn.f32 	%f3181, 0f3F6EE581, 0f3FD774EB, %f3180;
	selp.f32 	%f3182, %f3181, %f3179, %p1535;
	setp.num.f32 	%p1536, %f3182, %f3182;
	copysign.f32 	%f3183, %f499, %f3182;
	selp.f32 	%f3766, %f3183, %f3182, %p1536;
	bra.uni 	$L__BB0_1368;
$L__BB0_1305:
	mov.b32 	%r118, %f499;
	shl.b32 	%r1094, %r118, 8;
	or.b32  	%r119, %r1094, -2147483648;
	mov.b64 	%rd383, 0;
	mov.b32 	%r1290, 0;
$L__BB0_1306:
	.pragma "nounroll";
	mul.wide.u32 	%rd329, %r1290, 4;
	mov.u64 	%rd330, __cudart_i2opi_f;
	add.s64 	%rd331, %rd330, %rd329;
	ld.global.nc.u32 	%r1095, [%rd331];
	mad.wide.u32 	%rd332, %r1095, %r119, %rd383;
	shr.u64 	%rd383, %rd332, 32;
	add.s64 	%rd333, %rd13, %rd329;
	st.local.u32 	[%rd333], %rd332;
	add.s32 	%r1290, %r1290, 1;
	setp.ne.s32 	%p1528, %r1290, 6;
	@%p1528 bra 	$L__BB0_1306;
	shr.u32 	%r1096, %r118, 23;
	st.local.u32 	[%rd13+24], %rd383;
	and.b32  	%r122, %r1096, 31;
	and.b32  	%r1097, %r1096, 224;
	add.s32 	%r1098, %r1097, -128;
	shr.u32 	%r1099, %r1098, 5;
	mul.wide.u32 	%rd334, %r1099, 4;
	sub.s64 	%rd67, %rd13, %rd334;
	ld.local.u32 	%r1291, [%rd67+24];
	ld.local.u32 	%r1292, [%rd67+20];
	setp.eq.s32 	%p1529, %r122, 0;
	@%p1529 bra 	$L__BB0_1309;
	shf.l.wrap.b32 	%r1291, %r1292, %r1291, %r122;
	ld.local.u32 	%r1100, [%rd67+16];
	shf.l.wrap.b32 	%r1292, %r1100, %r1292, %r122;
$L__BB0_1309:
	shr.u32 	%r1101, %r1291, 30;
	shf.l.wrap.b32 	%r1102, %r1292, %r1291, 2;
	shl.b32 	%r1103, %r1292, 2;
	shr.u32 	%r1104, %r1102, 31;
	add.s32 	%r1105, %r1104, %r1101;
	neg.s32 	%r1106, %r1105;
	setp.lt.s32 	%p1530, %r118, 0;
	selp.b32 	%r1293, %r1106, %r1105, %p1530;
	xor.b32  	%r1107, %r1102, %r118;
	shr.s32 	%r1108, %r1102, 31;
	xor.b32  	%r1109, %r1108, %r1102;
	xor.b32  	%r1110, %r1108, %r1103;
	cvt.u64.u32 	%rd335, %r1109;
	shl.b64 	%rd336, %rd335, 32;
	cvt.u64.u32 	%rd337, %r1110;
	or.b64  	%rd338, %rd336, %rd337;
	cvt.rn.f64.s64 	%fd245, %rd338;
	mul.f64 	%fd246, %fd245, 0d3BF921FB54442D19;
	cvt.rn.f32.f64 	%f3149, %fd246;
	neg.f32 	%f3150, %f3149;
	setp.lt.s32 	%p1531, %r1107, 0;
	selp.f32 	%f3759, %f3150, %f3149, %p1531;
$L__BB0_1310:
	add.s32 	%r1112, %r1293, 1;
	mul.rn.f32 	%f3152, %f3759, %f3759;
	and.b32  	%r1113, %r1293, 1;
	setp.eq.b32 	%p1532, %r1113, 1;
	selp.f32 	%f3153, %f3759, 0f3F800000, %p1532;
	fma.rn.f32 	%f3154, %f3152, %f3153, 0f00000000;
	fma.rn.f32 	%f3155, %f3152, 0f37CBAC00, 0fBAB607ED;
	selp.f32 	%f3156, 0fB94D4153, %f3155, %p1532;
	selp.f32 	%f3157, 0f3C0885E4, 0f3D2AAABB, %p1532;
	fma.rn.f32 	%f3158, %f3156, %f3152, %f3157;
	selp.f32 	%f3159, 0fBE2AAAA8, 0fBEFFFFFF, %p1532;
	fma.rn.f32 	%f3160, %f3158, %f3152, %f3159;
	fma.rn.f32 	%f3161, %f3160, %f3154, %f3153;
	and.b32  	%r1114, %r1112, 2;
	setp.eq.s32 	%p1533, %r1114, 0;
	mov.f32 	%f3162, 0f00000000;
	sub.f32 	%f3163, %f3162, %f3161;
	selp.f32 	%f3766, %f3161, %f3163, %p1533;
	bra.uni 	$L__BB0_1368;
$L__BB0_1311:
	abs.f32 	%f3122, %f499;
	fma.rn.f32 	%f3123, %f3122, 0fBF000000, 0f3F000000;
	rsqrt.approx.ftz.f32 	%f3124, %f3123;
	mul.f32 	%f3125, %f3123, %f3124;
	mul.f32 	%f3126, %f3124, 0fBF000000;
	fma.rn.f32 	%f3127, %f3125, %f3126, 0f3F000000;
	fma.rn.f32 	%f3128, %f3125, %f3127, %f3125;
	setp.eq.f32 	%p1523, %f3122, 0f3F800000;
	selp.f32 	%f3129, 0f00000000, %f3128, %p1523;
	setp.gt.f32 	%p1524, %f3122, 0f3F0F5C29;
	selp.f32 	%f3130, %f3129, %f3122, %p1524;
	copysign.f32 	%f3131, %f499, %f3130;
	mul.f32 	%f3132, %f3131, %f3131;
	fma.rn.f32 	%f3133, %f3132, 0f3D10ECEF, 0f3C8B1ABB;
	fma.rn.f32 	%f3134, %f3133, %f3132, 0f3CFC028C;
	fma.rn.f32 	%f3135, %f3134, %f3132, 0f3D372139;
	fma.rn.f32 	%f3136, %f3135, %f3132, 0f3D9993DB;
	fma.rn.f32 	%f3137, %f3136, %f3132, 0f3E2AAAC6;
	mul.f32 	%f3138, %f3132, %f3137;
	fma.rn.f32 	%f3139, %f3138, %f3131, %f3131;
	neg.f32 	%f3140, %f3139;
	selp.f32 	%f3141, %f3139, %f3140, %p1524;
	fma.rn.f32 	%f3142, 0f3F6EE581, 0f3FD774EB, %f3141;
	setp.gt.f32 	%p1525, %f499, 0f3F0F5C29;
	selp.f32 	%f3143, %f3139, %f3142, %p1525;
	add.f32 	%f3144, %f3143, %f3143;
	selp.f32 	%f3766, %f3144, %f3143, %p1524;
	bra.uni 	$L__BB0_1368;
$L__BB0_1312:
	mul.f32 	%f3103, %f499, 0f3F22F983;
	cvt.rni.s32.f32 	%r1297, %f3103;
	cvt.rn.f32.s32 	%f3104, %r1297;
	fma.rn.f32 	%f3105, %f3104, 0fBFC90FDA, %f499;
	fma.rn.f32 	%f3106, %f3104, 0fB3A22168, %f3105;
	fma.rn.f32 	%f3760, %f3104, 0fA7C234C5, %f3106;
	abs.f32 	%f529, %f499;
	setp.ltu.f32 	%p1515, %f529, 0f47CE4780;
	@%p1515 bra 	$L__BB0_1320;
	setp.neu.f32 	%p1516, %f529, 0f7F800000;
	@%p1516 bra 	$L__BB0_1315;
	mov.f32 	%f3109, 0f00000000;
	mul.rn.f32 	%f3760, %f499, %f3109;
	mov.b32 	%r1297, 0;
	bra.uni 	$L__BB0_1320;
$L__BB0_1315:
	mov.b32 	%r132, %f499;
	shl.b32 	%r1074, %r132, 8;
	or.b32  	%r133, %r1074, -2147483648;
	mov.b64 	%rd384, 0;
	mov.b32 	%r1294, 0;
$L__BB0_1316:
	.pragma "nounroll";
	mul.wide.u32 	%rd318, %r1294, 4;
	mov.u64 	%rd319, __cudart_i2opi_f;
	add.s64 	%rd320, %rd319, %rd318;
	ld.global.nc.u32 	%r1075, [%rd320];
	mad.wide.u32 	%rd321, %r1075, %r133, %rd384;
	shr.u64 	%rd384, %rd321, 32;
	add.s64 	%rd322, %rd12, %rd318;
	st.local.u32 	[%rd322], %rd321;
	add.s32 	%r1294, %r1294, 1;
	setp.ne.s32 	%p1517, %r1294, 6;
	@%p1517 bra 	$L__BB0_1316;
	shr.u32 	%r1076, %r132, 23;
	st.local.u32 	[%rd12+24], %rd384;
	and.b32  	%r136, %r1076, 31;
	and.b32  	%r1077, %r1076, 224;
	add.s32 	%r1078, %r1077, -128;
	shr.u32 	%r1079, %r1078, 5;
	mul.wide.u32 	%rd323, %r1079, 4;
	sub.s64 	%rd70, %rd12, %rd323;
	ld.local.u32 	%r1295, [%rd70+24];
	ld.local.u32 	%r1296, [%rd70+20];
	setp.eq.s32 	%p1518, %r136, 0;
	@%p1518 bra 	$L__BB0_1319;
	shf.l.wrap.b32 	%r1295, %r1296, %r1295, %r136;
	ld.local.u32 	%r1080, [%rd70+16];
	shf.l.wrap.b32 	%r1296, %r1080, %r1296, %r136;
$L__BB0_1319:
	shr.u32 	%r1081, %r1295, 30;
	shf.l.wrap.b32 	%r1082, %r1296, %r1295, 2;
	shl.b32 	%r1083, %r1296, 2;
	shr.u32 	%r1084, %r1082, 31;
	add.s32 	%r1085, %r1084, %r1081;
	neg.s32 	%r1086, %r1085;
	setp.lt.s32 	%p1519, %r132, 0;
	selp.b32 	%r1297, %r1086, %r1085, %p1519;
	xor.b32  	%r1087, %r1082, %r132;
	shr.s32 	%r1088, %r1082, 31;
	xor.b32  	%r1089, %r1088, %r1082;
	xor.b32  	%r1090, %r1088, %r1083;
	cvt.u64.u32 	%rd324, %r1089;
	shl.b64 	%rd325, %rd324, 32;
	cvt.u64.u32 	%rd326, %r1090;
	or.b64  	%rd327, %rd325, %rd326;
	cvt.rn.f64.s64 	%fd243, %rd327;
	mul.f64 	%fd244, %fd243, 0d3BF921FB54442D19;
	cvt.rn.f32.f64 	%f3107, %fd244;
	neg.f32 	%f3108, %f3107;
	setp.lt.s32 	%p1520, %r1087, 0;
	selp.f32 	%f3760, %f3108, %f3107, %p1520;
$L__BB0_1320:
	mul.f32 	%f3110, %f3760, %f3760;
	fma.rn.f32 	%f3111, %f3110, 0f3C190000, 0f3B560000;
	fma.rn.f32 	%f3112, %f3111, %f3110, 0f3CC70000;
	fma.rn.f32 	%f3113, %f3112, %f3110, 0f3D5B0000;
	fma.rn.f32 	%f3114, %f3113, %f3110, 0f3E089438;
	fma.rn.f32 	%f3115, %f3114, %f3110, 0f3EAAAA88;
	mul.rn.f32 	%f3116, %f3110, %f3760;
	fma.rn.f32 	%f3117, %f3115, %f3116, %f3760;
	abs.f32 	%f3118, %f3760;
	setp.eq.f32 	%p1521, %f3118, 0f3A00B43C;
	selp.f32 	%f3119, %f3760, %f3117, %p1521;
	and.b32  	%r1092, %r1297, 1;
	setp.eq.b32 	%p1522, %r1092, 1;
	neg.f32 	%f3120, %f3119;
	rcp.approx.ftz.f32 	%f3121, %f3120;
	selp.f32 	%f3766, %f3121, %f3119, %p1522;
	bra.uni 	$L__BB0_1368;
$L__BB0_1321:
	abs.f32 	%f3086, %f499;
	setp.gt.f32 	%p1513, %f3086, 0f3F800000;
	rcp.approx.ftz.f32 	%f3087, %f3086;
	selp.f32 	%f3088, %f3087, %f3086, %p1513;
	mul.f32 	%f3089, %f3088, %f3088;
	fma.rn.f32 	%f3090, %f3089, 0f3B2090AA, 0fBC6BE14F;
	fma.rn.f32 	%f3091, %f3090, %f3089, 0f3D23397E;
	fma.rn.f32 	%f3092, %f3091, %f3089, 0fBD948A7A;
	fma.rn.f32 	%f3093, %f3092, %f3089, 0f3DD76B21;
	fma.rn.f32 	%f3094, %f3093, %f3089, 0fBE111E88;
	fma.rn.f32 	%f3095, %f3094, %f3089, 0f3E4CAF60;
	fma.rn.f32 	%f3096, %f3095, %f3089, 0fBEAAAA27;
	mul.f32 	%f3097, %f3089, %f3096;
	fma.rn.f32 	%f3098, %f3097, %f3088, %f3088;
	neg.f32 	%f3099, %f3098;
	fma.rn.f32 	%f3100, 0f3F6EE581, 0f3FD774EB, %f3099;
	selp.f32 	%f3101, %f3100, %f3098, %p1513;
	setp.num.f32 	%p1514, %f3086, %f3086;
	copysign.f32 	%f3102, %f499, %f3101;
	selp.f32 	%f3766, %f3102, %f3101, %p1514;
	bra.uni 	$L__BB0_1368;
$L__BB0_1322:
	mul.f32 	%f3396, %f500, 0f3F000000;
	cvt.rzi.f32.f32 	%f3397, %f3396;
	add.f32 	%f3398, %f3397, %f3397;
	sub.f32 	%f3399, %f500, %f3398;
	abs.f32 	%f536, %f3399;
	abs.f32 	%f537, %f499;
	setp.lt.f32 	%p1608, %f537, 0f00800000;
	mul.f32 	%f3400, %f537, 0f4B800000;
	selp.f32 	%f3401, %f3400, %f537, %p1608;
	selp.f32 	%f3402, 0fC1C00000, 0f00000000, %p1608;
	mov.b32 	%r1178, %f3401;
	add.s32 	%r1179, %r1178, -1060439283;
	and.b32  	%r1180, %r1179, -8388608;
	sub.s32 	%r1181, %r1178, %r1180;
	mov.b32 	%f3403, %r1181;
	cvt.rn.f32.s32 	%f3404, %r1180;
	fma.rn.f32 	%f3405, %f3404, 0f34000000, %f3402;
	add.f32 	%f3406, %f3403, 0fBF800000;
	add.f32 	%f3407, %f3403, 0f3F800000;
	rcp.approx.ftz.f32 	%f3408, %f3407;
	add.f32 	%f3409, %f3406, %f3406;
	mul.f32 	%f3410, %f3409, %f3408;
	mul.f32 	%f3411, %f3410, %f3410;
	sub.f32 	%f3412, %f3406, %f3410;
	add.f32 	%f3413, %f3412, %f3412;
	neg.f32 	%f3414, %f3410;
	fma.rn.f32 	%f3415, %f3414, %f3406, %f3413;
	mul.rn.f32 	%f3416, %f3408, %f3415;
	fma.rn.f32 	%f3417, %f3411, 0f3A2C32E4, 0f3B52E7DB;
	fma.rn.f32 	%f3418, %f3417, %f3411, 0f3C93BB73;
	fma.rn.f32 	%f3419, %f3418, %f3411, 0f3DF6384F;
	mul.rn.f32 	%f3420, %f3419, %f3411;
	fma.rn.f32 	%f3421, %f3410, 0f3FB8AA3B, %f3405;
	sub.f32 	%f3422, %f3405, %f3421;
	fma.rn.f32 	%f3423, %f3410, 0f3FB8AA3B, %f3422;
	fma.rn.f32 	%f3424, %f3416, 0f3FB8AA3B, %f3423;
	fma.rn.f32 	%f3425, %f3410, 0f32A55E34, %f3424;
	mul.f32 	%f3426, %f3420, 0f40400000;
	fma.rn.f32 	%f3427, %f3426, %f3416, %f3425;
	fma.rn.f32 	%f3428, %f3420, %f3410, %f3427;
	add.rn.f32 	%f3429, %f3421, %f3428;
	neg.f32 	%f3430, %f3421;
	add.rn.f32 	%f3431, %f3429, %f3430;
	neg.f32 	%f3432, %f3431;
	add.rn.f32 	%f3433, %f3428, %f3432;
	mul.rn.f32 	%f3434, %f3429, %f500;
	neg.f32 	%f3435, %f3434;
	fma.rn.f32 	%f3436, %f3429, %f500, %f3435;
	fma.rn.f32 	%f3437, %f3433, %f500, %f3436;
	cvt.rni.f32.f32 	%f3438, %f3434;
	sub.f32 	%f3439, %f3434, %f3438;
	add.f32 	%f3440, %f3439, %f3437;
	fma.rn.f32 	%f3441, %f3440, 0f391FCB8E, 0f3AAF85ED;
	fma.rn.f32 	%f3442, %f3441, %f3440, 0f3C1D9856;
	fma.rn.f32 	%f3443, %f3442, %f3440, 0f3D6357BB;
	fma.rn.f32 	%f3444, %f3443, %f3440, 0f3E75FDEC;
	fma.rn.f32 	%f3445, %f3444, %f3440, 0f3F317218;
	fma.rn.f32 	%f3446, %f3445, %f3440, 0f3F800000;
	cvt.rzi.s32.f32 	%r1182, %f3438;
	setp.gt.f32 	%p1609, %f3438, 0f00000000;
	selp.b32 	%r1183, 0, -2097152000, %p1609;
	add.s32 	%r1184, %r1183, 2130706432;
	mov.b32 	%f3447, %r1184;
	mul.f32 	%f3448, %f3446, %f3447;
	shl.b32 	%r1185, %r1182, 23;
	sub.s32 	%r1186, %r1185, %r1183;
	mov.b32 	%f3449, %r1186;
	mul.f32 	%f3450, %f3448, %f3449;
	abs.f32 	%f3451, %f3434;
	setp.gt.f32 	%p1610, %f3451, 0f43180000;
	setp.lt.f32 	%p1611, %f3434, 0f00000000;
	selp.f32 	%f3452, 0f00000000, 0f7F800000, %p1611;
	selp.f32 	%f538, %f3452, %f3450, %p1610;
	setp.eq.f32 	%p1612, %f499, 0f3F800000;
	setp.eq.f32 	%p1613, %f500, 0f00000000;
	or.pred  	%p1614, %p1612, %p1613;
	@%p1614 bra 	$L__BB0_1368;
	setp.num.f32 	%p1615, %f537, %f537;
	abs.f32 	%f3453, %f500;
	setp.num.f32 	%p1616, %f3453, %f3453;
	and.pred  	%p1617, %p1615, %p1616;
	@%p1617 bra 	$L__BB0_1325;
	add.rn.f32 	%f3766, %f499, %f500;
	bra.uni 	$L__BB0_1368;
$L__BB0_1325:
	setp.neu.f32 	%p1618, %f499, 0f00000000;
	setp.neu.f32 	%p1619, %f537, 0f7F800000;
	and.pred  	%p1620, %p1618, %p1619;
	@%p1620 bra 	$L__BB0_1327;
	setp.neu.f32 	%p1627, %f536, 0f3F800000;
	add.f32 	%f3458, %f499, %f499;
	mov.b32 	%r1187, %f3458;
	setp.lt.f32 	%p1628, %f500, 0f00000000;
	xor.b32  	%r1188, %r1187, 2139095040;
	selp.b32 	%r1189, %r1188, %r1187, %p1628;
	and.b32  	%r1190, %r1189, 2147483647;
	selp.b32 	%r1191, %r1190, %r1189, %p1627;
	mov.b32 	%f3766, %r1191;
	bra.uni 	$L__BB0_1368;
$L__BB0_1327:
	setp.eq.f32 	%p1621, %f499, 0fBF800000;
	setp.eq.f32 	%p1622, %f3453, 0f7F800000;
	and.pred  	%p1623, %p1621, %p1622;
	@%p1623 bra 	$L__BB0_1368;
	setp.geu.f32 	%p1624, %f499, 0f00000000;
	mov.f32 	%f3766, %f538;
	@%p1624 bra 	$L__BB0_1368;
	setp.neu.f32 	%p1625, %f536, 0f3F800000;
	neg.f32 	%f3455, %f538;
	selp.f32 	%f3456, %f538, %f3455, %p1625;
	cvt.rmi.f32.f32 	%f3457, %f500;
	setp.neu.f32 	%p1626, %f500, %f3457;
	selp.f32 	%f3766, 0f7FFFFFFF, %f3456, %p1626;
	bra.uni 	$L__BB0_1368;
$L__BB0_1330:
	setp.neu.f32 	%p1597, %f499, 0f00000000;
	setp.neu.f32 	%p1598, %f544, 0f7F800000;
	and.pred  	%p1599, %p1597, %p1598;
	@%p1599 bra 	$L__BB0_1332;
	setp.neu.f32 	%p1606, %f543, 0f3F800000;
	add.f32 	%f3394, %f499, %f499;
	mov.b32 	%r1173, %f3394;
	setp.lt.f32 	%p1607, %f501, 0f00000000;
	xor.b32  	%r1174, %r1173, 2139095040;
	selp.b32 	%r1175, %r1174, %r1173, %p1607;
	and.b32  	%r1176, %r1175, 2147483647;
	selp.b32 	%r1177, %r1176, %r1175, %p1606;
	mov.b32 	%f3766, %r1177;
	bra.uni 	$L__BB0_1368;
$L__BB0_1332:
	setp.eq.f32 	%p1600, %f499, 0fBF800000;
	setp.eq.f32 	%p1601, %f3389, 0f7F800000;
	and.pred  	%p1602, %p1600, %p1601;
	@%p1602 bra 	$L__BB0_1368;
	setp.geu.f32 	%p1603, %f499, 0f00000000;
	mov.f32 	%f3766, %f545;
	@%p1603 bra 	$L__BB0_1368;
	setp.neu.f32 	%p1604, %f543, 0f3F800000;
	neg.f32 	%f3391, %f545;
	selp.f32 	%f3392, %f545, %f3391, %p1604;
	cvt.rmi.f32.f32 	%f3393, %f501;
	setp.neu.f32 	%p1605, %f501, %f3393;
	selp.f32 	%f3766, 0f7FFFFFFF, %f3392, %p1605;
	bra.uni 	$L__BB0_1368;
$L__BB0_1335:
	mul.f32 	%f3268, %f499, 0f3F000000;
	cvt.rzi.f32.f32 	%f3269, %f3268;
	add.f32 	%f3270, %f3269, %f3269;
	sub.f32 	%f3271, %f499, %f3270;
	abs.f32 	%f550, %f3271;
	abs.f32 	%f551, %f500;
	setp.lt.f32 	%p1566, %f551, 0f00800000;
	mul.f32 	%f3272, %f551, 0f4B800000;
	selp.f32 	%f3273, %f3272, %f551, %p1566;
	selp.f32 	%f3274, 0fC1C00000, 0f00000000, %p1566;
	mov.b32 	%r1150, %f3273;
	add.s32 	%r1151, %r1150, -1060439283;
	and.b32  	%r1152, %r1151, -8388608;
	sub.s32 	%r1153, %r1150, %r1152;
	mov.b32 	%f3275, %r1153;
	cvt.rn.f32.s32 	%f3276, %r1152;
	fma.rn.f32 	%f3277, %f3276, 0f34000000, %f3274;
	add.f32 	%f3278, %f3275, 0fBF800000;
	add.f32 	%f3279, %f3275, 0f3F800000;
	rcp.approx.ftz.f32 	%f3280, %f3279;
	add.f32 	%f3281, %f3278, %f3278;
	mul.f32 	%f3282, %f3281, %f3280;
	mul.f32 	%f3283, %f3282, %f3282;
	sub.f32 	%f3284, %f3278, %f3282;
	add.f32 	%f3285, %f3284, %f3284;
	neg.f32 	%f3286, %f3282;
	fma.rn.f32 	%f3287, %f3286, %f3278, %f3285;
	mul.rn.f32 	%f3288, %f3280, %f3287;
	fma.rn.f32 	%f3289, %f3283, 0f3A2C32E4, 0f3B52E7DB;
	fma.rn.f32 	%f3290, %f3289, %f3283, 0f3C93BB73;
	fma.rn.f32 	%f3291, %f3290, %f3283, 0f3DF6384F;
	mul.rn.f32 	%f3292, %f3291, %f3283;
	fma.rn.f32 	%f3293, %f3282, 0f3FB8AA3B, %f3277;
	sub.f32 	%f3294, %f3277, %f3293;
	fma.rn.f32 	%f3295, %f3282, 0f3FB8AA3B, %f3294;
	fma.rn.f32 	%f3296, %f3288, 0f3FB8AA3B, %f3295;
	fma.rn.f32 	%f3297, %f3282, 0f32A55E34, %f3296;
	mul.f32 	%f3298, %f3292, 0f40400000;
	fma.rn.f32 	%f3299, %f3298, %f3288, %f3297;
	fma.rn.f32 	%f3300, %f3292, %f3282, %f3299;
	add.rn.f32 	%f3301, %f3293, %f3300;
	neg.f32 	%f3302, %f3293;
	add.rn.f32 	%f3303, %f3301, %f3302;
	neg.f32 	%f3304, %f3303;
	add.rn.f32 	%f3305, %f3300, %f3304;
	mul.rn.f32 	%f3306, %f3301, %f499;
	neg.f32 	%f3307, %f3306;
	fma.rn.f32 	%f3308, %f3301, %f499, %f3307;
	fma.rn.f32 	%f3309, %f3305, %f499, %f3308;
	cvt.rni.f32.f32 	%f3310, %f3306;
	sub.f32 	%f3311, %f3306, %f3310;
	add.f32 	%f3312, %f3311, %f3309;
	fma.rn.f32 	%f3313, %f3312, 0f391FCB8E, 0f3AAF85ED;
	fma.rn.f32 	%f3314, %f3313, %f3312, 0f3C1D9856;
	fma.rn.f32 	%f3315, %f3314, %f3312, 0f3D6357BB;
	fma.rn.f32 	%f3316, %f3315, %f3312, 0f3E75FDEC;
	fma.rn.f32 	%f3317, %f3316, %f3312, 0f3F317218;
	fma.rn.f32 	%f3318, %f3317, %f3312, 0f3F800000;
	cvt.rzi.s32.f32 	%r1154, %f3310;
	setp.gt.f32 	%p1567, %f3310, 0f00000000;
	selp.b32 	%r1155, 0, -2097152000, %p1567;
	add.s32 	%r1156, %r1155, 2130706432;
	mov.b32 	%f3319, %r1156;
	mul.f32 	%f3320, %f3318, %f3319;
	shl.b32 	%r1157, %r1154, 23;
	sub.s32 	%r1158, %r1157, %r1155;
	mov.b32 	%f3321, %r1158;
	mul.f32 	%f3322, %f3320, %f3321;
	abs.f32 	%f3323, %f3306;
	setp.gt.f32 	%p1568, %f3323, 0f43180000;
	setp.lt.f32 	%p1569, %f3306, 0f00000000;
	selp.f32 	%f3324, 0f00000000, 0f7F800000, %p1569;
	selp.f32 	%f552, %f3324, %f3322, %p1568;
	setp.eq.f32 	%p1570, %f500, 0f3F800000;
	setp.eq.f32 	%p1571, %f499, 0f00000000;
	or.pred  	%p1572, %p1570, %p1571;
	@%p1572 bra 	$L__BB0_1368;
	setp.num.f32 	%p1573, %f551, %f551;
	abs.f32 	%f3325, %f499;
	setp.num.f32 	%p1574, %f3325, %f3325;
	and.pred  	%p1575, %p1573, %p1574;
	@%p1575 bra 	$L__BB0_1338;
	add.rn.f32 	%f3766, %f500, %f499;
	bra.uni 	$L__BB0_1368;
$L__BB0_1338:
	setp.neu.f32 	%p1576, %f500, 0f00000000;
	setp.neu.f32 	%p1577, %f551, 0f7F800000;
	and.pred  	%p1578, %p1576, %p1577;
	@%p1578 bra 	$L__BB0_1340;
	setp.neu.f32 	%p1585, %f550, 0f3F800000;
	add.f32 	%f3330, %f500, %f500;
	mov.b32 	%r1159, %f3330;
	setp.lt.f32 	%p1586, %f499, 0f00000000;
	xor.b32  	%r1160, %r1159, 2139095040;
	selp.b32 	%r1161, %r1160, %r1159, %p1586;
	and.b32  	%r1162, %r1161, 2147483647;
	selp.b32 	%r1163, %r1162, %r1161, %p1585;
	mov.b32 	%f3766, %r1163;
	bra.uni 	$L__BB0_1368;
$L__BB0_1340:
	setp.eq.f32 	%p1579, %f500, 0fBF800000;
	setp.eq.f32 	%p1580, %f3325, 0f7F800000;
	and.pred  	%p1581, %p1579, %p1580;
	@%p1581 bra 	$L__BB0_1368;
	setp.geu.f32 	%p1582, %f500, 0f00000000;
	mov.f32 	%f3766, %f552;
	@%p1582 bra 	$L__BB0_1368;
	setp.neu.f32 	%p1583, %f550, 0f3F800000;
	neg.f32 	%f3327, %f552;
	selp.f32 	%f3328, %f552, %f3327, %p1583;
	cvt.rmi.f32.f32 	%f3329, %f499;
	setp.neu.f32 	%p1584, %f499, %f3329;
	selp.f32 	%f3766, 0f7FFFFFFF, %f3328, %p1584;
	bra.uni 	$L__BB0_1368;
$L__BB0_1343:
	setp.neu.f32 	%p1555, %f501, 0f00000000;
	setp.neu.f32 	%p1556, %f558, 0f7F800000;
	and.pred  	%p1557, %p1555, %p1556;
	@%p1557 bra 	$L__BB0_1345;
	setp.neu.f32 	%p1564, %f557, 0f3F800000;
	add.f32 	%f3266, %f501, %f501;
	mov.b32 	%r1145, %f3266;
	setp.lt.f32 	%p1565, %f499, 0f00000000;
	xor.b32  	%r1146, %r1145, 2139095040;
	selp.b32 	%r1147, %r1146, %r1145, %p1565;
	and.b32  	%r1148, %r1147, 2147483647;
	selp.b32 	%r1149, %r1148, %r1147, %p1564;
	mov.b32 	%f3766, %r1149;
	bra.uni 	$L__BB0_1368;
$L__BB0_1345:
	setp.eq.f32 	%p1558, %f501, 0fBF800000;
	setp.eq.f32 	%p1559, %f3261, 0f7F800000;
	and.pred  	%p1560, %p1558, %p1559;
	@%p1560 bra 	$L__BB0_1368;
	setp.geu.f32 	%p1561, %f501, 0f00000000;
	mov.f32 	%f3766, %f559;
	@%p1561 bra 	$L__BB0_1368;
	setp.neu.f32 	%p1562, %f557, 0f3F800000;
	neg.f32 	%f3263, %f559;
	selp.f32 	%f3264, %f559, %f3263, %p1562;
	cvt.rmi.f32.f32 	%f3265, %f499;
	setp.neu.f32 	%p1563, %f499, %f3265;
	selp.f32 	%f3766, 0f7FFFFFFF, %f3264, %p1563;
	bra.uni 	$L__BB0_1368;
$L__BB0_1348:
	abs.f32 	%f564, %f499;
	setp.ltu.f32 	%p1642, %f564, 0f3FC00000;
	@%p1642 bra 	$L__BB0_1354;
	setp.geu.f32 	%p1643, %f499, 0f00000000;
	setp.gt.f32 	%p1644, %f564, 0f42246666;
	selp.f32 	%f565, 0f42246666, %f499, %p1644;
	abs.f32 	%f566, %f565;
	setp.lt.f32 	%p1645, %f566, 0f00800000;
	mul.f32 	%f3551, %f566, 0f4B800000;
	selp.f32 	%f3552, %f3551, %f566, %p1645;
	selp.f32 	%f3553, 0fC1C00000, 0f00000000, %p1645;
	mov.b32 	%r1222, %f3552;
	add.s32 	%r1223, %r1222, -1060439283;
	and.b32  	%r1224, %r1223, -8388608;
	sub.s32 	%r1225, %r1222, %r1224;
	mov.b32 	%f3554, %r1225;
	cvt.rn.f32.s32 	%f3555, %r1224;
	fma.rn.f32 	%f3556, %f3555, 0f34000000, %f3553;
	add.f32 	%f3557, %f3554, 0fBF800000;
	add.f32 	%f3558, %f3554, 0f3F800000;
	rcp.approx.ftz.f32 	%f3559, %f3558;
	add.f32 	%f3560, %f3557, %f3557;
	mul.f32 	%f3561, %f3560, %f3559;
	mul.f32 	%f3562, %f3561, %f3561;
	sub.f32 	%f3563, %f3557, %f3561;
	add.f32 	%f3564, %f3563, %f3563;
	neg.f32 	%f3565, %f3561;
	fma.rn.f32 	%f3566, %f3565, %f3557, %f3564;
	mul.rn.f32 	%f3567, %f3559, %f3566;
	fma.rn.f32 	%f3568, %f3562, 0f3A2C32E4, 0f3B52E7DB;
	fma.rn.f32 	%f3569, %f3568, %f3562, 0f3C93BB73;
	fma.rn.f32 	%f3570, %f3569, %f3562, 0f3DF6384F;
	mul.rn.f32 	%f3571, %f3570, %f3562;
	fma.rn.f32 	%f3572, %f3561, 0f3FB8AA3B, %f3556;
	sub.f32 	%f3573, %f3556, %f3572;
	fma.rn.f32 	%f3574, %f3561, 0f3FB8AA3B, %f3573;
	fma.rn.f32 	%f3575, %f3567, 0f3FB8AA3B, %f3574;
	fma.rn.f32 	%f3576, %f3561, 0f32A55E34, %f3575;
	fma.rn.f32 	%f3577, %f3571, %f3561, %f3576;
	add.rn.f32 	%f3578, %f3572, %f3577;
	neg.f32 	%f3579, %f3572;
	add.rn.f32 	%f3580, %f3578, %f3579;
	neg.f32 	%f3581, %f3580;
	add.rn.f32 	%f3582, %f3577, %f3581;
	add.f32 	%f3583, %f566, 0fBF000000;
	mul.rn.f32 	%f3584, %f3578, %f3583;
	neg.f32 	%f3585, %f3584;
	fma.rn.f32 	%f3586, %f3578, %f3583, %f3585;
	fma.rn.f32 	%f3587, %f3582, %f3583, %f3586;
	mov.f32 	%f3588, 0f3FB8AA3B;
	mul.rn.f32 	%f3589, %f3588, %f566;
	neg.f32 	%f3590, %f3589;
	fma.rn.f32 	%f3591, %f566, 0f3FB8AA3B, %f3590;
	fma.rn.f32 	%f3592, %f566, 0f32A57060, %f3591;
	add.rn.f32 	%f3761, %f3584, %f3590;
	add.rn.f32 	%f3593, %f3761, %f3589;
	neg.f32 	%f3594, %f3593;
	add.rn.f32 	%f3595, %f3761, %f3594;
	add.rn.f32 	%f3596, %f3584, %f3594;
	neg.f32 	%f3597, %f3595;
	add.rn.f32 	%f3598, %f3590, %f3597;
	add.rn.f32 	%f3599, %f3596, %f3598;
	sub.f32 	%f3600, %f3587, %f3592;
	add.f32 	%f3762, %f3600, %f3599;
	@%p1643 bra 	$L__BB0_1351;
	neg.f32 	%f3601, %f3761;
	neg.f32 	%f3762, %f3762;
	setp.gt.f32 	%p1646, %f566, 0f42040000;
	mov.f32 	%f3602, 0f42400000;
	sub.f32 	%f3603, %f3602, %f3761;
	selp.f32 	%f3761, %f3603, %f3601, %p1646;
$L__BB0_1351:
	cvt.rni.f32.f32 	%f3604, %f3761;
	sub.f32 	%f3605, %f3761, %f3604;
	add.f32 	%f3606, %f3762, %f3605;
	fma.rn.f32 	%f3607, %f3606, 0f391FCB8E, 0f3AAF85ED;
	fma.rn.f32 	%f3608, %f3607, %f3606, 0f3C1D9856;
	fma.rn.f32 	%f3609, %f3608, %f3606, 0f3D6357BB;
	fma.rn.f32 	%f3610, %f3609, %f3606, 0f3E75FDEC;
	fma.rn.f32 	%f3611, %f3610, %f3606, 0f3F317218;
	fma.rn.f32 	%f3612, %f3611, %f3606, 0f3F800000;
	cvt.rzi.s32.f32 	%r1226, %f3604;
	setp.gt.f32 	%p1648, %f3604, 0f00000000;
	selp.b32 	%r1227, 0, -2097152000, %p1648;
	add.s32 	%r1228, %r1227, 2130706432;
	mov.b32 	%f3613, %r1228;
	mul.f32 	%f3614, %f3612, %f3613;
	shl.b32 	%r1229, %r1226, 23;
	sub.s32 	%r1230, %r1229, %r1227;
	mov.b32 	%f3615, %r1230;
	mul.f32 	%f3616, %f3614, %f3615;
	mul.f32 	%f573, %f3616, 0f40206C99;
	rcp.approx.ftz.f32 	%f574, %f566;
	fma.rn.f32 	%f3617, %f574, 0f388F7971, 0fB8543ED8;
	fma.rn.f32 	%f3618, %f3617, %f574, 0fB9DDA6BE;
	fma.rn.f32 	%f3619, %f3618, %f574, 0f3A820ABE;
	fma.rn.f32 	%f3620, %f3619, %f574, 0fB9920AFD;
	fma.rn.f32 	%f3621, %f3620, %f574, 0fBB2F4D64;
	fma.rn.f32 	%f3622, %f3621, %f574, 0f3B638732;
	fma.rn.f32 	%f575, %f3622, %f574, 0f3DAAAAAC;
	@%p1643 bra 	$L__BB0_1353;
	mul.f32 	%f3624, %f574, %f575;
	fma.rn.f32 	%f3625, %f3624, %f565, %f565;
	add.f32 	%f3626, %f566, %f566;
	cvt.rni.f32.f32 	%f3627, %f3626;
	cvt.rzi.s32.f32 	%r1231, %f3627;
	fma.rn.f32 	%f3628, %f3627, 0fBF000000, %f566;
	mul.rn.f32 	%f3629, %f3628, %f3628;
	fma.rn.f32 	%f3630, %f3629, 0fBF17ACC9, 0f40233590;
	fma.rn.f32 	%f3631, %f3629, 0f3E684E12, 0fBFAAD2E0;
	fma.rn.f32 	%f3632, %f3630, %f3629, 0fC0A55DF6;
	fma.rn.f32 	%f3633, %f3631, %f3629, 0f4081E0CF;
	fma.rn.f32 	%f3634, %f3629, %f3628, 0f00000000;
	fma.rn.f32 	%f3635, %f3633, %f3629, 0fC09DE9E6;
	fma.rn.f32 	%f3636, %f3632, %f3634, 0f00000000;
	fma.rn.f32 	%f3637, %f3635, %f3629, 0f3F800000;
	fma.rn.f32 	%f3638, %f3628, 0f40490FDB, %f3636;
	and.b32  	%r1232, %r1231, 1;
	setp.eq.b32 	%p1649, %r1232, 1;
	selp.f32 	%f3639, %f3637, %f3638, %p1649;
	and.b32  	%r1233, %r1231, 2;
	setp.eq.s32 	%p1650, %r1233, 0;
	mov.f32 	%f3640, 0f00000000;
	sub.f32 	%f3641, %f3640, %f3639;
	selp.f32 	%f3642, %f3639, %f3641, %p1650;
	mul.rn.f32 	%f3643, %f3625, %f3642;
	neg.f32 	%f3644, %f3643;
	fma.rn.f32 	%f3645, %f3625, %f3642, %f3644;
	mov.f32 	%f3646, 0f3F800000;
	div.approx.f32 	%f3647, %f3646, %f3643;
	neg.f32 	%f3648, %f3647;
	mul.f32 	%f3649, %f3647, %f3648;
	mul.f32 	%f3650, %f3645, %f3649;
	mul.f32 	%f3651, %f573, %f3650;
	fma.rn.f32 	%f3652, %f573, %f3647, %f3651;
	mul.f32 	%f3653, %f3652, 0f3F000000;
	setp.gt.f32 	%p1651, %f566, 0f42040000;
	mul.f32 	%f3654, %f3653, 0f27800000;
	selp.f32 	%f3763, %f3654, %f3653, %p1651;
	bra.uni 	$L__BB0_1355;
$L__BB0_1353:
	mul.f32 	%f3623, %f574, %f575;
	fma.rn.f32 	%f3766, %f3623, %f573, %f573;
	bra.uni 	$L__BB0_1368;
$L__BB0_1354:
	setp.geu.f32 	%p1652, %f499, 0f00000000;
	setp.lt.f32 	%p1653, %f499, 0fBF000000;
	selp.f32 	%f3655, %f499, 0f3F800000, %p1653;
	setp.eq.f32 	%p1654, %f499, 0f00000000;
	cvt.rni.f32.f32 	%f3656, %f499;
	sub.f32 	%f3657, %f499, %f3656;
	selp.f32 	%f3658, %f499, %f3657, %p1654;
	setp.le.f32 	%p1655, %f499, 0f3F000000;
	selp.f32 	%f3659, %f3658, 0f3F800000, %p1655;
	mul.f32 	%f3660, %f3655, %f3659;
	fma.rn.f32 	%f3661, %f3658, 0fBA8C9F66, 0f3BE903D7;
	fma.rn.f32 	%f3662, %f3661, %f3658, 0fBC1E00B0;
	fma.rn.f32 	%f3663, %f3662, %f3658, 0fBD2CC522;
	fma.rn.f32 	%f3664, %f3663, %f3658, 0f3E2A89B3;
	fma.rn.f32 	%f3665, %f3664, %f3658, 0fBD2C0C05;
	fma.rn.f32 	%f3666, %f3665, %f3658, 0fBF27E7A2;
	fma.rn.f32 	%f3667, %f3666, %f3658, 0f3F13C468;
	fma.rn.f32 	%f3668, %f3667, %f3660, 0f00000000;
	fma.rn.f32 	%f3669, %f3668, %f3658, %f3660;
	mov.f32 	%f3670, 0f3F800000;
	div.approx.f32 	%f3763, %f3670, %f3669;
	mov.f32 	%f3766, %f3763;
	@%p1652 bra 	$L__BB0_1368;
$L__BB0_1355:
	cvt.rzi.f32.f32 	%f3672, %f499;
	setp.eq.f32 	%p1656, %f499, %f3672;
	mov.f32 	%f3766, 0f7FFFFFFF;
	@%p1656 bra 	$L__BB0_1368;
	setp.geu.f32 	%p1657, %f499, 0fC2246666;
	mov.f32 	%f3766, %f3763;
	@%p1657 bra 	$L__BB0_1368;
	cvt.rzi.s32.f32 	%r1234, %f499;
	and.b32  	%r1235, %r1234, 1;
	setp.eq.b32 	%p1658, %r1235, 1;
	selp.f32 	%f3766, 0f00000000, %f3763, %p1658;
	bra.uni 	$L__BB0_1368;
$L__BB0_1358:
	abs.f32 	%f3512, %f581;
	setp.eq.f32 	%p1633, %f3512, 0f7F800000;
	mov.f32 	%f3766, 0f00000000;
	@%p1633 bra 	$L__BB0_1368;
	rcp.approx.ftz.f32 	%f3513, %f581;
	mul.f32 	%f3514, %f3513, %f3513;
	fma.rn.f32 	%f3515, %f3514, 0f4056FE93, 0fBF03B7C2;
	fma.rn.f32 	%f3516, %f3515, %f3514, 0f3DD3B3F3;
	fma.rn.f32 	%f3517, %f3516, %f3514, 0fBD7FFFB6;
	fma.rn.f32 	%f3518, %f3517, %f3514, 0f3F800000;
	fma.rn.f32 	%f3519, %f3514, 0f3F91E009, 0fBE52412D;
	fma.rn.f32 	%f3520, %f3519, %f3514, 0f3D854ED1;
	fma.rn.f32 	%f3521, %f3520, %f3514, 0fBDFFFFFF;
	fma.rn.f32 	%f583, %f3521, %f3513, %f581;
	rsqrt.approx.f32 	%f3522, %f581;
	mul.f32 	%f3523, %f3522, 0f3F4C422A;
	mul.f32 	%f584, %f3518, %f3523;
	mul.f32 	%f3524, %f583, 0f3F22F983;
	cvt.rni.s32.f32 	%r1301, %f3524;
	cvt.rn.f32.s32 	%f3525, %r1301;
	fma.rn.f32 	%f3526, %f3525, 0fBFC90FDA, %f583;
	fma.rn.f32 	%f3527, %f3525, 0fB3A22168, %f3526;
	fma.rn.f32 	%f3764, %f3525, 0fA7C234C5, %f3527;
	abs.f32 	%f586, %f583;
	setp.ltu.f32 	%p1634, %f586, 0f47CE4780;
	@%p1634 bra 	$L__BB0_1367;
	setp.neu.f32 	%p1635, %f586, 0f7F800000;
	@%p1635 bra 	$L__BB0_1362;
	mov.f32 	%f3530, 0f00000000;
	mul.rn.f32 	%f3764, %f583, %f3530;
	mov.b32 	%r1301, 0;
	bra.uni 	$L__BB0_1367;
$L__BB0_1362:
	mov.b32 	%r146, %f583;
	shl.b32 	%r1199, %r146, 8;
	or.b32  	%r147, %r1199, -2147483648;
	mov.b64 	%rd385, 0;
	mov.b32 	%r1298, 0;
$L__BB0_1363:
	.pragma "nounroll";
	mul.wide.u32 	%rd351, %r1298, 4;
	mov.u64 	%rd352, __cudart_i2opi_f;
	add.s64 	%rd353, %rd352, %rd351;
	ld.global.nc.u32 	%r1200, [%rd353];
	mad.wide.u32 	%rd354, %r1200, %r147, %rd385;
	shr.u64 	%rd385, %rd354, 32;
	add.s64 	%rd355, %rd11, %rd351;
	st.local.u32 	[%rd355], %rd354;
	add.s32 	%r1298, %r1298, 1;
	setp.ne.s32 	%p1636, %r1298, 6;
	@%p1636 bra 	$L__BB0_1363;
	shr.u32 	%r1201, %r146, 23;
	st.local.u32 	[%rd11+24], %rd385;
	and.b32  	%r150, %r1201, 31;
	and.b32  	%r1202, %r1201, 224;
	add.s32 	%r1203, %r1202, -128;
	shr.u32 	%r1204, %r1203, 5;
	mul.wide.u32 	%rd356, %r1204, 4;
	sub.s64 	%rd73, %rd11, %rd356;
	ld.local.u32 	%r1299, [%rd73+24];
	ld.local.u32 	%r1300, [%rd73+20];
	setp.eq.s32 	%p1637, %r150, 0;
	@%p1637 bra 	$L__BB0_1366;
	shf.l.wrap.b32 	%r1299, %r1300, %r1299, %r150;
	ld.local.u32 	%r1205, [%rd73+16];
	shf.l.wrap.b32 	%r1300, %r1205, %r1300, %r150;
$L__BB0_1366:
	shr.u32 	%r1206, %r1299, 30;
	shf.l.wrap.b32 	%r1207, %r1300, %r1299, 2;
	shl.b32 	%r1208, %r1300, 2;
	shr.u32 	%r1209, %r1207, 31;
	add.s32 	%r1210, %r1209, %r1206;
	neg.s32 	%r1211, %r1210;
	setp.lt.s32 	%p1638, %r146, 0;
	selp.b32 	%r1301, %r1211, %r1210, %p1638;
	xor.b32  	%r1212, %r1207, %r146;
	shr.s32 	%r1213, %r1207, 31;
	xor.b32  	%r1214, %r1213, %r1207;
	xor.b32  	%r1215, %r1213, %r1208;
	cvt.u64.u32 	%rd357, %r1214;
	shl.b64 	%rd358, %rd357, 32;
	cvt.u64.u32 	%rd359, %r1215;
	or.b64  	%rd360, %rd358, %rd359;
	cvt.rn.f64.s64 	%fd249, %rd360;
	mul.f64 	%fd250, %fd249, 0d3BF921FB54442D19;
	cvt.rn.f32.f64 	%f3528, %fd250;
	neg.f32 	%f3529, %f3528;
	setp.lt.s32 	%p1639, %r1212, 0;
	selp.f32 	%f3764, %f3529, %f3528, %p1639;
$L__BB0_1367:
	and.b32  	%r1217, %r1301, 3;
	cvt.rn.f32.u32 	%f3531, %r1217;
	fma.rn.f32 	%f3532, %f3531, 0f3FC90FDB, 0fBF490FDB;
	add.f32 	%f3533, %f3764, %f3532;
	mul.f32 	%f3534, %f3533, 0f3F22F983;
	cvt.rni.s32.f32 	%r1218, %f3534;
	cvt.rn.f32.s32 	%f3535, %r1218;
	fma.rn.f32 	%f3536, %f3535, 0fBFC90FDA, %f3533;
	fma.rn.f32 	%f3537, %f3535, 0fB3A22168, %f3536;
	add.s32 	%r1219, %r1218, 1;
	mul.rn.f32 	%f3538, %f3537, %f3537;
	and.b32  	%r1220, %r1218, 1;
	setp.eq.b32 	%p1640, %r1220, 1;
	selp.f32 	%f3539, %f3537, 0f3F800000, %p1640;
	fma.rn.f32 	%f3540, %f3538, %f3539, 0f00000000;
	fma.rn.f32 	%f3541, %f3538, 0f37CBAC00, 0fBAB607ED;
	selp.f32 	%f3542, 0fB94D4153, %f3541, %p1640;
	selp.f32 	%f3543, 0f3C0885E4, 0f3D2AAABB, %p1640;
	fma.rn.f32 	%f3544, %f3542, %f3538, %f3543;
	selp.f32 	%f3545, 0fBE2AAAA8, 0fBEFFFFFF, %p1640;
	fma.rn.f32 	%f3546, %f3544, %f3538, %f3545;
	fma.rn.f32 	%f3547, %f3546, %f3540, %f3539;
	and.b32  	%r1221, %r1219, 2;
	setp.eq.s32 	%p1641, %r1221, 0;
	mov.f32 	%f3548, 0f00000000;
	sub.f32 	%f3549, %f3548, %f3547;
	selp.f32 	%f3550, %f3547, %f3549, %p1641;
	mul.f32 	%f3766, %f584, %f3550;
$L__BB0_1368:
	mul.wide.u32 	%rd361, %r101, 4;
	add.s64 	%rd362, %rd15, %rd361;
	st.local.f32 	[%rd362], %f3766;
	setp.gt.u32 	%p1659, %r101, 1;
	mov.f64 	%fd285, 0dFFF0000000000000;
	@%p1659 bra 	$L__BB0_1224;
	ld.local.f32 	%f594, [%rd15+4];
	abs.f32 	%f3674, %f594;
	setp.equ.f32 	%p1660, %f3674, 0f7F800000;
	@%p1660 bra 	$L__BB0_1372;
	ld.global.f32 	%f3675, [%rd61+4];
	sub.f32 	%f3676, %f594, %f3675;
	ld.global.f32 	%f3677, [%rd61+8];
	mul.f32 	%f3678, %f3676, %f3676;
	cvt.f64.f32 	%fd253, %f3678;
	cvt.f64.f32 	%fd254, %f3677;
	add.f64 	%fd255, %fd254, %fd254;
	mul.f64 	%fd256, %fd255, %fd254;
	div.rn.f64 	%fd257, %fd253, %fd256;
	setp.lt.f32 	%p1661, %f3677, 0f00800000;
	mul.f32 	%f3679, %f3677, 0f4B000000;
	selp.f32 	%f3680, %f3679, %f3677, %p1661;
	selp.f32 	%f3681, 0fC1B80000, 0f00000000, %p1661;
	mov.b32 	%r1236, %f3680;
	add.s32 	%r1237, %r1236, -1059760811;
	and.b32  	%r1238, %r1237, -8388608;
	sub.s32 	%r1239, %r1236, %r1238;
	mov.b32 	%f3682, %r1239;
	cvt.rn.f32.s32 	%f3683, %r1238;
	fma.rn.f32 	%f3684, %f3683, 0f34000000, %f3681;
	add.f32 	%f3685, %f3682, 0fBF800000;
	fma.rn.f32 	%f3686, %f3685, 0fBE055027, 0f3E1039F6;
	fma.rn.f32 	%f3687, %f3686, %f3685, 0fBDF8CDCC;
	fma.rn.f32 	%f3688, %f3687, %f3685, 0f3E0F2955;
	fma.rn.f32 	%f3689, %f3688, %f3685, 0fBE2AD8B9;
	fma.rn.f32 	%f3690, %f3689, %f3685, 0f3E4CED0B;
	fma.rn.f32 	%f3691, %f3690, %f3685, 0fBE7FFF22;
	fma.rn.f32 	%f3692, %f3691, %f3685, 0f3EAAAA78;
	fma.rn.f32 	%f3693, %f3692, %f3685, 0fBF000000;
	mul.f32 	%f3694, %f3685, %f3693;
	fma.rn.f32 	%f3695, %f3694, %f3685, %f3685;
	fma.rn.f32 	%f3696, %f3684, 0f3F317218, %f3695;
	setp.gt.u32 	%p1662, %r1236, 2139095039;
	fma.rn.f32 	%f3697, %f3680, 0f7F800000, 0f7F800000;
	selp.f32 	%f3698, %f3697, %f3696, %p1662;
	setp.eq.f32 	%p1663, %f3680, 0f00000000;
	selp.f32 	%f3699, 0fFF800000, %f3698, %p1663;
	cvt.f64.f32 	%fd258, %f3699;
	fma.rn.f64 	%fd259, %fd258, 0d4000000000000000, 0d3FFD67F1C0000000;
	mul.f64 	%fd260, %fd259, 0dBFE0000000000000;
	sub.f64 	%fd22, %fd260, %fd257;
	abs.f64 	%fd261, %fd22;
	setp.equ.f64 	%p1664, %fd261, 0d7FF0000000000000;
	@%p1664 bra 	$L__BB0_1372;
	add.f64 	%fd274, %fd274, %fd22;
	add.s32 	%r1284, %r1284, 1;
	setp.ne.s32 	%p1665, %r1284, %r290;
	mov.f64 	%fd285, %fd274;
	@%p1665 bra 	$L__BB0_1223;
$L__BB0_1372:
	add.f64 	%fd286, %fd284, %fd285;
	abs.f64 	%fd262, %fd286;
	setp.equ.f64 	%p1666, %fd262, 0d7FF0000000000000;
	@%p1666 bra 	$L__BB0_1376;
	setp.gt.f64 	%p1667, %fd286, %fd14;
	@%p1667 bra 	$L__BB0_2117;
$L__BB0_1374:
	mad.lo.s32 	%r1240, %r1348, 1103515245, 12345;
	and.b32  	%r1348, %r1240, 2147483647;
	setp.gt.u32 	%p1668, %r1348, 2146999999;
	@%p1668 bra 	$L__BB0_1374;
	mul.hi.u32 	%r1241, %r1348, 2048461347;
	shr.u32 	%r1242, %r1241, 10;
	cvt.rn.f32.u32 	%f3700, %r1242;
	div.rn.f32 	%f3701, %f3700, 0f49742400;
	sub.f64 	%fd263, %fd286, %fd14;
	cvt.rn.f32.f64 	%f3702, %fd263;
	fma.rn.f32 	%f3703, %f3702, 0f3BBB989D, 0f3F000000;
	cvt.sat.f32.f32 	%f3704, %f3703;
	mov.f32 	%f3705, 0f4B400001;
	mov.f32 	%f3706, 0f437C0000;
	fma.rm.f32 	%f3707, %f3704, %f3706, %f3705;
	add.f32 	%f3708, %f3707, 0fCB40007F;
	neg.f32 	%f3709, %f3708;
	fma.rn.f32 	%f3710, %f3702, 0f3FB8AA3B, %f3709;
	fma.rn.f32 	%f3711, %f3702, 0f32A57060, %f3710;
	mov.b32 	%r1243, %f3707;
	shl.b32 	%r1244, %r1243, 23;
	mov.b32 	%f3712, %r1244;
	ex2.approx.ftz.f32 	%f3713, %f3711;
	mul.f32 	%f3714, %f3713, %f3712;
	setp.lt.f32 	%p1669, %f3701, %f3714;
	@%p1669 bra 	$L__BB0_2117;
$L__BB0_1376:
	and.b32  	%r163, %r1277, 3;
	setp.eq.s32 	%p1670, %r163, 3;
	mov.u32 	%r1304, %r1277;
	@%p1670 bra 	$L__BB0_1380;
	mul.wide.u32 	%rd363, %r1277, 4;
	add.s64 	%rd74, %rd21, %rd363;
	ld.local.u32 	%r1245, [%rd74];
	mul.lo.s32 	%r1246, %r1277, %r289;
	mul.wide.s32 	%rd364, %r1246, 4;
	add.s64 	%rd75, %rd37, %rd364;
	st.global.u32 	[%rd75], %r1245;
	setp.eq.s32 	%p1671, %r163, 2;
	mov.u32 	%r1304, %r88;
	@%p1671 bra 	$L__BB0_1380;
	ld.local.u32 	%r1247, [%rd74+4];
	add.s64 	%rd76, %rd75, %rd38;
	st.global.u32 	[%rd76], %r1247;
	add.s32 	%r1304, %r1277, 2;
	setp.eq.s32 	%p1672, %r163, 1;
	@%p1672 bra 	$L__BB0_1380;
	ld.local.u32 	%r1248, [%rd74+8];
	add.s64 	%rd365, %rd76, %rd38;
	st.global.u32 	[%rd365], %r1248;
	add.s32 	%r1304, %r1277, 3;
$L__BB0_1380:
	setp.gt.u32 	%p1673, %r1277, 11;
	mov.f64 	%fd284, %fd16;
	mov.f64 	%fd285, %fd15;
	mov.f64 	%fd286, %fd14;
	@%p1673 bra 	$L__BB0_2117;
$L__BB0_1381:
	mul.wide.u32 	%rd366, %r1304, 4;
	add.s64 	%rd367, %rd21, %rd366;
	ld.local.u32 	%r1249, [%rd367];
	mul.lo.s32 	%r1250, %r1304, %r289;
	mul.wide.s32 	%rd368, %r1250, 4;
	add.s64 	%rd369, %rd37, %rd368;
	st.global.u32 	[%rd369], %r1249;
	ld.local.u32 	%r1251, [%rd367+4];
	add.s64 	%rd370, %rd369, %rd38;
	st.global.u32 	[%rd370], %r1251;
	ld.local.u32 	%r1252, [%rd367+8];
	add.s64 	%rd371, %rd370, %rd38;
	st.global.u32 	[%rd371], %r1252;
	ld.local.u32 	%r1253, [%rd367+12];
	add.s64 	%rd372, %rd371, %rd38;
	st.global.u32 	[%rd372], %r1253;
	add.s32 	%r1304, %r1304, 4;
	setp.eq.s32 	%p1674, %r1304, 15;
	mov.f64 	%fd284, %fd16;
	mov.f64 	%fd285, %fd15;
	mov.f64 	%fd286, %fd14;
	@%p1674 bra 	$L__BB0_2117;
	bra.uni 	$L__BB0_1381;
$L__BB0_1382:
	mul.hi.u32 	%r588, %r1348, 2048461347;
	shr.u32 	%r589, %r588, 10;
	cvt.rn.f32.u32 	%f1772, %r589;
	div.rn.f32 	%f1773, %f1772, 0f49742400;
	setp.lt.f32 	%p537, %f1773, 0f3E4CCCCD;
	@%p537 bra 	$L__BB0_1383;
	bra.uni 	$L__BB0_1417;
$L__BB0_1383:
	mad.lo.s32 	%r1310, %r1348, 1103515245, 12345;
	setp.gt.u32 	%p556, %r1348, 1;
	mov.u32 	%r1348, %r1310;
	@%p556 bra 	$L__BB0_1383;
	mul.hi.u32 	%r627, %r1310, 2048461347;
	shr.u32 	%r628, %r627, 10;
	cvt.rn.f32.u32 	%f1844, %r628;
	div.rn.f32 	%f1845, %f1844, 0f49742400;
	setp.lt.f32 	%p557, %f1845, 0f3F000000;
	@%p557 bra 	$L__BB0_1385;
	bra.uni 	$L__BB0_1391;
$L__BB0_1385:
	mad.lo.s32 	%r657, %r1310, 1103515245, 12345;
	and.b32  	%r1310, %r657, 2147483647;
	setp.gt.u32 	%p570, %r1310, 2146999999;
	@%p570 bra 	$L__BB0_1385;
	mov.u32 	%r1311, %r1310;
$L__BB0_1387:
	mad.lo.s32 	%r1348, %r1311, 1103515245, 12345;
	setp.gt.u32 	%p571, %r1311, 1;
	mov.u32 	%r1311, %r1348;
	@%p571 bra 	$L__BB0_1387;
	mul.hi.u32 	%r658, %r1310, 2048461347;
	shr.u32 	%r659, %r658, 10;
	cvt.rn.f32.u32 	%f1894, %r659;
	div.rn.f32 	%f1895, %f1894, 0f49742400;
	setp.lt.f32 	%p572, %f1895, 0f3F000000;
	setp.gt.u32 	%p573, %r77, 2146435070;
	mul.hi.u32 	%r660, %r1348, 2048461347;
	shr.u32 	%r661, %r660, 10;
	cvt.rn.f32.u32 	%f1896, %r661;
	div.rn.f32 	%f1897, %f1896, 0f49742400;
	setp.lt.f32 	%p574, %f1897, 0f00800000;
	mul.f32 	%f1898, %f1897, 0f4B000000;
	selp.f32 	%f1899, %f1898, %f1897, %p574;
	selp.f32 	%f1900, 0fC1B80000, 0f00000000, %p574;
	mov.b32 	%r662, %f1899;
	add.s32 	%r663, %r662, -1059760811;
	and.b32  	%r664, %r663, -8388608;
	sub.s32 	%r665, %r662, %r664;
	mov.b32 	%f1901, %r665;
	cvt.rn.f32.s32 	%f1902, %r664;
	fma.rn.f32 	%f1903, %f1902, 0f34000000, %f1900;
	add.f32 	%f1904, %f1901, 0fBF800000;
	fma.rn.f32 	%f1905, %f1904, 0fBE055027, 0f3E1039F6;
	fma.rn.f32 	%f1906, %f1905, %f1904, 0fBDF8CDCC;
	fma.rn.f32 	%f1907, %f1906, %f1904, 0f3E0F2955;
	fma.rn.f32 	%f1908, %f1907, %f1904, 0fBE2AD8B9;
	fma.rn.f32 	%f1909, %f1908, %f1904, 0f3E4CED0B;
	fma.rn.f32 	%f1910, %f1909, %f1904, 0fBE7FFF22;
	fma.rn.f32 	%f1911, %f1910, %f1904, 0f3EAAAA78;
	fma.rn.f32 	%f1912, %f1911, %f1904, 0fBF000000;
	mul.f32 	%f1913, %f1904, %f1912;
	fma.rn.f32 	%f1914, %f1913, %f1904, %f1904;
	fma.rn.f32 	%f1915, %f1903, 0f3F317218, %f1914;
	setp.gt.u32 	%p575, %r662, 2139095039;
	fma.rn.f32 	%f1916, %f1899, 0f7F800000, 0f7F800000;
	selp.f32 	%f1917, %f1916, %f1915, %p575;
	setp.eq.f32 	%p576, %f1899, 0f00000000;
	div.rn.f32 	%f1918, %f1917, 0fC0135D8E;
	cvt.rpi.f32.f32 	%f1919, %f1918;
	selp.f32 	%f1920, 0f7F800000, %f1919, %p576;
	neg.f32 	%f1921, %f1920;
	selp.f32 	%f1922, %f1920, %f1921, %p572;
	add.f32 	%f1923, %f1922, 0fBF800000;
	st.global.f32 	[%rd77], %f1923;
	add.f32 	%f1924, %f1923, 0f3F800000;
	add.f32 	%f1925, %f1924, 0fBF800000;
	mul.f32 	%f596, %f1925, 0fC0135D8E;
	mov.f64 	%fd276, %fd10;
	@%p573 bra 	$L__BB0_1390;
	setp.gt.u32 	%p577, %r79, 1073127582;
	selp.f64 	%fd96, %fd12, %fd11, %p577;
	selp.u32 	%r666, 1, 0, %p577;
	add.s32 	%r667, %r78, %r666;
	add.f64 	%fd97, %fd96, 0dBFF0000000000000;
	add.f64 	%fd98, %fd96, 0d3FF0000000000000;
	rcp.approx.ftz.f64 	%fd99, %fd98;
	neg.f64 	%fd100, %fd98;
	fma.rn.f64 	%fd101, %fd100, %fd99, 0d3FF0000000000000;
	fma.rn.f64 	%fd102, %fd101, %fd101, %fd101;
	fma.rn.f64 	%fd103, %fd102, %fd99, %fd99;
	mul.f64 	%fd104, %fd97, %fd103;
	fma.rn.f64 	%fd105, %fd97, %fd103, %fd104;
	mul.f64 	%fd106, %fd105, %fd105;
	fma.rn.f64 	%fd107, %fd106, 0d3EB1380B3AE80F1E, 0d3ED0EE258B7A8B04;
	fma.rn.f64 	%fd108, %fd107, %fd106, 0d3EF3B2669F02676F;
	fma.rn.f64 	%fd109, %fd108, %fd106, 0d3F1745CBA9AB0956;
	fma.rn.f64 	%fd110, %fd109, %fd106, 0d3F3C71C72D1B5154;
	fma.rn.f64 	%fd111, %fd110, %fd106, 0d3F624924923BE72D;
	fma.rn.f64 	%fd112, %fd111, %fd106, 0d3F8999999999A3C4;
	fma.rn.f64 	%fd113, %fd112, %fd106, 0d3FB5555555555554;
	sub.f64 	%fd114, %fd97, %fd105;
	add.f64 	%fd115, %fd114, %fd114;
	neg.f64 	%fd116, %fd105;
	fma.rn.f64 	%fd117, %fd116, %fd97, %fd115;
	mul.f64 	%fd118, %fd103, %fd117;
	mul.f64 	%fd119, %fd106, %fd113;
	fma.rn.f64 	%fd120, %fd119, %fd105, %fd118;
	xor.b32  	%r668, %r667, -2147483648;
	mov.b32 	%r669, 1127219200;
	mov.b64 	%fd121, {%r668, %r669};
	sub.f64 	%fd122, %fd121, %fd9;
	fma.rn.f64 	%fd123, %fd122, 0d3FE62E42FEFA39EF, %fd105;
	fma.rn.f64 	%fd124, %fd122, 0dBFE62E42FEFA39EF, %fd123;
	sub.f64 	%fd125, %fd124, %fd105;
	sub.f64 	%fd126, %fd120, %fd125;
	fma.rn.f64 	%fd127, %fd122, 0d3C7ABC9E3B39803F, %fd126;
	add.f64 	%fd276, %fd123, %fd127;
$L__BB0_1390:
	cvt.f64.f32 	%fd128, %f596;
	add.f64 	%fd277, %fd276, %fd128;
	bra.uni 	$L__BB0_1403;
$L__BB0_1391:
	mad.lo.s32 	%r629, %r1310, 1103515245, 12345;
	and.b32  	%r1310, %r629, 2147483647;
	setp.gt.u32 	%p558, %r1310, 2146999999;
	@%p558 bra 	$L__BB0_1391;
	mov.u32 	%r1313, %r1310;
$L__BB0_1393:
	mad.lo.s32 	%r1348, %r1313, 1103515245, 12345;
	setp.gt.u32 	%p559, %r1313, 1;
	mov.u32 	%r1313, %r1348;
	@%p559 bra 	$L__BB0_1393;
	mul.hi.u32 	%r630, %r1310, 2048461347;
	shr.u32 	%r631, %r630, 10;
	cvt.rn.f32.u32 	%f1846, %r631;
	div.rn.f32 	%f1847, %f1846, 0f49742400;
	mul.hi.u32 	%r632, %r1348, 2048461347;
	shr.u32 	%r633, %r632, 10;
	cvt.rn.f32.u32 	%f1848, %r633;
	div.rn.f32 	%f1849, %f1848, 0f49742400;
	setp.lt.f32 	%p560, %f1847, 0f00800000;
	mul.f32 	%f1850, %f1847, 0f4B000000;
	selp.f32 	%f1851, %f1850, %f1847, %p560;
	selp.f32 	%f1852, 0fC1B80000, 0f00000000, %p560;
	mov.b32 	%r634, %f1851;
	add.s32 	%r635, %r634, -1059760811;
	and.b32  	%r636, %r635, -8388608;
	sub.s32 	%r637, %r634, %r636;
	mov.b32 	%f1853, %r637;
	cvt.rn.f32.s32 	%f1854, %r636;
	fma.rn.f32 	%f1855, %f1854, 0f34000000, %f1852;
	add.f32 	%f1856, %f1853, 0fBF800000;
	fma.rn.f32 	%f1857, %f1856, 0fBE055027, 0f3E1039F6;
	fma.rn.f32 	%f1858, %f1857, %f1856, 0fBDF8CDCC;
	fma.rn.f32 	%f1859, %f1858, %f1856, 0f3E0F2955;
	fma.rn.f32 	%f1860, %f1859, %f1856, 0fBE2AD8B9;
	fma.rn.f32 	%f1861, %f1860, %f1856, 0f3E4CED0B;
	fma.rn.f32 	%f1862, %f1861, %f1856, 0fBE7FFF22;
	fma.rn.f32 	%f1863, %f1862, %f1856, 0f3EAAAA78;
	fma.rn.f32 	%f1864, %f1863, %f1856, 0fBF000000;
	mul.f32 	%f1865, %f1856, %f1864;
	fma.rn.f32 	%f1866, %f1865, %f1856, %f1856;
	fma.rn.f32 	%f1867, %f1855, 0f3F317218, %f1866;
	setp.gt.u32 	%p561, %r634, 2139095039;
	fma.rn.f32 	%f1868, %f1851, 0f7F800000, 0f7F800000;
	selp.f32 	%f1869, %f1868, %f1867, %p561;
	setp.eq.f32 	%p562, %f1851, 0f00000000;
	mul.f32 	%f1870, %f1869, 0fC0000000;
	selp.f32 	%f597, 0f7F800000, %f1870, %p562;
	cvt.f64.f32 	%fd91, %f1849;
	mul.f64 	%fd92, %fd91, 0d401921FB5444261E;
	cvt.rn.f32.f64 	%f598, %fd92;
	mul.f32 	%f1871, %f598, 0f3F22F983;
	cvt.rni.s32.f32 	%r1317, %f1871;
	cvt.rn.f32.s32 	%f1872, %r1317;
	fma.rn.f32 	%f1873, %f1872, 0fBFC90FDA, %f598;
	fma.rn.f32 	%f1874, %f1872, 0fB3A22168, %f1873;
	fma.rn.f32 	%f3767, %f1872, 0fA7C234C5, %f1874;
	abs.f32 	%f600, %f598;
	setp.ltu.f32 	%p563, %f600, 0f47CE4780;
	@%p563 bra 	$L__BB0_1402;
	setp.neu.f32 	%p564, %f600, 0f7F800000;
	@%p564 bra 	$L__BB0_1397;
	mov.f32 	%f1877, 0f00000000;
	mul.rn.f32 	%f3767, %f598, %f1877;
	mov.b32 	%r1317, 0;
	bra.uni 	$L__BB0_1402;
$L__BB0_1397:
	mov.b32 	%r184, %f598;
	shl.b32 	%r639, %r184, 8;
	or.b32  	%r185, %r639, -2147483648;
	mov.b64 	%rd386, 0;
	mov.b32 	%r1314, 0;
$L__BB0_1398:
	.pragma "nounroll";
	mul.wide.u32 	%rd220, %r1314, 4;
	mov.u64 	%rd221, __cudart_i2opi_f;
	add.s64 	%rd222, %rd221, %rd220;
	ld.global.nc.u32 	%r640, [%rd222];
	mad.wide.u32 	%rd223, %r640, %r185, %rd386;
	shr.u64 	%rd386, %rd223, 32;
	add.s64 	%rd224, %rd10, %rd220;
	st.local.u32 	[%rd224], %rd223;
	add.s32 	%r1314, %r1314, 1;
	setp.ne.s32 	%p565, %r1314, 6;
	@%p565 bra 	$L__BB0_1398;
	shr.u32 	%r641, %r184, 23;
	st.local.u32 	[%rd10+24], %rd386;
	and.b32  	%r188, %r641, 31;
	and.b32  	%r642, %r641, 224;
	add.s32 	%r643, %r642, -128;
	shr.u32 	%r644, %r643, 5;
	mul.wide.u32 	%rd225, %r644, 4;
	sub.s64 	%rd80, %rd10, %rd225;
	ld.local.u32 	%r1315, [%rd80+24];
	ld.local.u32 	%r1316, [%rd80+20];
	setp.eq.s32 	%p566, %r188, 0;
	@%p566 bra 	$L__BB0_1401;
	shf.l.wrap.b32 	%r1315, %r1316, %r1315, %r188;
	ld.local.u32 	%r645, [%rd80+16];
	shf.l.wrap.b32 	%r1316, %r645, %r1316, %r188;
$L__BB0_1401:
	shr.u32 	%r646, %r1315, 30;
	shf.l.wrap.b32 	%r647, %r1316, %r1315, 2;
	shl.b32 	%r648, %r1316, 2;
	shr.u32 	%r649, %r647, 31;
	add.s32 	%r1317, %r649, %r646;
	xor.b32  	%r650, %r647, %r184;
	shr.s32 	%r651, %r647, 31;
	xor.b32  	%r652, %r651, %r647;
	xor.b32  	%r653, %r651, %r648;
	cvt.u64.u32 	%rd226, %r652;
	shl.b64 	%rd227, %rd226, 32;
	cvt.u64.u32 	%rd228, %r653;
	or.b64  	%rd229, %rd227, %rd228;
	cvt.rn.f64.s64 	%fd93, %rd229;
	mul.f64 	%fd94, %fd93, 0d3BF921FB54442D19;
	cvt.rn.f32.f64 	%f1875, %fd94;
	neg.f32 	%f1876, %f1875;
	setp.lt.s32 	%p567, %r650, 0;
	selp.f32 	%f3767, %f1876, %f1875, %p567;
$L__BB0_1402:
	mul.rn.f32 	%f1878, %f3767, %f3767;
	and.b32  	%r655, %r1317, 1;
	setp.eq.b32 	%p568, %r655, 1;
	selp.f32 	%f1879, 0f3F800000, %f3767, %p568;
	fma.rn.f32 	%f1880, %f1878, %f1879, 0f00000000;
	fma.rn.f32 	%f1881, %f1878, 0f37CBAC00, 0fBAB607ED;
	selp.f32 	%f1882, %f1881, 0fB94D4153, %p568;
	selp.f32 	%f1883, 0f3D2AAABB, 0f3C0885E4, %p568;
	fma.rn.f32 	%f1884, %f1882, %f1878, %f1883;
	selp.f32 	%f1885, 0fBEFFFFFF, 0fBE2AAAA8, %p568;
	fma.rn.f32 	%f1886, %f1884, %f1878, %f1885;
	fma.rn.f32 	%f1887, %f1886, %f1880, %f1879;
	and.b32  	%r656, %r1317, 2;
	setp.eq.s32 	%p569, %r656, 0;
	mov.f32 	%f1888, 0f00000000;
	sub.f32 	%f1889, %f1888, %f1887;
	selp.f32 	%f1890, %f1887, %f1889, %p569;
	sqrt.rn.f32 	%f1891, %f597;
	mul.f32 	%f1892, %f1891, %f1890;
	st.global.f32 	[%rd77], %f1892;
	mul.f32 	%f1893, %f1892, %f1892;
	cvt.f64.f32 	%fd95, %f1893;
	fma.rn.f64 	%fd277, %fd95, 0dBFE0000000000000, 0dBFED67F1C0000000;
$L__BB0_1403:
	mov.b32 	%r198, %f595;
	abs.f32 	%f1927, %f595;
	setp.nan.f32 	%p578, %f1927, %f1927;
	mov.f32 	%f1926, 0fDF000000;
	mov.f32 	%f3768, %f1926;
	@%p578 bra 	$L__BB0_1410;
	setp.ge.f32 	%p579, %f595, 0f5F000000;
	mov.f32 	%f3768, 0f5F000000;
	@%p579 bra 	$L__BB0_1410;
	setp.le.f32 	%p580, %f595, 0fDF000000;
	mov.f32 	%f3768, %f1926;
	@%p580 bra 	$L__BB0_1410;
	shr.u32 	%r670, %r198, 23;
	and.b32  	%r199, %r670, 255;
	cvt.u64.u32 	%rd231, %r198;
	shl.b64 	%rd232, %rd231, 39;
	and.b64  	%rd233, %rd232, 4611685468671574016;
	or.b64  	%rd81, %rd233, 4611686018427387904;
	setp.lt.u32 	%p581, %r199, 126;
	mov.b64 	%rd387, 0;
	mov.u64 	%rd388, %rd387;
	@%p581 bra 	$L__BB0_1409;
	setp.eq.s32 	%p582, %r199, 189;
	mov.u64 	%rd387, %rd81;
	@%p582 bra 	$L__BB0_1409;
	add.s32 	%r671, %r199, -125;
	shl.b64 	%rd235, %rd81, %r671;
	sub.s32 	%r672, 189, %r199;
	shr.u64 	%rd387, %rd81, %r672;
	shr.u64 	%rd388, %rd235, 63;
$L__BB0_1409:
	add.s64 	%rd236, %rd388, %rd387;
	setp.lt.s32 	%p583, %r198, 0;
	neg.s64 	%rd237, %rd236;
	selp.b64 	%rd238, %rd237, %rd236, %p583;
	cvt.rn.f32.s64 	%f3768, %rd238;
$L__BB0_1410:
	sub.f32 	%f1930, %f595, %f3768;
	abs.f32 	%f1931, %f1930;
	cvt.f64.f32 	%fd129, %f1931;
	setp.geu.f64 	%p584, %fd129, 0d3EB0C6F7A0B5ED8D;
	@%p584 bra 	$L__BB0_1416;
	setp.gt.u32 	%p585, %r77, 2146435070;
	add.f32 	%f1933, %f595, 0f3F800000;
	add.f32 	%f1934, %f1933, 0fBF800000;
	mul.f32 	%f1935, %f1934, 0fC0135D8E;
	cvt.f64.f32 	%fd31, %f1935;
	mov.f64 	%fd278, %fd10;
	@%p585 bra 	$L__BB0_1413;
	setp.gt.u32 	%p586, %r79, 1073127582;
	selp.f64 	%fd132, %fd12, %fd11, %p586;
	selp.u32 	%r673, 1, 0, %p586;
	add.s32 	%r674, %r78, %r673;
	add.f64 	%fd133, %fd132, 0dBFF0000000000000;
	add.f64 	%fd134, %fd132, 0d3FF0000000000000;
	rcp.approx.ftz.f64 	%fd135, %fd134;
	neg.f64 	%fd136, %fd134;
	fma.rn.f64 	%fd137, %fd136, %fd135, 0d3FF0000000000000;
	fma.rn.f64 	%fd138, %fd137, %fd137, %fd137;
	fma.rn.f64 	%fd139, %fd138, %fd135, %fd135;
	mul.f64 	%fd140, %fd133, %fd139;
	fma.rn.f64 	%fd141, %fd133, %fd139, %fd140;
	mul.f64 	%fd142, %fd141, %fd141;
	fma.rn.f64 	%fd143, %fd142, 0d3EB1380B3AE80F1E, 0d3ED0EE258B7A8B04;
	fma.rn.f64 	%fd144, %fd143, %fd142, 0d3EF3B2669F02676F;
	fma.rn.f64 	%fd145, %fd144, %fd142, 0d3F1745CBA9AB0956;
	fma.rn.f64 	%fd146, %fd145, %fd142, 0d3F3C71C72D1B5154;
	fma.rn.f64 	%fd147, %fd146, %fd142, 0d3F624924923BE72D;
	fma.rn.f64 	%fd148, %fd147, %fd142, 0d3F8999999999A3C4;
	fma.rn.f64 	%fd149, %fd148, %fd142, 0d3FB5555555555554;
	sub.f64 	%fd150, %fd133, %fd141;
	add.f64 	%fd151, %fd150, %fd150;
	neg.f64 	%fd152, %fd141;
	fma.rn.f64 	%fd153, %fd152, %fd133, %fd151;
	mul.f64 	%fd154, %fd139, %fd153;
	mul.f64 	%fd155, %fd142, %fd149;
	fma.rn.f64 	%fd156, %fd155, %fd141, %fd154;
	xor.b32  	%r675, %r674, -2147483648;
	mov.b32 	%r676, 1127219200;
	mov.b64 	%fd157, {%r675, %r676};
	sub.f64 	%fd158, %fd157, %fd9;
	fma.rn.f64 	%fd159, %fd158, 0d3FE62E42FEFA39EF, %fd141;
	fma.rn.f64 	%fd160, %fd158, 0dBFE62E42FEFA39EF, %fd159;
	sub.f64 	%fd161, %fd160, %fd141;
	sub.f64 	%fd162, %fd156, %fd161;
	fma.rn.f64 	%fd163, %fd158, 0d3C7ABC9E3B39803F, %fd162;
	add.f64 	%fd278, %fd159, %fd163;
$L__BB0_1413:
	add.f64 	%fd34, %fd278, %fd31;
	mul.f32 	%f1936, %f595, %f595;
	cvt.f64.f32 	%fd164, %f1936;
	fma.rn.f64 	%fd35, %fd164, 0dBFE0000000000000, 0dBFED67F1C0000000;
	mov.f64 	%fd279, %fd10;
	@%p585 bra 	$L__BB0_1415;
	setp.gt.u32 	%p588, %r79, 1073127582;
	selp.f64 	%fd165, %fd12, %fd11, %p588;
	selp.u32 	%r677, 1, 0, %p588;
	add.s32 	%r678, %r78, %r677;
	add.f64 	%fd166, %fd165, 0dBFF0000000000000;
	add.f64 	%fd167, %fd165, 0d3FF0000000000000;
	rcp.approx.ftz.f64 	%fd168, %fd167;
	neg.f64 	%fd169, %fd167;
	fma.rn.f64 	%fd170, %fd169, %fd168, 0d3FF0000000000000;
	fma.rn.f64 	%fd171, %fd170, %fd170, %fd170;
	fma.rn.f64 	%fd172, %fd171, %fd168, %fd168;
	mul.f64 	%fd173, %fd166, %fd172;
	fma.rn.f64 	%fd174, %fd166, %fd172, %fd173;
	mul.f64 	%fd175, %fd174, %fd174;
	fma.rn.f64 	%fd176, %fd175, 0d3EB1380B3AE80F1E, 0d3ED0EE258B7A8B04;
	fma.rn.f64 	%fd177, %fd176, %fd175, 0d3EF3B2669F02676F;
	fma.rn.f64 	%fd178, %fd177, %fd175, 0d3F1745CBA9AB0956;
	fma.rn.f64 	%fd179, %fd178, %fd175, 0d3F3C71C72D1B5154;
	fma.rn.f64 	%fd180, %fd179, %fd175, 0d3F624924923BE72D;
	fma.rn.f64 	%fd181, %fd180, %fd175, 0d3F8999999999A3C4;
	fma.rn.f64 	%fd182, %fd181, %fd175, 0d3FB5555555555554;
	sub.f64 	%fd183, %fd166, %fd174;
	add.f64 	%fd184, %fd183, %fd183;
	neg.f64 	%fd185, %fd174;
	fma.rn.f64 	%fd186, %fd185, %fd166, %fd184;
	mul.f64 	%fd187, %fd172, %fd186;
	mul.f64 	%fd188, %fd175, %fd182;
	fma.rn.f64 	%fd189, %fd188, %fd174, %fd187;
	xor.b32  	%r679, %r678, -2147483648;
	mov.b32 	%r680, 1127219200;
	mov.b64 	%fd190, {%r679, %r680};
	sub.f64 	%fd191, %fd190, %fd9;
	fma.rn.f64 	%fd192, %fd191, 0d3FE62E42FEFA39EF, %fd174;
	fma.rn.f64 	%fd193, %fd191, 0dBFE62E42FEFA39EF, %fd192;
	sub.f64 	%fd194, %fd193, %fd174;
	sub.f64 	%fd195, %fd189, %fd194;
	fma.rn.f64 	%fd196, %fd191, 0d3C7ABC9E3B39803F, %fd195;
	add.f64 	%fd279, %fd192, %fd196;
$L__BB0_1415:
	setp.gt.f64 	%p589, %fd34, %fd35;
	selp.f64 	%fd197, %fd34, %fd35, %p589;
	add.f64 	%fd198, %fd279, %fd31;
	sub.f64 	%fd199, %fd198, %fd197;
	cvt.rn.f32.f64 	%f1937, %fd199;
	fma.rn.f32 	%f1938, %f1937, 0f3BBB989D, 0f3F000000;
	cvt.sat.f32.f32 	%f1939, %f1938;
	mov.f32 	%f1940, 0f4B400001;
	mov.f32 	%f1941, 0f437C0000;
	fma.rm.f32 	%f1942, %f1939, %f1941, %f1940;
	add.f32 	%f1943, %f1942, 0fCB40007F;
	neg.f32 	%f1944, %f1943;
	fma.rn.f32 	%f1945, %f1937, 0f3FB8AA3B, %f1944;
	fma.rn.f32 	%f1946, %f1937, 0f32A57060, %f1945;
	mov.b32 	%r681, %f1942;
	shl.b32 	%r682, %r681, 23;
	mov.b32 	%f1947, %r682;
	ex2.approx.ftz.f32 	%f1948, %f1946;
	sub.f64 	%fd200, %fd35, %fd197;
	cvt.rn.f32.f64 	%f1949, %fd200;
	fma.rn.f32 	%f1950, %f1949, 0f3BBB989D, 0f3F000000;
	cvt.sat.f32.f32 	%f1951, %f1950;
	fma.rm.f32 	%f1952, %f1951, %f1941, %f1940;
	add.f32 	%f1953, %f1952, 0fCB40007F;
	neg.f32 	%f1954, %f1953;
	fma.rn.f32 	%f1955, %f1949, 0f3FB8AA3B, %f1954;
	fma.rn.f32 	%f1956, %f1949, 0f32A57060, %f1955;
	mov.b32 	%r683, %f1952;
	shl.b32 	%r684, %r683, 23;
	mov.b32 	%f1957, %r684;
	ex2.approx.ftz.f32 	%f1958, %f1956;
	mul.f32 	%f1959, %f1958, %f1957;
	fma.rn.f32 	%f1960, %f1948, %f1947, %f1959;
	setp.lt.f32 	%p590, %f1960, 0f00800000;
	mul.f32 	%f1961, %f1960, 0f4B000000;
	selp.f32 	%f1962, %f1961, %f1960, %p590;
	selp.f32 	%f1963, 0fC1B80000, 0f00000000, %p590;
	mov.b32 	%r685, %f1962;
	add.s32 	%r686, %r685, -1059760811;
	and.b32  	%r687, %r686, -8388608;
	sub.s32 	%r688, %r685, %r687;
	mov.b32 	%f1964, %r688;
	cvt.rn.f32.s32 	%f1965, %r687;
	fma.rn.f32 	%f1966, %f1965, 0f34000000, %f1963;
	add.f32 	%f1967, %f1964, 0fBF800000;
	fma.rn.f32 	%f1968, %f1967, 0fBE055027, 0f3E1039F6;
	fma.rn.f32 	%f1969, %f1968, %f1967, 0fBDF8CDCC;
	fma.rn.f32 	%f1970, %f1969, %f1967, 0f3E0F2955;
	fma.rn.f32 	%f1971, %f1970, %f1967, 0fBE2AD8B9;
	fma.rn.f32 	%f1972, %f1971, %f1967, 0f3E4CED0B;
	fma.rn.f32 	%f1973, %f1972, %f1967, 0fBE7FFF22;
	fma.rn.f32 	%f1974, %f1973, %f1967, 0f3EAAAA78;
	fma.rn.f32 	%f1975, %f1974, %f1967, 0fBF000000;
	mul.f32 	%f1976, %f1967, %f1975;
	fma.rn.f32 	%f1977, %f1976, %f1967, %f1967;
	fma.rn.f32 	%f1978, %f1966, 0f3F317218, %f1977;
	setp.gt.u32 	%p591, %r685, 2139095039;
	fma.rn.f32 	%f1979, %f1962, 0f7F800000, 0f7F800000;
	selp.f32 	%f1980, %f1979, %f1978, %p591;
	setp.eq.f32 	%p592, %f1962, 0f00000000;
	selp.f32 	%f1981, 0fFF800000, %f1980, %p592;
	cvt.f64.f32 	%fd201, %f1981;
	add.f64 	%fd202, %fd197, %fd201;
	sub.f64 	%fd280, %fd277, %fd202;
	bra.uni 	$L__BB0_1433;
$L__BB0_1416:
	mul.f32 	%f1932, %f595, %f595;
	cvt.f64.f32 	%fd130, %f1932;
	fma.rn.f64 	%fd131, %fd130, 0dBFE0000000000000, 0dBFED67F1C0000000;
	sub.f64 	%fd280, %fd277, %fd131;
	bra.uni 	$L__BB0_1433;
$L__BB0_1417:
	mad.lo.s32 	%r1320, %r1348, 1103515245, 12345;
	setp.gt.u32 	%p538, %r1348, 1;
	mov.u32 	%r1348, %r1320;
	@%p538 bra 	$L__BB0_1417;
	shr.u32 	%r590, %r1320, 1;
	mul.hi.u32 	%r591, %r590, -1879048189;
	shr.u32 	%r592, %r591, 26;
	add.s32 	%r593, %r592, -4;
	cvt.rn.f32.s32 	%f606, %r593;
	setp.eq.s32 	%p539, %r593, 0;
	mov.f32 	%f3769, 0f3F800000;
	@%p539 bra 	$L__BB0_1421;
	mul.rn.f32 	%f1775, %f297, %f606;
	cvt.rni.f32.f32 	%f1776, %f1775;
	sub.f32 	%f1777, %f1775, %f1776;
	neg.f32 	%f1778, %f1775;
	fma.rn.f32 	%f1779, %f297, %f606, %f1778;
	fma.rn.f32 	%f1780, %f298, %f606, %f1779;
	add.f32 	%f1781, %f1777, %f1780;
	setp.gt.f32 	%p540, %f1776, 0f00000000;
	selp.b32 	%r594, 0, -2097152000, %p540;
	abs.f32 	%f1782, %f606;
	setp.num.f32 	%p541, %f1782, %f1782;
	setp.lt.f32 	%p542, %f1775, 0f00000000;
	selp.f32 	%f1783, 0f00000000, 0f7F800000, %p542;
	abs.f32 	%f1784, %f1775;
	setp.gt.f32 	%p543, %f1784, 0f43180000;
	cvt.rzi.s32.f32 	%r595, %f1776;
	shl.b32 	%r596, %r595, 23;
	sub.s32 	%r597, %r596, %r594;
	mov.b32 	%f1785, %r597;
	add.s32 	%r598, %r594, 2130706432;
	mov.b32 	%f1786, %r598;
	fma.rn.f32 	%f1787, %f1781, 0f391FCB8E, 0f3AAF85ED;
	fma.rn.f32 	%f1788, %f1787, %f1781, 0f3C1D9856;
	fma.rn.f32 	%f1789, %f1788, %f1781, 0f3D6357BB;
	fma.rn.f32 	%f1790, %f1789, %f1781, 0f3E75FDEC;
	fma.rn.f32 	%f1791, %f1790, %f1781, 0f3F317218;
	fma.rn.f32 	%f1792, %f1791, %f1781, 0f3F800000;
	mul.f32 	%f1793, %f1792, %f1786;
	mul.f32 	%f1794, %f1793, %f1785;
	selp.f32 	%f3769, %f1783, %f1794, %p543;
	@%p541 bra 	$L__BB0_1421;
	mov.f32 	%f1795, 0f41200000;
	add.rn.f32 	%f3769, %f1795, %f606;
$L__BB0_1421:
	mad.lo.s32 	%r599, %r1320, 1103515245, 12345;
	and.b32  	%r1320, %r599, 2147483647;
	setp.gt.u32 	%p544, %r1320, 2146999999;
	@%p544 bra 	$L__BB0_1421;
	mov.u32 	%r1321, %r1320;
$L__BB0_1423:
	mad.lo.s32 	%r1348, %r1321, 1103515245, 12345;
	setp.gt.u32 	%p545, %r1321, 1;
	mov.u32 	%r1321, %r1348;
	@%p545 bra 	$L__BB0_1423;
	mul.hi.u32 	%r600, %r1320, 2048461347;
	shr.u32 	%r601, %r600, 10;
	cvt.rn.f32.u32 	%f1796, %r601;
	div.rn.f32 	%f1797, %f1796, 0f49742400;
	mul.hi.u32 	%r602, %r1348, 2048461347;
	shr.u32 	%r603, %r602, 10;
	cvt.rn.f32.u32 	%f1798, %r603;
	div.rn.f32 	%f1799, %f1798, 0f49742400;
	setp.lt.f32 	%p546, %f1797, 0f00800000;
	mul.f32 	%f1800, %f1797, 0f4B000000;
	selp.f32 	%f1801, %f1800, %f1797, %p546;
	selp.f32 	%f1802, 0fC1B80000, 0f00000000, %p546;
	mov.b32 	%r604, %f1801;
	add.s32 	%r605, %r604, -1059760811;
	and.b32  	%r606, %r605, -8388608;
	sub.s32 	%r607, %r604, %r606;
	mov.b32 	%f1803, %r607;
	cvt.rn.f32.s32 	%f1804, %r606;
	fma.rn.f32 	%f1805, %f1804, 0f34000000, %f1802;
	add.f32 	%f1806, %f1803, 0fBF800000;
	fma.rn.f32 	%f1807, %f1806, 0fBE055027, 0f3E1039F6;
	fma.rn.f32 	%f1808, %f1807, %f1806, 0fBDF8CDCC;
	fma.rn.f32 	%f1809, %f1808, %f1806, 0f3E0F2955;
	fma.rn.f32 	%f1810, %f1809, %f1806, 0fBE2AD8B9;
	fma.rn.f32 	%f1811, %f1810, %f1806, 0f3E4CED0B;
	fma.rn.f32 	%f1812, %f1811, %f1806, 0fBE7FFF22;
	fma.rn.f32 	%f1813, %f1812, %f1806, 0f3EAAAA78;
	fma.rn.f32 	%f1814, %f1813, %f1806, 0fBF000000;
	mul.f32 	%f1815, %f1806, %f1814;
	fma.rn.f32 	%f1816, %f1815, %f1806, %f1806;
	fma.rn.f32 	%f1817, %f1805, 0f3F317218, %f1816;
	setp.gt.u32 	%p547, %r604, 2139095039;
	fma.rn.f32 	%f1818, %f1801, 0f7F800000, 0f7F800000;
	selp.f32 	%f1819, %f1818, %f1817, %p547;
	setp.eq.f32 	%p548, %f1801, 0f00000000;
	mul.f32 	%f1820, %f1819, 0fC0000000;
	selp.f32 	%f610, 0f7F800000, %f1820, %p548;
	cvt.f64.f32 	%fd86, %f1799;
	mul.f64 	%fd87, %fd86, 0d401921FB5444261E;
	cvt.rn.f32.f64 	%f611, %fd87;
	mul.f32 	%f1821, %f611, 0f3F22F983;
	cvt.rni.s32.f32 	%r1325, %f1821;
	cvt.rn.f32.s32 	%f1822, %r1325;
	fma.rn.f32 	%f1823, %f1822, 0fBFC90FDA, %f611;
	fma.rn.f32 	%f1824, %f1822, 0fB3A22168, %f1823;
	fma.rn.f32 	%f3770, %f1822, 0fA7C234C5, %f1824;
	abs.f32 	%f613, %f611;
	setp.ltu.f32 	%p549, %f613, 0f47CE4780;
	@%p549 bra 	$L__BB0_1432;
	setp.neu.f32 	%p550, %f613, 0f7F800000;
	@%p550 bra 	$L__BB0_1427;
	mov.f32 	%f1827, 0f00000000;
	mul.rn.f32 	%f3770, %f611, %f1827;
	mov.b32 	%r1325, 0;
	bra.uni 	$L__BB0_1432;
$L__BB0_1427:
	mov.b32 	%r207, %f611;
	shl.b32 	%r609, %r207, 8;
	or.b32  	%r208, %r609, -2147483648;
	mov.b64 	%rd389, 0;
	mov.b32 	%r1322, 0;
$L__BB0_1428:
	.pragma "nounroll";
	mul.wide.u32 	%rd209, %r1322, 4;
	mov.u64 	%rd210, __cudart_i2opi_f;
	add.s64 	%rd211, %rd210, %rd209;
	ld.global.nc.u32 	%r610, [%rd211];
	mad.wide.u32 	%rd212, %r610, %r208, %rd389;
	shr.u64 	%rd389, %rd212, 32;
	add.s64 	%rd213, %rd9, %rd209;
	st.local.u32 	[%rd213], %rd212;
	add.s32 	%r1322, %r1322, 1;
	setp.ne.s32 	%p551, %r1322, 6;
	@%p551 bra 	$L__BB0_1428;
	shr.u32 	%r611, %r207, 23;
	st.local.u32 	[%rd9+24], %rd389;
	and.b32  	%r211, %r611, 31;
	and.b32  	%r612, %r611, 224;
	add.s32 	%r613, %r612, -128;
	shr.u32 	%r614, %r613, 5;
	mul.wide.u32 	%rd214, %r614, 4;
	sub.s64 	%rd88, %rd9, %rd214;
	ld.local.u32 	%r1323, [%rd88+24];
	ld.local.u32 	%r1324, [%rd88+20];
	setp.eq.s32 	%p552, %r211, 0;
	@%p552 bra 	$L__BB0_1431;
	shf.l.wrap.b32 	%r1323, %r1324, %r1323, %r211;
	ld.local.u32 	%r615, [%rd88+16];
	shf.l.wrap.b32 	%r1324, %r615, %r1324, %r211;
$L__BB0_1431:
	shr.u32 	%r616, %r1323, 30;
	shf.l.wrap.b32 	%r617, %r1324, %r1323, 2;
	shl.b32 	%r618, %r1324, 2;
	shr.u32 	%r619, %r617, 31;
	add.s32 	%r1325, %r619, %r616;
	xor.b32  	%r620, %r617, %r207;
	shr.s32 	%r621, %r617, 31;
	xor.b32  	%r622, %r621, %r617;
	xor.b32  	%r623, %r621, %r618;
	cvt.u64.u32 	%rd215, %r622;
	shl.b64 	%rd216, %rd215, 32;
	cvt.u64.u32 	%rd217, %r623;
	or.b64  	%rd218, %rd216, %rd217;
	cvt.rn.f64.s64 	%fd88, %rd218;
	mul.f64 	%fd89, %fd88, 0d3BF921FB54442D19;
	cvt.rn.f32.f64 	%f1825, %fd89;
	neg.f32 	%f1826, %f1825;
	setp.lt.s32 	%p553, %r620, 0;
	selp.f32 	%f3770, %f1826, %f1825, %p553;
$L__BB0_1432:
	mul.rn.f32 	%f1828, %f3770, %f3770;
	and.b32  	%r625, %r1325, 1;
	setp.eq.b32 	%p554, %r625, 1;
	selp.f32 	%f1829, 0f3F800000, %f3770, %p554;
	fma.rn.f32 	%f1830, %f1828, %f1829, 0f00000000;
	fma.rn.f32 	%f1831, %f1828, 0f37CBAC00, 0fBAB607ED;
	selp.f32 	%f1832, %f1831, 0fB94D4153, %p554;
	selp.f32 	%f1833, 0f3D2AAABB, 0f3C0885E4, %p554;
	fma.rn.f32 	%f1834, %f1832, %f1828, %f1833;
	selp.f32 	%f1835, 0fBEFFFFFF, 0fBE2AAAA8, %p554;
	fma.rn.f32 	%f1836, %f1834, %f1828, %f1835;
	fma.rn.f32 	%f1837, %f1836, %f1830, %f1829;
	and.b32  	%r626, %r1325, 2;
	setp.eq.s32 	%p555, %r626, 0;
	mov.f32 	%f1838, 0f00000000;
	sub.f32 	%f1839, %f1838, %f1837;
	selp.f32 	%f1840, %f1837, %f1839, %p555;
	sqrt.rn.f32 	%f1841, %f610;
	mul.f32 	%f1842, %f1841, %f1840;
	fma.rn.f32 	%f1843, %f3769, %f1842, %f595;
	st.global.f32 	[%rd77], %f1843;
	mov.f64 	%fd280, 0d0000000000000000;
$L__BB0_1433:
	add.s32 	%r1306, %r1306, 1;
	setp.ne.s32 	%p593, %r1306, 15;
	@%p593 bra 	$L__BB0_682;
	ld.global.u32 	%r689, [%rd23];
	mov.f32 	%f617, 0f3F800000;
	setp.gt.u32 	%p594, %r689, 26;
	@%p594 bra 	$L__BB0_1435;
	bra.uni 	$L__BB0_1437;
$L__BB0_1435:
	add.s32 	%r697, %r689, 999;
	setp.lt.u32 	%p597, %r697, 3;
	@%p597 bra 	$L__BB0_1439;
	mov.f32 	%f617, 0f7FC00000;
	bra.uni 	$L__BB0_1440;
$L__BB0_1437:
	mov.b32 	%r691, 1;
	shl.b32 	%r692, %r691, %r689;
	and.b32  	%r693, %r692, 499680;
	setp.ne.s32 	%p595, %r693, 0;
	@%p595 bra 	$L__BB0_2136;
	mov.b32 	%r694, 1;
	shl.b32 	%r695, %r694, %r689;
	and.b32  	%r696, %r695, 133718020;
	setp.ne.s32 	%p596, %r696, 0;
	@%p596 bra 	$L__BB0_1439;
	bra.uni 	$L__BB0_1440;
$L__BB0_1439:
	mov.f32 	%f617, 0f40000000;
$L__BB0_1440:
	ld.global.u32 	%r698, [%rd24];
	mov.f32 	%f618, 0f3F800000;
	setp.gt.u32 	%p598, %r698, 26;
	@%p598 bra 	$L__BB0_1441;
	bra.uni 	$L__BB0_1443;
$L__BB0_1441:
	add.s32 	%r706, %r698, 999;
	setp.lt.u32 	%p601, %r706, 3;
	@%p601 bra 	$L__BB0_1445;
	mov.f32 	%f618, 0f7FC00000;
	bra.uni 	$L__BB0_1446;
$L__BB0_1443:
	mov.b32 	%r700, 1;
	shl.b32 	%r701, %r700, %r698;
	and.b32  	%r702, %r701, 499680;
	setp.ne.s32 	%p599, %r702, 0;
	@%p599 bra 	$L__BB0_2137;
	mov.b32 	%r703, 1;
	shl.b32 	%r704, %r703, %r698;
	and.b32  	%r705, %r704, 133718020;
	setp.ne.s32 	%p600, %r705, 0;
	@%p600 bra 	$L__BB0_1445;
	bra.uni 	$L__BB0_1446;
$L__BB0_1445:
	mov.f32 	%f618, 0f40000000;
$L__BB0_1446:
	ld.global.u32 	%r707, [%rd25];
	mov.f32 	%f619, 0f3F800000;
	setp.gt.u32 	%p602, %r707, 26;
	@%p602 bra 	$L__BB0_1447;
	bra.uni 	$L__BB0_1449;
$L__BB0_1447:
	add.s32 	%r715, %r707, 999;
	setp.lt.u32 	%p605, %r715, 3;
	@%p605 bra 	$L__BB0_1451;
	mov.f32 	%f619, 0f7FC00000;
	bra.uni 	$L__BB0_1452;
$L__BB0_1449:
	mov.b32 	%r709, 1;
	shl.b32 	%r710, %r709, %r707;
	and.b32  	%r711, %r710, 499680;
	setp.ne.s32 	%p603, %r711, 0;
	@%p603 bra 	$L__BB0_2138;
	mov.b32 	%r712, 1;
	shl.b32 	%r713, %r712, %r707;
	and.b32  	%r714, %r713, 133718020;
	setp.ne.s32 	%p604, %r714, 0;
	@%p604 bra 	$L__BB0_1451;
	bra.uni 	$L__BB0_1452;
$L__BB0_1451:
	mov.f32 	%f619, 0f40000000;
$L__BB0_1452:
	ld.global.u32 	%r716, [%rd26];
	mov.f32 	%f620, 0f3F800000;
	setp.gt.u32 	%p606, %r716, 26;
	@%p606 bra 	$L__BB0_1453;
	bra.uni 	$L__BB0_1455;
$L__BB0_1453:
	add.s32 	%r724, %r716, 999;
	setp.lt.u32 	%p609, %r724, 3;
	@%p609 bra 	$L__BB0_1457;
	mov.f32 	%f620, 0f7FC00000;
	bra.uni 	$L__BB0_1458;
$L__BB0_1455:
	mov.b32 	%r718, 1;
	shl.b32 	%r719, %r718, %r716;
	and.b32  	%r720, %r719, 499680;
	setp.ne.s32 	%p607, %r720, 0;
	@%p607 bra 	$L__BB0_2139;
	mov.b32 	%r721, 1;
	shl.b32 	%r722, %r721, %r716;
	and.b32  	%r723, %r722, 133718020;
	setp.ne.s32 	%p608, %r723, 0;
	@%p608 bra 	$L__BB0_1457;
	bra.uni 	$L__BB0_1458;
$L__BB0_1457:
	mov.f32 	%f620, 0f40000000;
$L__BB0_1458:
	ld.global.u32 	%r725, [%rd27];
	mov.f32 	%f621, 0f3F800000;
	setp.gt.u32 	%p610, %r725, 26;
	@%p610 bra 	$L__BB0_1459;
	bra.uni 	$L__BB0_1461;
$L__BB0_1459:
	add.s32 	%r733, %r725, 999;
	setp.lt.u32 	%p613, %r733, 3;
	@%p613 bra 	$L__BB0_1463;
	mov.f32 	%f621, 0f7FC00000;
	bra.uni 	$L__BB0_1464;
$L__BB0_1461:
	mov.b32 	%r727, 1;
	shl.b32 	%r728, %r727, %r725;
	and.b32  	%r729, %r728, 499680;
	setp.ne.s32 	%p611, %r729, 0;
	@%p611 bra 	$L__BB0_2140;
	mov.b32 	%r730, 1;
	shl.b32 	%r731, %r730, %r725;
	and.b32  	%r732, %r731, 133718020;
	setp.ne.s32 	%p612, %r732, 0;
	@%p612 bra 	$L__BB0_1463;
	bra.uni 	$L__BB0_1464;
$L__BB0_1463:
	mov.f32 	%f621, 0f40000000;
$L__BB0_1464:
	ld.global.u32 	%r734, [%rd28];
	mov.f32 	%f622, 0f3F800000;
	setp.gt.u32 	%p614, %r734, 26;
	@%p614 bra 	$L__BB0_1465;
	bra.uni 	$L__BB0_1467;
$L__BB0_1465:
	add.s32 	%r742, %r734, 999;
	setp.lt.u32 	%p617, %r742, 3;
	@%p617 bra 	$L__BB0_1469;
	mov.f32 	%f622, 0f7FC00000;
	bra.uni 	$L__BB0_1470;
$L__BB0_1467:
	mov.b32 	%r736, 1;
	shl.b32 	%r737, %r736, %r734;
	and.b32  	%r738, %r737, 499680;
	setp.ne.s32 	%p615, %r738, 0;
	@%p615 bra 	$L__BB0_2141;
	mov.b32 	%r739, 1;
	shl.b32 	%r740, %r739, %r734;
	and.b32  	%r741, %r740, 133718020;
	setp.ne.s32 	%p616, %r741, 0;
	@%p616 bra 	$L__BB0_1469;
	bra.uni 	$L__BB0_1470;
$L__BB0_1469:
	mov.f32 	%f622, 0f40000000;
$L__BB0_1470:
	ld.global.u32 	%r743, [%rd29];
	mov.f32 	%f623, 0f3F800000;
	setp.gt.u32 	%p618, %r743, 26;
	@%p618 bra 	$L__BB0_1471;
	bra.uni 	$L__BB0_1473;
$L__BB0_1471:
	add.s32 	%r751, %r743, 999;
	setp.lt.u32 	%p621, %r751, 3;
	@%p621 bra 	$L__BB0_1475;
	mov.f32 	%f623, 0f7FC00000;
	bra.uni 	$L__BB0_1476;
$L__BB0_1473:
	mov.b32 	%r745, 1;
	shl.b32 	%r746, %r745, %r743;
	and.b32  	%r747, %r746, 499680;
	setp.ne.s32 	%p619, %r747, 0;
	@%p619 bra 	$L__BB0_2142;
	mov.b32 	%r748, 1;
	shl.b32 	%r749, %r748, %r743;
	and.b32  	%r750, %r749, 133718020;
	setp.ne.s32 	%p620, %r750, 0;
	@%p620 bra 	$L__BB0_1475;
	bra.uni 	$L__BB0_1476;
$L__BB0_1475:
	mov.f32 	%f623, 0f40000000;
$L__BB0_1476:
	ld.global.u32 	%r752, [%rd30];
	mov.f32 	%f624, 0f3F800000;
	setp.gt.u32 	%p622, %r752, 26;
	@%p622 bra 	$L__BB0_1477;
	bra.uni 	$L__BB0_1479;
$L__BB0_1477:
	add.s32 	%r760, %r752, 999;
	setp.lt.u32 	%p625, %r760, 3;
	@%p625 bra 	$L__BB0_1481;
	mov.f32 	%f624, 0f7FC00000;
	bra.uni 	$L__BB0_1482;
$L__BB0_1479:
	mov.b32 	%r754, 1;
	shl.b32 	%r755, %r754, %r752;
	and.b32  	%r756, %r755, 499680;
	setp.ne.s32 	%p623, %r756, 0;
	@%p623 bra 	$L__BB0_2143;
	mov.b32 	%r757, 1;
	shl.b32 	%r758, %r757, %r752;
	and.b32  	%r759, %r758, 133718020;
	setp.ne.s32 	%p624, %r759, 0;
	@%p624 bra 	$L__BB0_1481;
	bra.uni 	$L__BB0_1482;
$L__BB0_1481:
	mov.f32 	%f624, 0f40000000;
$L__BB0_1482:
	ld.global.u32 	%r761, [%rd31];
	mov.f32 	%f3779, 0f3F800000;
	setp.gt.s32 	%p626, %r761, 11;
	@%p626 bra 	$L__BB0_1508;
	setp.gt.s32 	%p648, %r761, 4;
	@%p648 bra 	$L__BB0_1496;
	setp.gt.s32 	%p658, %r761, -1;
	@%p658 bra 	$L__BB0_1489;
	setp.eq.s32 	%p664, %r761, -999;
	@%p664 bra 	$L__BB0_1549;
	setp.eq.s32 	%p665, %r761, -998;
	@%p665 bra 	$L__BB0_1548;
	setp.eq.s32 	%p666, %r761, -997;
	@%p666 bra 	$L__BB0_1488;
	bra.uni 	$L__BB0_1495;
$L__BB0_1488:
	add.f32 	%f3779, %f618, 0f3F800000;
	bra.uni 	$L__BB0_1550;
$L__BB0_1489:
	setp.gt.s32 	%p659, %r761, 2;
	@%p659 bra 	$L__BB0_1493;
	setp.lt.u32 	%p662, %r761, 2;
	@%p662 bra 	$L__BB0_1550;
	setp.eq.s32 	%p663, %r761, 2;
	@%p663 bra 	$L__BB0_1492;
	bra.uni 	$L__BB0_1495;
$L__BB0_1492:
	add.f32 	%f3779, %f618, 0f3F800000;
	bra.uni 	$L__BB0_1550;
$L__BB0_1493:
	setp.eq.s32 	%p660, %r761, 3;
	mov.f32 	%f3779, %f618;
	@%p660 bra 	$L__BB0_1550;
	setp.eq.s32 	%p661, %r761, 4;
	mov.f32 	%f3779, %f617;
	@%p661 bra 	$L__BB0_1550;
$L__BB0_1495:
	mov.f32 	%f3779, 0f7FC00000;
	bra.uni 	$L__BB0_1550;
$L__BB0_1496:
	setp.gt.s32 	%p649, %r761, 7;
	@%p649 bra 	$L__BB0_1501;
	setp.eq.s32 	%p655, %r761, 5;
	@%p655 bra 	$L__BB0_1547;
	setp.eq.s32 	%p656, %r761, 6;
	@%p656 bra 	$L__BB0_1546;
	setp.eq.s32 	%p657, %r761, 7;
	@%p657 bra 	$L__BB0_1500;
	bra.uni 	$L__BB0_1495;
$L__BB0_1500:
	add.f32 	%f2024, %f617, 0f3F800000;
	add.f32 	%f3779, %f618, %f2024;
	bra.uni 	$L__BB0_1550;
$L__BB0_1501:
	setp.gt.s32 	%p650, %r761, 9;
	@%p650 bra 	$L__BB0_1505;
	setp.eq.s32 	%p653, %r761, 8;
	@%p653 bra 	$L__BB0_1545;
	setp.eq.s32 	%p654, %r761, 9;
	@%p654 bra 	$L__BB0_1504;
	bra.uni 	$L__BB0_1495;
$L__BB0_1504:
	add.f32 	%f2022, %f618, 0f3F800000;
	add.f32 	%f3779, %f2022, %f617;
	bra.uni 	$L__BB0_1550;
$L__BB0_1505:
	setp.eq.s32 	%p651, %r761, 10;
	@%p651 bra 	$L__BB0_1544;
	setp.eq.s32 	%p652, %r761, 11;
	@%p652 bra 	$L__BB0_1507;
	bra.uni 	$L__BB0_1495;
$L__BB0_1507:
	add.f32 	%f2020, %f618, 0f3F800000;
	add.f32 	%f3779, %f2020, %f617;
	bra.uni 	$L__BB0_1550;
$L__BB0_1508:
	setp.gt.s32 	%p627, %r761, 18;
	@%p627 bra 	$L__BB0_1521;
	setp.gt.s32 	%p639, %r761, 14;
	@%p639 bra 	$L__BB0_1514;
	setp.eq.s32 	%p645, %r761, 12;
	@%p645 bra 	$L__BB0_1543;
	setp.eq.s32 	%p646, %r761, 13;
	@%p646 bra 	$L__BB0_1542;
	setp.eq.s32 	%p647, %r761, 14;
	@%p647 bra 	$L__BB0_1513;
	bra.uni 	$L__BB0_1495;
$L__BB0_1513:
	add.f32 	%f3779, %f618, 0f3F800000;
	bra.uni 	$L__BB0_1550;
$L__BB0_1514:
	setp.gt.s32 	%p640, %r761, 16;
	@%p640 bra 	$L__BB0_1518;
	setp.eq.s32 	%p643, %r761, 15;
	@%p643 bra 	$L__BB0_1541;
	setp.eq.s32 	%p644, %r761, 16;
	@%p644 bra 	$L__BB0_1517;
	bra.uni 	$L__BB0_1495;
$L__BB0_1517:
	add.f32 	%f2017, %f618, 0f3F800000;
	add.f32 	%f3779, %f2017, 0f3F800000;
	bra.uni 	$L__BB0_1550;
$L__BB0_1518:
	setp.eq.s32 	%p641, %r761, 17;
	@%p641 bra 	$L__BB0_1540;
	setp.eq.s32 	%p642, %r761, 18;
	@%p642 bra 	$L__BB0_1520;
	bra.uni 	$L__BB0_1495;
$L__BB0_1520:
	add.f32 	%f2015, %f618, 0f3F800000;
	add.f32 	%f3779, %f2015, 0f3F800000;
	bra.uni 	$L__BB0_1550;
$L__BB0_1521:
	setp.gt.s32 	%p628, %r761, 22;
	@%p628 bra 	$L__BB0_1529;
	setp.gt.s32 	%p634, %r761, 20;
	@%p634 bra 	$L__BB0_1526;
	setp.eq.s32 	%p637, %r761, 19;
	@%p637 bra 	$L__BB0_1539;
	setp.eq.s32 	%p638, %r761, 20;
	@%p638 bra 	$L__BB0_1525;
	bra.uni 	$L__BB0_1495;
$L__BB0_1525:
	add.f32 	%f3779, %f618, 0f3F800000;
	bra.uni 	$L__BB0_1550;
$L__BB0_1526:
	setp.eq.s32 	%p635, %r761, 21;
	@%p635 bra 	$L__BB0_1538;
	setp.eq.s32 	%p636, %r761, 22;
	@%p636 bra 	$L__BB0_1528;
	bra.uni 	$L__BB0_1495;
$L__BB0_1528:
	add.f32 	%f3779, %f618, 0f3F800000;
	bra.uni 	$L__BB0_1550;
$L__BB0_1529:
	setp.gt.s32 	%p629, %r761, 24;
	@%p629 bra 	$L__BB0_1533;
	setp.eq.s32 	%p632, %r761, 23;
	@%p632 bra 	$L__BB0_1537;
	setp.eq.s32 	%p633, %r761, 24;
	@%p633 bra 	$L__BB0_1532;
	bra.uni 	$L__BB0_1495;
$L__BB0_1532:
	add.f32 	%f3779, %f618, 0f3F800000;
	bra.uni 	$L__BB0_1550;
$L__BB0_1533:
	setp.eq.s32 	%p630, %r761, 25;
	@%p630 bra 	$L__BB0_1536;
	setp.ne.s32 	%p631, %r761, 26;
	@%p631 bra 	$L__BB0_1495;
	add.f32 	%f3779, %f618, 0f3F800000;
	bra.uni 	$L__BB0_1550;
$L__BB0_1536:
	add.f32 	%f3779, %f618, 0f3F800000;
	bra.uni 	$L__BB0_1550;
$L__BB0_1537:
	add.f32 	%f3779, %f618, 0f3F800000;
	bra.uni 	$L__BB0_1550;
$L__BB0_1538:
	add.f32 	%f3779, %f618, 0f3F800000;
	bra.uni 	$L__BB0_1550;
$L__BB0_1539:
	add.f32 	%f3779, %f618, 0f3F800000;
	bra.uni 	$L__BB0_1550;
$L__BB0_1540:
	add.f32 	%f2016, %f617, 0f3F800000;
	add.f32 	%f3779, %f618, %f2016;
	bra.uni 	$L__BB0_1550;
$L__BB0_1541:
	add.f32 	%f2018, %f618, 0f3F800000;
	add.f32 	%f3779, %f2018, %f617;
	bra.uni 	$L__BB0_1550;
$L__BB0_1542:
	add.f32 	%f3779, %f618, 0f3F800000;
	bra.uni 	$L__BB0_1550;
$L__BB0_1543:
	add.f32 	%f2019, %f618, 0f3F800000;
	add.f32 	%f3779, %f2019, %f617;
	bra.uni 	$L__BB0_1550;
$L__BB0_1544:
	add.f32 	%f2021, %f618, 0f3F800000;
	add.f32 	%f3779, %f2021, 0f3F800000;
	bra.uni 	$L__BB0_1550;
$L__BB0_1545:
	add.f32 	%f2023, %f618, 0f3F800000;
	add.f32 	%f3779, %f2023, 0f3F800000;
	bra.uni 	$L__BB0_1550;
$L__BB0_1546:
	add.f32 	%f2025, %f618, 0f3F800000;
	add.f32 	%f3779, %f2025, %f617;
	bra.uni 	$L__BB0_1550;
$L__BB0_1547:
	add.f32 	%f2026, %f618, 0f3F800000;
	add.f32 	%f3779, %f2026, %f617;
	bra.uni 	$L__BB0_1550;
$L__BB0_1548:
	add.f32 	%f3779, %f618, 0f3F800000;
	bra.uni 	$L__BB0_1550;
$L__BB0_1549:
	add.f32 	%f3779, %f618, 0f3F800000;
$L__BB0_1550:
	ld.global.u32 	%r762, [%rd32];
	mov.f32 	%f3780, 0f3F800000;
	setp.gt.s32 	%p667, %r762, 11;
	@%p667 bra 	$L__BB0_1576;
	setp.gt.s32 	%p689, %r762, 4;
	@%p689 bra 	$L__BB0_1564;
	setp.gt.s32 	%p699, %r762, -1;
	@%p699 bra 	$L__BB0_1557;
	setp.eq.s32 	%p705, %r762, -999;
	@%p705 bra 	$L__BB0_1617;
	setp.eq.s32 	%p706, %r762, -998;
	@%p706 bra 	$L__BB0_1616;
	setp.eq.s32 	%p707, %r762, -997;
	@%p707 bra 	$L__BB0_1556;
	bra.uni 	$L__BB0_1563;
$L__BB0_1556:
	add.f32 	%f3780, %f620, 0f3F800000;
	bra.uni 	$L__BB0_1618;
$L__BB0_1557:
	setp.gt.s32 	%p700, %r762, 2;
	@%p700 bra 	$L__BB0_1561;
	setp.lt.u32 	%p703, %r762, 2;
	@%p703 bra 	$L__BB0_1618;
	setp.eq.s32 	%p704, %r762, 2;
	@%p704 bra 	$L__BB0_1560;
	bra.uni 	$L__BB0_1563;
$L__BB0_1560:
	add.f32 	%f3780, %f620, 0f3F800000;
	bra.uni 	$L__BB0_1618;
$L__BB0_1561:
	setp.eq.s32 	%p701, %r762, 3;
	mov.f32 	%f3780, %f620;
	@%p701 bra 	$L__BB0_1618;
	setp.eq.s32 	%p702, %r762, 4;
	mov.f32 	%f3780, %f619;
	@%p702 bra 	$L__BB0_1618;
$L__BB0_1563:
	mov.f32 	%f3780, 0f7FC00000;
	bra.uni 	$L__BB0_1618;
$L__BB0_1564:
	setp.gt.s32 	%p690, %r762, 7;
	@%p690 bra 	$L__BB0_1569;
	setp.eq.s32 	%p696, %r762, 5;
	@%p696 bra 	$L__BB0_1615;
	setp.eq.s32 	%p697, %r762, 6;
	@%p697 bra 	$L__BB0_1614;
	setp.eq.s32 	%p698, %r762, 7;
	@%p698 bra 	$L__BB0_1568;
	bra.uni 	$L__BB0_1563;
$L__BB0_1568:
	add.f32 	%f2038, %f619, 0f3F800000;
	add.f32 	%f3780, %f620, %f2038;
	bra.uni 	$L__BB0_1618;
$L__BB0_1569:
	setp.gt.s32 	%p691, %r762, 9;
	@%p691 bra 	$L__BB0_1573;
	setp.eq.s32 	%p694, %r762, 8;
	@%p694 bra 	$L__BB0_1613;
	setp.eq.s32 	%p695, %r762, 9;
	@%p695 bra 	$L__BB0_1572;
	bra.uni 	$L__BB0_1563;
$L__BB0_1572:
	add.f32 	%f2036, %f620, 0f3F800000;
	add.f32 	%f3780, %f2036, %f619;
	bra.uni 	$L__BB0_1618;
$L__BB0_1573:
	setp.eq.s32 	%p692, %r762, 10;
	@%p692 bra 	$L__BB0_1612;
	setp.eq.s32 	%p693, %r762, 11;
	@%p693 bra 	$L__BB0_1575;
	bra.uni 	$L__BB0_1563;
$L__BB0_1575:
	add.f32 	%f2034, %f620, 0f3F800000;
	add.f32 	%f3780, %f2034, %f619;
	bra.uni 	$L__BB0_1618;
$L__BB0_1576:
	setp.gt.s32 	%p668, %r762, 18;
	@%p668 bra 	$L__BB0_1589;
	setp.gt.s32 	%p680, %r762, 14;
	@%p680 bra 	$L__BB0_1582;
	setp.eq.s32 	%p686, %r762, 12;
	@%p686 bra 	$L__BB0_1611;
	setp.eq.s32 	%p687, %r762, 13;
	@%p687 bra 	$L__BB0_1610;
	setp.eq.s32 	%p688, %r762, 14;
	@%p688 bra 	$L__BB0_1581;
	bra.uni 	$L__BB0_1563;
$L__BB0_1581:
	add.f32 	%f3780, %f620, 0f3F800000;
	bra.uni 	$L__BB0_1618;
$L__BB0_1582:
	setp.gt.s32 	%p681, %r762, 16;
	@%p681 bra 	$L__BB0_1586;
	setp.eq.s32 	%p684, %r762, 15;
	@%p684 bra 	$L__BB0_1609;
	setp.eq.s32 	%p685, %r762, 16;
	@%p685 bra 	$L__BB0_1585;
	bra.uni 	$L__BB0_1563;
$L__BB0_1585:
	add.f32 	%f2031, %f620, 0f3F800000;
	add.f32 	%f3780, %f2031, 0f3F800000;
	bra.uni 	$L__BB0_1618;
$L__BB0_1586:
	setp.eq.s32 	%p682, %r762, 17;
	@%p682 bra 	$L__BB0_1608;
	setp.eq.s32 	%p683, %r762, 18;
	@%p683 bra 	$L__BB0_1588;
	bra.uni 	$L__BB0_1563;
$L__BB0_1588:
	add.f32 	%f2029, %f620, 0f3F800000;
	add.f32 	%f3780, %f2029, 0f3F800000;
	bra.uni 	$L__BB0_1618;
$L__BB0_1589:
	setp.gt.s32 	%p669, %r762, 22;
	@%p669 bra 	$L__BB0_1597;
	setp.gt.s32 	%p675, %r762, 20;
	@%p675 bra 	$L__BB0_1594;
	setp.eq.s32 	%p678, %r762, 19;
	@%p678 bra 	$L__BB0_1607;
	setp.eq.s32 	%p679, %r762, 20;
	@%p679 bra 	$L__BB0_1593;
	bra.uni 	$L__BB0_1563;
$L__BB0_1593:
	add.f32 	%f3780, %f620, 0f3F800000;
	bra.uni 	$L__BB0_1618;
$L__BB0_1594:
	setp.eq.s32 	%p676, %r762, 21;
	@%p676 bra 	$L__BB0_1606;
	setp.eq.s32 	%p677, %r762, 22;
	@%p677 bra 	$L__BB0_1596;
	bra.uni 	$L__BB0_1563;
$L__BB0_1596:
	add.f32 	%f3780, %f620, 0f3F800000;
	bra.uni 	$L__BB0_1618;
$L__BB0_1597:
	setp.gt.s32 	%p670, %r762, 24;
	@%p670 bra 	$L__BB0_1601;
	setp.eq.s32 	%p673, %r762, 23;
	@%p673 bra 	$L__BB0_1605;
	setp.eq.s32 	%p674, %r762, 24;
	@%p674 bra 	$L__BB0_1600;
	bra.uni 	$L__BB0_1563;
$L__BB0_1600:
	add.f32 	%f3780, %f620, 0f3F800000;
	bra.uni 	$L__BB0_1618;
$L__BB0_1601:
	setp.eq.s32 	%p671, %r762, 25;
	@%p671 bra 	$L__BB0_1604;
	setp.ne.s32 	%p672, %r762, 26;
	@%p672 bra 	$L__BB0_1563;
	add.f32 	%f3780, %f620, 0f3F800000;
	bra.uni 	$L__BB0_1618;
$L__BB0_1604:
	add.f32 	%f3780, %f620, 0f3F800000;
	bra.uni 	$L__BB0_1618;
$L__BB0_1605:
	add.f32 	%f3780, %f620, 0f3F800000;
	bra.uni 	$L__BB0_1618;
$L__BB0_1606:
	add.f32 	%f3780, %f620, 0f3F800000;
	bra.uni 	$L__BB0_1618;
$L__BB0_1607:
	add.f32 	%f3780, %f620, 0f3F800000;
	bra.uni 	$L__BB0_1618;
$L__BB0_1608:
	add.f32 	%f2030, %f619, 0f3F800000;
	add.f32 	%f3780, %f620, %f2030;
	bra.uni 	$L__BB0_1618;
$L__BB0_1609:
	add.f32 	%f2032, %f620, 0f3F800000;
	add.f32 	%f3780, %f2032, %f619;
	bra.uni 	$L__BB0_1618;
$L__BB0_1610:
	add.f32 	%f3780, %f620, 0f3F800000;
	bra.uni 	$L__BB0_1618;
$L__BB0_1611:
	add.f32 	%f2033, %f620, 0f3F800000;
	add.f32 	%f3780, %f2033, %f619;
	bra.uni 	$L__BB0_1618;
$L__BB0_1612:
	add.f32 	%f2035, %f620, 0f3F800000;
	add.f32 	%f3780, %f2035, 0f3F800000;
	bra.uni 	$L__BB0_1618;
$L__BB0_1613:
	add.f32 	%f2037, %f620, 0f3F800000;
	add.f32 	%f3780, %f2037, 0f3F800000;
	bra.uni 	$L__BB0_1618;
$L__BB0_1614:
	add.f32 	%f2039, %f620, 0f3F800000;
	add.f32 	%f3780, %f2039, %f619;
	bra.uni 	$L__BB0_1618;
$L__BB0_1615:
	add.f32 	%f2040, %f620, 0f3F800000;
	add.f32 	%f3780, %f2040, %f619;
	bra.uni 	$L__BB0_1618;
$L__BB0_1616:
	add.f32 	%f3780, %f620, 0f3F800000;
	bra.uni 	$L__BB0_1618;
$L__BB0_1617:
	add.f32 	%f3780, %f620, 0f3F800000;
$L__BB0_1618:
	ld.global.u32 	%r763, [%rd33];
	mov.f32 	%f3781, 0f3F800000;
	setp.gt.s32 	%p708, %r763, 11;
	@%p708 bra 	$L__BB0_1644;
	setp.gt.s32 	%p730, %r763, 4;
	@%p730 bra 	$L__BB0_1632;
	setp.gt.s32 	%p740, %r763, -1;
	@%p740 bra 	$L__BB0_1625;
	setp.eq.s32 	%p746, %r763, -999;
	@%p746 bra 	$L__BB0_1685;
	setp.eq.s32 	%p747, %r763, -998;
	@%p747 bra 	$L__BB0_1684;
	setp.eq.s32 	%p748, %r763, -997;
	@%p748 bra 	$L__BB0_1624;
	bra.uni 	$L__BB0_1631;
$L__BB0_1624:
	add.f32 	%f3781, %f622, 0f3F800000;
	bra.uni 	$L__BB0_1686;
$L__BB0_1625:
	setp.gt.s32 	%p741, %r763, 2;
	@%p741 bra 	$L__BB0_1629;
	setp.lt.u32 	%p744, %r763, 2;
	@%p744 bra 	$L__BB0_1686;
	setp.eq.s32 	%p745, %r763, 2;
	@%p745 bra 	$L__BB0_1628;
	bra.uni 	$L__BB0_1631;
$L__BB0_1628:
	add.f32 	%f3781, %f622, 0f3F800000;
	bra.uni 	$L__BB0_1686;
$L__BB0_1629:
	setp.eq.s32 	%p742, %r763, 3;
	mov.f32 	%f3781, %f622;
	@%p742 bra 	$L__BB0_1686;
	setp.eq.s32 	%p743, %r763, 4;
	mov.f32 	%f3781, %f621;
	@%p743 bra 	$L__BB0_1686;
$L__BB0_1631:
	mov.f32 	%f3781, 0f7FC00000;
	bra.uni 	$L__BB0_1686;
$L__BB0_1632:
	setp.gt.s32 	%p731, %r763, 7;
	@%p731 bra 	$L__BB0_1637;
	setp.eq.s32 	%p737, %r763, 5;
	@%p737 bra 	$L__BB0_1683;
	setp.eq.s32 	%p738, %r763, 6;
	@%p738 bra 	$L__BB0_1682;
	setp.eq.s32 	%p739, %r763, 7;
	@%p739 bra 	$L__BB0_1636;
	bra.uni 	$L__BB0_1631;
$L__BB0_1636:
	add.f32 	%f2052, %f621, 0f3F800000;
	add.f32 	%f3781, %f622, %f2052;
	bra.uni 	$L__BB0_1686;
$L__BB0_1637:
	setp.gt.s32 	%p732, %r763, 9;
	@%p732 bra 	$L__BB0_1641;
	setp.eq.s32 	%p735, %r763, 8;
	@%p735 bra 	$L__BB0_1681;
	setp.eq.s32 	%p736, %r763, 9;
	@%p736 bra 	$L__BB0_1640;
	bra.uni 	$L__BB0_1631;
$L__BB0_1640:
	add.f32 	%f2050, %f622, 0f3F800000;
	add.f32 	%f3781, %f2050, %f621;
	bra.uni 	$L__BB0_1686;
$L__BB0_1641:
	setp.eq.s32 	%p733, %r763, 10;
	@%p733 bra 	$L__BB0_1680;
	setp.eq.s32 	%p734, %r763, 11;
	@%p734 bra 	$L__BB0_1643;
	bra.uni 	$L__BB0_1631;
$L__BB0_1643:
	add.f32 	%f2048, %f622, 0f3F800000;
	add.f32 	%f3781, %f2048, %f621;
	bra.uni 	$L__BB0_1686;
$L__BB0_1644:
	setp.gt.s32 	%p709, %r763, 18;
	@%p709 bra 	$L__BB0_1657;
	setp.gt.s32 	%p721, %r763, 14;
	@%p721 bra 	$L__BB0_1650;
	setp.eq.s32 	%p727, %r763, 12;
	@%p727 bra 	$L__BB0_1679;
	setp.eq.s32 	%p728, %r763, 13;
	@%p728 bra 	$L__BB0_1678;
	setp.eq.s32 	%p729, %r763, 14;
	@%p729 bra 	$L__BB0_1649;
	bra.uni 	$L__BB0_1631;
$L__BB0_1649:
	add.f32 	%f3781, %f622, 0f3F800000;
	bra.uni 	$L__BB0_1686;
$L__BB0_1650:
	setp.gt.s32 	%p722, %r763, 16;
	@%p722 bra 	$L__BB0_1654;
	setp.eq.s32 	%p725, %r763, 15;
	@%p725 bra 	$L__BB0_1677;
	setp.eq.s32 	%p726, %r763, 16;
	@%p726 bra 	$L__BB0_1653;
	bra.uni 	$L__BB0_1631;
$L__BB0_1653:
	add.f32 	%f2045, %f622, 0f3F800000;
	add.f32 	%f3781, %f2045, 0f3F800000;
	bra.uni 	$L__BB0_1686;
$L__BB0_1654:
	setp.eq.s32 	%p723, %r763, 17;
	@%p723 bra 	$L__BB0_1676;
	setp.eq.s32 	%p724, %r763, 18;
	@%p724 bra 	$L__BB0_1656;
	bra.uni 	$L__BB0_1631;
$L__BB0_1656:
	add.f32 	%f2043, %f622, 0f3F800000;
	add.f32 	%f3781, %f2043, 0f3F800000;
	bra.uni 	$L__BB0_1686;
$L__BB0_1657:
	setp.gt.s32 	%p710, %r763, 22;
	@%p710 bra 	$L__BB0_1665;
	setp.gt.s32 	%p716, %r763, 20;
	@%p716 bra 	$L__BB0_1662;
	setp.eq.s32 	%p719, %r763, 19;
	@%p719 bra 	$L__BB0_1675;
	setp.eq.s32 	%p720, %r763, 20;
	@%p720 bra 	$L__BB0_1661;
	bra.uni 	$L__BB0_1631;
$L__BB0_1661:
	add.f32 	%f3781, %f622, 0f3F800000;
	bra.uni 	$L__BB0_1686;
$L__BB0_1662:
	setp.eq.s32 	%p717, %r763, 21;
	@%p717 bra 	$L__BB0_1674;
	setp.eq.s32 	%p718, %r763, 22;
	@%p718 bra 	$L__BB0_1664;
	bra.uni 	$L__BB0_1631;
$L__BB0_1664:
	add.f32 	%f3781, %f622, 0f3F800000;
	bra.uni 	$L__BB0_1686;
$L__BB0_1665:
	setp.gt.s32 	%p711, %r763, 24;
	@%p711 bra 	$L__BB0_1669;
	setp.eq.s32 	%p714, %r763, 23;
	@%p714 bra 	$L__BB0_1673;
	setp.eq.s32 	%p715, %r763, 24;
	@%p715 bra 	$L__BB0_1668;
	bra.uni 	$L__BB0_1631;
$L__BB0_1668:
	add.f32 	%f3781, %f622, 0f3F800000;
	bra.uni 	$L__BB0_1686;
$L__BB0_1669:
	setp.eq.s32 	%p712, %r763, 25;
	@%p712 bra 	$L__BB0_1672;
	setp.ne.s32 	%p713, %r763, 26;
	@%p713 bra 	$L__BB0_1631;
	add.f32 	%f3781, %f622, 0f3F800000;
	bra.uni 	$L__BB0_1686;
$L__BB0_1672:
	add.f32 	%f3781, %f622, 0f3F800000;
	bra.uni 	$L__BB0_1686;
$L__BB0_1673:
	add.f32 	%f3781, %f622, 0f3F800000;
	bra.uni 	$L__BB0_1686;
$L__BB0_1674:
	add.f32 	%f3781, %f622, 0f3F800000;
	bra.uni 	$L__BB0_1686;
$L__BB0_1675:
	add.f32 	%f3781, %f622, 0f3F800000;
	bra.uni 	$L__BB0_1686;
$L__BB0_1676:
	add.f32 	%f2044, %f621, 0f3F800000;
	add.f32 	%f3781, %f622, %f2044;
	bra.uni 	$L__BB0_1686;
$L__BB0_1677:
	add.f32 	%f2046, %f622, 0f3F800000;
	add.f32 	%f3781, %f2046, %f621;
	bra.uni 	$L__BB0_1686;
$L__BB0_1678:
	add.f32 	%f3781, %f622, 0f3F800000;
	bra.uni 	$L__BB0_1686;
$L__BB0_1679:
	add.f32 	%f2047, %f622, 0f3F800000;
	add.f32 	%f3781, %f2047, %f621;
	bra.uni 	$L__BB0_1686;
$L__BB0_1680:
	add.f32 	%f2049, %f622, 0f3F800000;
	add.f32 	%f3781, %f2049, 0f3F800000;
	bra.uni 	$L__BB0_1686;
$L__BB0_1681:
	add.f32 	%f2051, %f622, 0f3F800000;
	add.f32 	%f3781, %f2051, 0f3F800000;
	bra.uni 	$L__BB0_1686;
$L__BB0_1682:
	add.f32 	%f2053, %f622, 0f3F800000;
	add.f32 	%f3781, %f2053, %f621;
	bra.uni 	$L__BB0_1686;
$L__BB0_1683:
	add.f32 	%f2054, %f622, 0f3F800000;
	add.f32 	%f3781, %f2054, %f621;
	bra.uni 	$L__BB0_1686;
$L__BB0_1684:
	add.f32 	%f3781, %f622, 0f3F800000;
	bra.uni 	$L__BB0_1686;
$L__BB0_1685:
	add.f32 	%f3781, %f622, 0f3F800000;
$L__BB0_1686:
	ld.global.u32 	%r764, [%rd34];
	mov.f32 	%f3782, 0f3F800000;
	setp.gt.s32 	%p749, %r764, 11;
	@%p749 bra 	$L__BB0_1712;
	setp.gt.s32 	%p771, %r764, 4;
	@%p771 bra 	$L__BB0_1700;
	setp.gt.s32 	%p781, %r764, -1;
	@%p781 bra 	$L__BB0_1693;
	setp.eq.s32 	%p787, %r764, -999;
	@%p787 bra 	$L__BB0_1753;
	setp.eq.s32 	%p788, %r764, -998;
	@%p788 bra 	$L__BB0_1752;
	setp.eq.s32 	%p789, %r764, -997;
	@%p789 bra 	$L__BB0_1692;
	bra.uni 	$L__BB0_1699;
$L__BB0_1692:
	add.f32 	%f3782, %f624, 0f3F800000;
	bra.uni 	$L__BB0_1754;
$L__BB0_1693:
	setp.gt.s32 	%p782, %r764, 2;
	@%p782 bra 	$L__BB0_1697;
	setp.lt.u32 	%p785, %r764, 2;
	@%p785 bra 	$L__BB0_1754;
	setp.eq.s32 	%p786, %r764, 2;
	@%p786 bra 	$L__BB0_1696;
	bra.uni 	$L__BB0_1699;
$L__BB0_1696:
	add.f32 	%f3782, %f624, 0f3F800000;
	bra.uni 	$L__BB0_1754;
$L__BB0_1697:
	setp.eq.s32 	%p783, %r764, 3;
	mov.f32 	%f3782, %f624;
	@%p783 bra 	$L__BB0_1754;
	setp.eq.s32 	%p784, %r764, 4;
	mov.f32 	%f3782, %f623;
	@%p784 bra 	$L__BB0_1754;
$L__BB0_1699:
	mov.f32 	%f3782, 0f7FC00000;
	bra.uni 	$L__BB0_1754;
$L__BB0_1700:
	setp.gt.s32 	%p772, %r764, 7;
	@%p772 bra 	$L__BB0_1705;
	setp.eq.s32 	%p778, %r764, 5;
	@%p778 bra 	$L__BB0_1751;
	setp.eq.s32 	%p779, %r764, 6;
	@%p779 bra 	$L__BB0_1750;
	setp.eq.s32 	%p780, %r764, 7;
	@%p780 bra 	$L__BB0_1704;
	bra.uni 	$L__BB0_1699;
$L__BB0_1704:
	add.f32 	%f2066, %f623, 0f3F800000;
	add.f32 	%f3782, %f624, %f2066;
	bra.uni 	$L__BB0_1754;
$L__BB0_1705:
	setp.gt.s32 	%p773, %r764, 9;
	@%p773 bra 	$L__BB0_1709;
	setp.eq.s32 	%p776, %r764, 8;
	@%p776 bra 	$L__BB0_1749;
	setp.eq.s32 	%p777, %r764, 9;
	@%p777 bra 	$L__BB0_1708;
	bra.uni 	$L__BB0_1699;
$L__BB0_1708:
	add.f32 	%f2064, %f624, 0f3F800000;
	add.f32 	%f3782, %f2064, %f623;
	bra.uni 	$L__BB0_1754;
$L__BB0_1709:
	setp.eq.s32 	%p774, %r764, 10;
	@%p774 bra 	$L__BB0_1748;
	setp.eq.s32 	%p775, %r764, 11;
	@%p775 bra 	$L__BB0_1711;
	bra.uni 	$L__BB0_1699;
$L__BB0_1711:
	add.f32 	%f2062, %f624, 0f3F800000;
	add.f32 	%f3782, %f2062, %f623;
	bra.uni 	$L__BB0_1754;
$L__BB0_1712:
	setp.gt.s32 	%p750, %r764, 18;
	@%p750 bra 	$L__BB0_1725;
	setp.gt.s32 	%p762, %r764, 14;
	@%p762 bra 	$L__BB0_1718;
	setp.eq.s32 	%p768, %r764, 12;
	@%p768 bra 	$L__BB0_1747;
	setp.eq.s32 	%p769, %r764, 13;
	@%p769 bra 	$L__BB0_1746;
	setp.eq.s32 	%p770, %r764, 14;
	@%p770 bra 	$L__BB0_1717;
	bra.uni 	$L__BB0_1699;
$L__BB0_1717:
	add.f32 	%f3782, %f624, 0f3F800000;
	bra.uni 	$L__BB0_1754;
$L__BB0_1718:
	setp.gt.s32 	%p763, %r764, 16;
	@%p763 bra 	$L__BB0_1722;
	setp.eq.s32 	%p766, %r764, 15;
	@%p766 bra 	$L__BB0_1745;
	setp.eq.s32 	%p767, %r764, 16;
	@%p767 bra 	$L__BB0_1721;
	bra.uni 	$L__BB0_1699;
$L__BB0_1721:
	add.f32 	%f2059, %f624, 0f3F800000;
	add.f32 	%f3782, %f2059, 0f3F800000;
	bra.uni 	$L__BB0_1754;
$L__BB0_1722:
	setp.eq.s32 	%p764, %r764, 17;
	@%p764 bra 	$L__BB0_1744;
	setp.eq.s32 	%p765, %r764, 18;
	@%p765 bra 	$L__BB0_1724;
	bra.uni 	$L__BB0_1699;
$L__BB0_1724:
	add.f32 	%f2057, %f624, 0f3F800000;
	add.f32 	%f3782, %f2057, 0f3F800000;
	bra.uni 	$L__BB0_1754;
$L__BB0_1725:
	setp.gt.s32 	%p751, %r764, 22;
	@%p751 bra 	$L__BB0_1733;
	setp.gt.s32 	%p757, %r764, 20;
	@%p757 bra 	$L__BB0_1730;
	setp.eq.s32 	%p760, %r764, 19;
	@%p760 bra 	$L__BB0_1743;
	setp.eq.s32 	%p761, %r764, 20;
	@%p761 bra 	$L__BB0_1729;
	bra.uni 	$L__BB0_1699;
$L__BB0_1729:
	add.f32 	%f3782, %f624, 0f3F800000;
	bra.uni 	$L__BB0_1754;
$L__BB0_1730:
	setp.eq.s32 	%p758, %r764, 21;
	@%p758 bra 	$L__BB0_1742;
	setp.eq.s32 	%p759, %r764, 22;
	@%p759 bra 	$L__BB0_1732;
	bra.uni 	$L__BB0_1699;
$L__BB0_1732:
	add.f32 	%f3782, %f624, 0f3F800000;
	bra.uni 	$L__BB0_1754;
$L__BB0_1733:
	setp.gt.s32 	%p752, %r764, 24;
	@%p752 bra 	$L__BB0_1737;
	setp.eq.s32 	%p755, %r764, 23;
	@%p755 bra 	$L__BB0_1741;
	setp.eq.s32 	%p756, %r764, 24;
	@%p756 bra 	$L__BB0_1736;
	bra.uni 	$L__BB0_1699;
$L__BB0_1736:
	add.f32 	%f3782, %f624, 0f3F800000;
	bra.uni 	$L__BB0_1754;
$L__BB0_1737:
	setp.eq.s32 	%p753, %r764, 25;
	@%p753 bra 	$L__BB0_1740;
	setp.ne.s32 	%p754, %r764, 26;
	@%p754 bra 	$L__BB0_1699;
	add.f32 	%f3782, %f624, 0f3F800000;
	bra.uni 	$L__BB0_1754;
$L__BB0_1740:
	add.f32 	%f3782, %f624, 0f3F800000;
	bra.uni 	$L__BB0_1754;
$L__BB0_1741:
	add.f32 	%f3782, %f624, 0f3F800000;
	bra.uni 	$L__BB0_1754;
$L__BB0_1742:
	add.f32 	%f3782, %f624, 0f3F800000;
	bra.uni 	$L__BB0_1754;
$L__BB0_1743:
	add.f32 	%f3782, %f624, 0f3F800000;
	bra.uni 	$L__BB0_1754;
$L__BB0_1744:
	add.f32 	%f2058, %f623, 0f3F800000;
	add.f32 	%f3782, %f624, %f2058;
	bra.uni 	$L__BB0_1754;
$L__BB0_1745:
	add.f32 	%f2060, %f624, 0f3F800000;
	add.f32 	%f3782, %f2060, %f623;
	bra.uni 	$L__BB0_1754;
$L__BB0_1746:
	add.f32 	%f3782, %f624, 0f3F800000;
	bra.uni 	$L__BB0_1754;
$L__BB0_1747:
	add.f32 	%f2061, %f624, 0f3F800000;
	add.f32 	%f3782, %f2061, %f623;
	bra.uni 	$L__BB0_1754;
$L__BB0_1748:
	add.f32 	%f2063, %f624, 0f3F800000;
	add.f32 	%f3782, %f2063, 0f3F800000;
	bra.uni 	$L__BB0_1754;
$L__BB0_1749:
	add.f32 	%f2065, %f624, 0f3F800000;
	add.f32 	%f3782, %f2065, 0f3F800000;
	bra.uni 	$L__BB0_1754;
$L__BB0_1750:
	add.f32 	%f2067, %f624, 0f3F800000;
	add.f32 	%f3782, %f2067, %f623;
	bra.uni 	$L__BB0_1754;
$L__BB0_1751:
	add.f32 	%f2068, %f624, 0f3F800000;
	add.f32 	%f3782, %f2068, %f623;
	bra.uni 	$L__BB0_1754;
$L__BB0_1752:
	add.f32 	%f3782, %f624, 0f3F800000;
	bra.uni 	$L__BB0_1754;
$L__BB0_1753:
	add.f32 	%f3782, %f624, 0f3F800000;
$L__BB0_1754:
	ld.global.u32 	%r765, [%rd35];
	mov.f32 	%f3783, 0f3F800000;
	setp.gt.s32 	%p790, %r765, 11;
	@%p790 bra 	$L__BB0_1780;
	setp.gt.s32 	%p812, %r765, 4;
	@%p812 bra 	$L__BB0_1768;
	setp.gt.s32 	%p822, %r765, -1;
	@%p822 bra 	$L__BB0_1761;
	setp.eq.s32 	%p828, %r765, -999;
	@%p828 bra 	$L__BB0_1821;
	setp.eq.s32 	%p829, %r765, -998;
	@%p829 bra 	$L__BB0_1820;
	setp.eq.s32 	%p830, %r765, -997;
	@%p830 bra 	$L__BB0_1760;
	bra.uni 	$L__BB0_1767;
$L__BB0_1760:
	add.f32 	%f3783, %f3780, 0f3F800000;
	bra.uni 	$L__BB0_1822;
$L__BB0_1761:
	setp.gt.s32 	%p823, %r765, 2;
	@%p823 bra 	$L__BB0_1765;
	setp.lt.u32 	%p826, %r765, 2;
	@%p826 bra 	$L__BB0_1822;
	setp.eq.s32 	%p827, %r765, 2;
	@%p827 bra 	$L__BB0_1764;
	bra.uni 	$L__BB0_1767;
$L__BB0_1764:
	add.f32 	%f3783, %f3780, 0f3F800000;
	bra.uni 	$L__BB0_1822;
$L__BB0_1765:
	setp.eq.s32 	%p824, %r765, 3;
	mov.f32 	%f3783, %f3780;
	@%p824 bra 	$L__BB0_1822;
	setp.eq.s32 	%p825, %r765, 4;
	mov.f32 	%f3783, %f3779;
	@%p825 bra 	$L__BB0_1822;
$L__BB0_1767:
	mov.f32 	%f3783, 0f7FC00000;
	bra.uni 	$L__BB0_1822;
$L__BB0_1768:
	setp.gt.s32 	%p813, %r765, 7;
	@%p813 bra 	$L__BB0_1773;
	setp.eq.s32 	%p819, %r765, 5;
	@%p819 bra 	$L__BB0_1819;
	setp.eq.s32 	%p820, %r765, 6;
	@%p820 bra 	$L__BB0_1818;
	setp.eq.s32 	%p821, %r765, 7;
	@%p821 bra 	$L__BB0_1772;
	bra.uni 	$L__BB0_1767;
$L__BB0_1772:
	add.f32 	%f2080, %f3779, 0f3F800000;
	add.f32 	%f3783, %f3780, %f2080;
	bra.uni 	$L__BB0_1822;
$L__BB0_1773:
	setp.gt.s32 	%p814, %r765, 9;
	@%p814 bra 	$L__BB0_1777;
	setp.eq.s32 	%p817, %r765, 8;
	@%p817 bra 	$L__BB0_1817;
	setp.eq.s32 	%p818, %r765, 9;
	@%p818 bra 	$L__BB0_1776;
	bra.uni 	$L__BB0_1767;
$L__BB0_1776:
	add.f32 	%f2078, %f3780, 0f3F800000;
	add.f32 	%f3783, %f2078, %f3779;
	bra.uni 	$L__BB0_1822;
$L__BB0_1777:
	setp.eq.s32 	%p815, %r765, 10;
	@%p815 bra 	$L__BB0_1816;
	setp.eq.s32 	%p816, %r765, 11;
	@%p816 bra 	$L__BB0_1779;
	bra.uni 	$L__BB0_1767;
$L__BB0_1779:
	add.f32 	%f2076, %f3780, 0f3F800000;
	add.f32 	%f3783, %f2076, %f3779;
	bra.uni 	$L__BB0_1822;
$L__BB0_1780:
	setp.gt.s32 	%p791, %r765, 18;
	@%p791 bra 	$L__BB0_1793;
	setp.gt.s32 	%p803, %r765, 14;
	@%p803 bra 	$L__BB0_1786;
	setp.eq.s32 	%p809, %r765, 12;
	@%p809 bra 	$L__BB0_1815;
	setp.eq.s32 	%p810, %r765, 13;
	@%p810 bra 	$L__BB0_1814;
	setp.eq.s32 	%p811, %r765, 14;
	@%p811 bra 	$L__BB0_1785;
	bra.uni 	$L__BB0_1767;
$L__BB0_1785:
	add.f32 	%f3783, %f3780, 0f3F800000;
	bra.uni 	$L__BB0_1822;
$L__BB0_1786:
	setp.gt.s32 	%p804, %r765, 16;
	@%p804 bra 	$L__BB0_1790;
	setp.eq.s32 	%p807, %r765, 15;
	@%p807 bra 	$L__BB0_1813;
	setp.eq.s32 	%p808, %r765, 16;
	@%p808 bra 	$L__BB0_1789;
	bra.uni 	$L__BB0_1767;
$L__BB0_1789:
	add.f32 	%f2073, %f3780, 0f3F800000;
	add.f32 	%f3783, %f2073, 0f3F800000;
	bra.uni 	$L__BB0_1822;
$L__BB0_1790:
	setp.eq.s32 	%p805, %r765, 17;
	@%p805 bra 	$L__BB0_1812;
	setp.eq.s32 	%p806, %r765, 18;
	@%p806 bra 	$L__BB0_1792;
	bra.uni 	$L__BB0_1767;
$L__BB0_1792:
	add.f32 	%f2071, %f3780, 0f3F800000;
	add.f32 	%f3783, %f2071, 0f3F800000;
	bra.uni 	$L__BB0_1822;
$L__BB0_1793:
	setp.gt.s32 	%p792, %r765, 22;
	@%p792 bra 	$L__BB0_1801;
	setp.gt.s32 	%p798, %r765, 20;
	@%p798 bra 	$L__BB0_1798;
	setp.eq.s32 	%p801, %r765, 19;
	@%p801 bra 	$L__BB0_1811;
	setp.eq.s32 	%p802, %r765, 20;
	@%p802 bra 	$L__BB0_1797;
	bra.uni 	$L__BB0_1767;
$L__BB0_1797:
	add.f32 	%f3783, %f3780, 0f3F800000;
	bra.uni 	$L__BB0_1822;
$L__BB0_1798:
	setp.eq.s32 	%p799, %r765, 21;
	@%p799 bra 	$L__BB0_1810;
	setp.eq.s32 	%p800, %r765, 22;
	@%p800 bra 	$L__BB0_1800;
	bra.uni 	$L__BB0_1767;
$L__BB0_1800:
	add.f32 	%f3783, %f3780, 0f3F800000;
	bra.uni 	$L__BB0_1822;
$L__BB0_1801:
	setp.gt.s32 	%p793, %r765, 24;
	@%p793 bra 	$L__BB0_1805;
	setp.eq.s32 	%p796, %r765, 23;
	@%p796 bra 	$L__BB0_1809;
	setp.eq.s32 	%p797, %r765, 24;
	@%p797 bra 	$L__BB0_1804;
	bra.uni 	$L__BB0_1767;
$L__BB0_1804:
	add.f32 	%f3783, %f3780, 0f3F800000;
	bra.uni 	$L__BB0_1822;
$L__BB0_1805:
	setp.eq.s32 	%p794, %r765, 25;
	@%p794 bra 	$L__BB0_1808;
	setp.ne.s32 	%p795, %r765, 26;
	@%p795 bra 	$L__BB0_1767;
	add.f32 	%f3783, %f3780, 0f3F800000;
	bra.uni 	$L__BB0_1822;
$L__BB0_1808:
	add.f32 	%f3783, %f3780, 0f3F800000;
	bra.uni 	$L__BB0_1822;
$L__BB0_1809:
	add.f32 	%f3783, %f3780, 0f3F800000;
	bra.uni 	$L__BB0_1822;
$L__BB0_1810:
	add.f32 	%f3783, %f3780, 0f3F800000;
	bra.uni 	$L__BB0_1822;
$L__BB0_1811:
	add.f32 	%f3783, %f3780, 0f3F800000;
	bra.uni 	$L__BB0_1822;
$L__BB0_1812:
	add.f32 	%f2072, %f3779, 0f3F800000;
	add.f32 	%f3783, %f3780, %f2072;
	bra.uni 	$L__BB0_1822;
$L__BB0_1813:
	add.f32 	%f2074, %f3780, 0f3F800000;
	add.f32 	%f3783, %f2074, %f3779;
	bra.uni 	$L__BB0_1822;
$L__BB0_1814:
	add.f32 	%f3783, %f3780, 0f3F800000;
	bra.uni 	$L__BB0_1822;
$L__BB0_1815:
	add.f32 	%f2075, %f3780, 0f3F800000;
	add.f32 	%f3783, %f2075, %f3779;
	bra.uni 	$L__BB0_1822;
$L__BB0_1816:
	add.f32 	%f2077, %f3780, 0f3F800000;
	add.f32 	%f3783, %f2077, 0f3F800000;
	bra.uni 	$L__BB0_1822;
$L__BB0_1817:
	add.f32 	%f2079, %f3780, 0f3F800000;
	add.f32 	%f3783, %f2079, 0f3F800000;
	bra.uni 	$L__BB0_1822;
$L__BB0_1818:
	add.f32 	%f2081, %f3780, 0f3F800000;
	add.f32 	%f3783, %f2081, %f3779;
	bra.uni 	$L__BB0_1822;
$L__BB0_1819:
	add.f32 	%f2082, %f3780, 0f3F800000;
	add.f32 	%f3783, %f2082, %f3779;
	bra.uni 	$L__BB0_1822;
$L__BB0_1820:
	add.f32 	%f3783, %f3780, 0f3F800000;
	bra.uni 	$L__BB0_1822;
$L__BB0_1821:
	add.f32 	%f3783, %f3780, 0f3F800000;
$L__BB0_1822:
	ld.global.u32 	%r766, [%rd36];
	mov.f32 	%f3784, 0f3F800000;
	setp.gt.s32 	%p831, %r766, 11;
	@%p831 bra 	$L__BB0_1848;
	setp.gt.s32 	%p853, %r766, 4;
	@%p853 bra 	$L__BB0_1836;
	setp.gt.s32 	%p863, %r766, -1;
	@%p863 bra 	$L__BB0_1829;
	setp.eq.s32 	%p869, %r766, -999;
	@%p869 bra 	$L__BB0_1889;
	setp.eq.s32 	%p870, %r766, -998;
	@%p870 bra 	$L__BB0_1888;
	setp.eq.s32 	%p871, %r766, -997;
	@%p871 bra 	$L__BB0_1828;
	bra.uni 	$L__BB0_1835;
$L__BB0_1828:
	add.f32 	%f3784, %f3782, 0f3F800000;
	bra.uni 	$L__BB0_1890;
$L__BB0_1829:
	setp.gt.s32 	%p864, %r766, 2;
	@%p864 bra 	$L__BB0_1833;
	setp.lt.u32 	%p867, %r766, 2;
	@%p867 bra 	$L__BB0_1890;
	setp.eq.s32 	%p868, %r766, 2;
	@%p868 bra 	$L__BB0_1832;
	bra.uni 	$L__BB0_1835;
$L__BB0_1832:
	add.f32 	%f3784, %f3782, 0f3F800000;
	bra.uni 	$L__BB0_1890;
$L__BB0_1833:
	setp.eq.s32 	%p865, %r766, 3;
	mov.f32 	%f3784, %f3782;
	@%p865 bra 	$L__BB0_1890;
	setp.eq.s32 	%p866, %r766, 4;
	mov.f32 	%f3784, %f3781;
	@%p866 bra 	$L__BB0_1890;
$L__BB0_1835:
	mov.f32 	%f3784, 0f7FC00000;
	bra.uni 	$L__BB0_1890;
$L__BB0_1836:
	setp.gt.s32 	%p854, %r766, 7;
	@%p854 bra 	$L__BB0_1841;
	setp.eq.s32 	%p860, %r766, 5;
	@%p860 bra 	$L__BB0_1887;
	setp.eq.s32 	%p861, %r766, 6;
	@%p861 bra 	$L__BB0_1886;
	setp.eq.s32 	%p862, %r766, 7;
	@%p862 bra 	$L__BB0_1840;
	bra.uni 	$L__BB0_1835;
$L__BB0_1840:
	add.f32 	%f2094, %f3781, 0f3F800000;
	add.f32 	%f3784, %f3782, %f2094;
	bra.uni 	$L__BB0_1890;
$L__BB0_1841:
	setp.gt.s32 	%p855, %r766, 9;
	@%p855 bra 	$L__BB0_1845;
	setp.eq.s32 	%p858, %r766, 8;
	@%p858 bra 	$L__BB0_1885;
	setp.eq.s32 	%p859, %r766, 9;
	@%p859 bra 	$L__BB0_1844;
	bra.uni 	$L__BB0_1835;
$L__BB0_1844:
	add.f32 	%f2092, %f3782, 0f3F800000;
	add.f32 	%f3784, %f2092, %f3781;
	bra.uni 	$L__BB0_1890;
$L__BB0_1845:
	setp.eq.s32 	%p856, %r766, 10;
	@%p856 bra 	$L__BB0_1884;
	setp.eq.s32 	%p857, %r766, 11;
	@%p857 bra 	$L__BB0_1847;
	bra.uni 	$L__BB0_1835;
$L__BB0_1847:
	add.f32 	%f2090, %f3782, 0f3F800000;
	add.f32 	%f3784, %f2090, %f3781;
	bra.uni 	$L__BB0_1890;
$L__BB0_1848:
	setp.gt.s32 	%p832, %r766, 18;
	@%p832 bra 	$L__BB0_1861;
	setp.gt.s32 	%p844, %r766, 14;
	@%p844 bra 	$L__BB0_1854;
	setp.eq.s32 	%p850, %r766, 12;
	@%p850 bra 	$L__BB0_1883;
	setp.eq.s32 	%p851, %r766, 13;
	@%p851 bra 	$L__BB0_1882;
	setp.eq.s32 	%p852, %r766, 14;
	@%p852 bra 	$L__BB0_1853;
	bra.uni 	$L__BB0_1835;
$L__BB0_1853:
	add.f32 	%f3784, %f3782, 0f3F800000;
	bra.uni 	$L__BB0_1890;
$L__BB0_1854:
	setp.gt.s32 	%p845, %r766, 16;
	@%p845 bra 	$L__BB0_1858;
	setp.eq.s32 	%p848, %r766, 15;
	@%p848 bra 	$L__BB0_1881;
	setp.eq.s32 	%p849, %r766, 16;
	@%p849 bra 	$L__BB0_1857;
	bra.uni 	$L__BB0_1835;
$L__BB0_1857:
	add.f32 	%f2087, %f3782, 0f3F800000;
	add.f32 	%f3784, %f2087, 0f3F800000;
	bra.uni 	$L__BB0_1890;
$L__BB0_1858:
	setp.eq.s32 	%p846, %r766, 17;
	@%p846 bra 	$L__BB0_1880;
	setp.eq.s32 	%p847, %r766, 18;
	@%p847 bra 	$L__BB0_1860;
	bra.uni 	$L__BB0_1835;
$L__BB0_1860:
	add.f32 	%f2085, %f3782, 0f3F800000;
	add.f32 	%f3784, %f2085, 0f3F800000;
	bra.uni 	$L__BB0_1890;
$L__BB0_1861:
	setp.gt.s32 	%p833, %r766, 22;
	@%p833 bra 	$L__BB0_1869;
	setp.gt.s32 	%p839, %r766, 20;
	@%p839 bra 	$L__BB0_1866;
	setp.eq.s32 	%p842, %r766, 19;
	@%p842 bra 	$L__BB0_1879;
	setp.eq.s32 	%p843, %r766, 20;
	@%p843 bra 	$L__BB0_1865;
	bra.uni 	$L__BB0_1835;
$L__BB0_1865:
	add.f32 	%f3784, %f3782, 0f3F800000;
	bra.uni 	$L__BB0_1890;
$L__BB0_1866:
	setp.eq.s32 	%p840, %r766, 21;
	@%p840 bra 	$L__BB0_1878;
	setp.eq.s32 	%p841, %r766, 22;
	@%p841 bra 	$L__BB0_1868;
	bra.uni 	$L__BB0_1835;
$L__BB0_1868:
	add.f32 	%f3784, %f3782, 0f3F800000;
	bra.uni 	$L__BB0_1890;
$L__BB0_1869:
	setp.gt.s32 	%p834, %r766, 24;
	@%p834 bra 	$L__BB0_1873;
	setp.eq.s32 	%p837, %r766, 23;
	@%p837 bra 	$L__BB0_1877;
	setp.eq.s32 	%p838, %r766, 24;
	@%p838 bra 	$L__BB0_1872;
	bra.uni 	$L__BB0_1835;
$L__BB0_1872:
	add.f32 	%f3784, %f3782, 0f3F800000;
	bra.uni 	$L__BB0_1890;
$L__BB0_1873:
	setp.eq.s32 	%p835, %r766, 25;
	@%p835 bra 	$L__BB0_1876;
	setp.ne.s32 	%p836, %r766, 26;
	@%p836 bra 	$L__BB0_1835;
	add.f32 	%f3784, %f3782, 0f3F800000;
	bra.uni 	$L__BB0_1890;
$L__BB0_1876:
	add.f32 	%f3784, %f3782, 0f3F800000;
	bra.uni 	$L__BB0_1890;
$L__BB0_1877:
	add.f32 	%f3784, %f3782, 0f3F800000;
	bra.uni 	$L__BB0_1890;
$L__BB0_1878:
	add.f32 	%f3784, %f3782, 0f3F800000;
	bra.uni 	$L__BB0_1890;
$L__BB0_1879:
	add.f32 	%f3784, %f3782, 0f3F800000;
	bra.uni 	$L__BB0_1890;
$L__BB0_1880:
	add.f32 	%f2086, %f3781, 0f3F800000;
	add.f32 	%f3784, %f3782, %f2086;
	bra.uni 	$L__BB0_1890;
$L__BB0_1881:
	add.f32 	%f2088, %f3782, 0f3F800000;
	add.f32 	%f3784, %f2088, %f3781;
	bra.uni 	$L__BB0_1890;
$L__BB0_1882:
	add.f32 	%f3784, %f3782, 0f3F800000;
	bra.uni 	$L__BB0_1890;
$L__BB0_1883:
	add.f32 	%f2089, %f3782, 0f3F800000;
	add.f32 	%f3784, %f2089, %f3781;
	bra.uni 	$L__BB0_1890;
$L__BB0_1884:
	add.f32 	%f2091, %f3782, 0f3F800000;
	add.f32 	%f3784, %f2091, 0f3F800000;
	bra.uni 	$L__BB0_1890;
$L__BB0_1885:
	add.f32 	%f2093, %f3782, 0f3F800000;
	add.f32 	%f3784, %f2093, 0f3F800000;
	bra.uni 	$L__BB0_1890;
$L__BB0_1886:
	add.f32 	%f2095, %f3782, 0f3F800000;
	add.f32 	%f3784, %f2095, %f3781;
	bra.uni 	$L__BB0_1890;
$L__BB0_1887:
	add.f32 	%f2096, %f3782, 0f3F800000;
	add.f32 	%f3784, %f2096, %f3781;
	bra.uni 	$L__BB0_1890;
$L__BB0_1888:
	add.f32 	%f3784, %f3782, 0f3F800000;
	bra.uni 	$L__BB0_1890;
$L__BB0_1889:
	add.f32 	%f3784, %f3782, 0f3F800000;
$L__BB0_1890:
	ld.global.u32 	%r767, [%rd37];
	mov.f32 	%f3785, 0f3F800000;
	setp.gt.s32 	%p872, %r767, 11;
	@%p872 bra 	$L__BB0_1916;
	setp.gt.s32 	%p894, %r767, 4;
	@%p894 bra 	$L__BB0_1904;
	setp.gt.s32 	%p904, %r767, -1;
	@%p904 bra 	$L__BB0_1897;
	setp.eq.s32 	%p910, %r767, -999;
	@%p910 bra 	$L__BB0_1957;
	setp.eq.s32 	%p911, %r767, -998;
	@%p911 bra 	$L__BB0_1956;
	setp.eq.s32 	%p912, %r767, -997;
	@%p912 bra 	$L__BB0_1896;
	bra.uni 	$L__BB0_1903;
$L__BB0_1896:
	add.f32 	%f3785, %f3784, 0f3F800000;
	bra.uni 	$L__BB0_1958;
$L__BB0_1897:
	setp.gt.s32 	%p905, %r767, 2;
	@%p905 bra 	$L__BB0_1901;
	setp.lt.u32 	%p908, %r767, 2;
	@%p908 bra 	$L__BB0_1958;
	setp.eq.s32 	%p909, %r767, 2;
	@%p909 bra 	$L__BB0_1900;
	bra.uni 	$L__BB0_1903;
$L__BB0_1900:
	add.f32 	%f3785, %f3784, 0f3F800000;
	bra.uni 	$L__BB0_1958;
$L__BB0_1901:
	setp.eq.s32 	%p906, %r767, 3;
	mov.f32 	%f3785, %f3784;
	@%p906 bra 	$L__BB0_1958;
	setp.eq.s32 	%p907, %r767, 4;
	mov.f32 	%f3785, %f3783;
	@%p907 bra 	$L__BB0_1958;
$L__BB0_1903:
	mov.f32 	%f3785, 0f7FC00000;
	bra.uni 	$L__BB0_1958;
$L__BB0_1904:
	setp.gt.s32 	%p895, %r767, 7;
	@%p895 bra 	$L__BB0_1909;
	setp.eq.s32 	%p901, %r767, 5;
	@%p901 bra 	$L__BB0_1955;
	setp.eq.s32 	%p902, %r767, 6;
	@%p902 bra 	$L__BB0_1954;
	setp.eq.s32 	%p903, %r767, 7;
	@%p903 bra 	$L__BB0_1908;
	bra.uni 	$L__BB0_1903;
$L__BB0_1908:
	add.f32 	%f2108, %f3783, 0f3F800000;
	add.f32 	%f3785, %f3784, %f2108;
	bra.uni 	$L__BB0_1958;
$L__BB0_1909:
	setp.gt.s32 	%p896, %r767, 9;
	@%p896 bra 	$L__BB0_1913;
	setp.eq.s32 	%p899, %r767, 8;
	@%p899 bra 	$L__BB0_1953;
	setp.eq.s32 	%p900, %r767, 9;
	@%p900 bra 	$L__BB0_1912;
	bra.uni 	$L__BB0_1903;
$L__BB0_1912:
	add.f32 	%f2106, %f3784, 0f3F800000;
	add.f32 	%f3785, %f2106, %f3783;
	bra.uni 	$L__BB0_1958;
$L__BB0_1913:
	setp.eq.s32 	%p897, %r767, 10;
	@%p897 bra 	$L__BB0_1952;
	setp.eq.s32 	%p898, %r767, 11;
	@%p898 bra 	$L__BB0_1915;
	bra.uni 	$L__BB0_1903;
$L__BB0_1915:
	add.f32 	%f2104, %f3784, 0f3F800000;
	add.f32 	%f3785, %f2104, %f3783;
	bra.uni 	$L__BB0_1958;
$L__BB0_1916:
	setp.gt.s32 	%p873, %r767, 18;
	@%p873 bra 	$L__BB0_1929;
	setp.gt.s32 	%p885, %r767, 14;
	@%p885 bra 	$L__BB0_1922;
	setp.eq.s32 	%p891, %r767, 12;
	@%p891 bra 	$L__BB0_1951;
	setp.eq.s32 	%p892, %r767, 13;
	@%p892 bra 	$L__BB0_1950;
	setp.eq.s32 	%p893, %r767, 14;
	@%p893 bra 	$L__BB0_1921;
	bra.uni 	$L__BB0_1903;
$L__BB0_1921:
	add.f32 	%f3785, %f3784, 0f3F800000;
	bra.uni 	$L__BB0_1958;
$L__BB0_1922:
	setp.gt.s32 	%p886, %r767, 16;
	@%p886 bra 	$L__BB0_1926;
	setp.eq.s32 	%p889, %r767, 15;
	@%p889 bra 	$L__BB0_1949;
	setp.eq.s32 	%p890, %r767, 16;
	@%p890 bra 	$L__BB0_1925;
	bra.uni 	$L__BB0_1903;
$L__BB0_1925:
	add.f32 	%f2101, %f3784, 0f3F800000;
	add.f32 	%f3785, %f2101, 0f3F800000;
	bra.uni 	$L__BB0_1958;
$L__BB0_1926:
	setp.eq.s32 	%p887, %r767, 17;
	@%p887 bra 	$L__BB0_1948;
	setp.eq.s32 	%p888, %r767, 18;
	@%p888 bra 	$L__BB0_1928;
	bra.uni 	$L__BB0_1903;
$L__BB0_1928:
	add.f32 	%f2099, %f3784, 0f3F800000;
	add.f32 	%f3785, %f2099, 0f3F800000;
	bra.uni 	$L__BB0_1958;
$L__BB0_1929:
	setp.gt.s32 	%p874, %r767, 22;
	@%p874 bra 	$L__BB0_1937;
	setp.gt.s32 	%p880, %r767, 20;
	@%p880 bra 	$L__BB0_1934;
	setp.eq.s32 	%p883, %r767, 19;
	@%p883 bra 	$L__BB0_1947;
	setp.eq.s32 	%p884, %r767, 20;
	@%p884 bra 	$L__BB0_1933;
	bra.uni 	$L__BB0_1903;
$L__BB0_1933:
	add.f32 	%f3785, %f3784, 0f3F800000;
	bra.uni 	$L__BB0_1958;
$L__BB0_1934:
	setp.eq.s32 	%p881, %r767, 21;
	@%p881 bra 	$L__BB0_1946;
	setp.eq.s32 	%p882, %r767, 22;
	@%p882 bra 	$L__BB0_1936;
	bra.uni 	$L__BB0_1903;
$L__BB0_1936:
	add.f32 	%f3785, %f3784, 0f3F800000;
	bra.uni 	$L__BB0_1958;
$L__BB0_1937:
	setp.gt.s32 	%p875, %r767, 24;
	@%p875 bra 	$L__BB0_1941;
	setp.eq.s32 	%p878, %r767, 23;
	@%p878 bra 	$L__BB0_1945;
	setp.eq.s32 	%p879, %r767, 24;
	@%p879 bra 	$L__BB0_1940;
	bra.uni 	$L__BB0_1903;
$L__BB0_1940:
	add.f32 	%f3785, %f3784, 0f3F800000;
	bra.uni 	$L__BB0_1958;
$L__BB0_1941:
	setp.eq.s32 	%p876, %r767, 25;
	@%p876 bra 	$L__BB0_1944;
	setp.ne.s32 	%p877, %r767, 26;
	@%p877 bra 	$L__BB0_1903;
	add.f32 	%f3785, %f3784, 0f3F800000;
	bra.uni 	$L__BB0_1958;
$L__BB0_1944:
	add.f32 	%f3785, %f3784, 0f3F800000;
	bra.uni 	$L__BB0_1958;
$L__BB0_1945:
	add.f32 	%f3785, %f3784, 0f3F800000;
	bra.uni 	$L__BB0_1958;
$L__BB0_1946:
	add.f32 	%f3785, %f3784, 0f3F800000;
	bra.uni 	$L__BB0_1958;
$L__BB0_1947:
	add.f32 	%f3785, %f3784, 0f3F800000;
	bra.uni 	$L__BB0_1958;
$L__BB0_1948:
	add.f32 	%f2100, %f3783, 0f3F800000;
	add.f32 	%f3785, %f3784, %f2100;
	bra.uni 	$L__BB0_1958;
$L__BB0_1949:
	add.f32 	%f2102, %f3784, 0f3F800000;
	add.f32 	%f3785, %f2102, %f3783;
	bra.uni 	$L__BB0_1958;
$L__BB0_1950:
	add.f32 	%f3785, %f3784, 0f3F800000;
	bra.uni 	$L__BB0_1958;
$L__BB0_1951:
	add.f32 	%f2103, %f3784, 0f3F800000;
	add.f32 	%f3785, %f2103, %f3783;
	bra.uni 	$L__BB0_1958;
$L__BB0_1952:
	add.f32 	%f2105, %f3784, 0f3F800000;
	add.f32 	%f3785, %f2105, 0f3F800000;
	bra.uni 	$L__BB0_1958;
$L__BB0_1953:
	add.f32 	%f2107, %f3784, 0f3F800000;
	add.f32 	%f3785, %f2107, 0f3F800000;
	bra.uni 	$L__BB0_1958;
$L__BB0_1954:
	add.f32 	%f2109, %f3784, 0f3F800000;
	add.f32 	%f3785, %f2109, %f3783;
	bra.uni 	$L__BB0_1958;
$L__BB0_1955:
	add.f32 	%f2110, %f3784, 0f3F800000;
	add.f32 	%f3785, %f2110, %f3783;
	bra.uni 	$L__BB0_1958;
$L__BB0_1956:
	add.f32 	%f3785, %f3784, 0f3F800000;
	bra.uni 	$L__BB0_1958;
$L__BB0_1957:
	add.f32 	%f3785, %f3784, 0f3F800000;
$L__BB0_1958:
	mul.f32 	%f2112, %f3785, 0fC1D80000;
	cvt.f64.f32 	%fd281, %f2112;
	mov.b32 	%r1327, 0;
$L__BB0_1959:
	mul.lo.s32 	%r769, %r1327, %r289;
	mul.wide.s32 	%rd239, %r769, 4;
	add.s64 	%rd240, %rd53, %rd239;
	ld.global.f32 	%f2113, [%rd240];
	fma.rn.f32 	%f2114, %f2113, %f2113, 0f3F800000;
	setp.lt.f32 	%p913, %f2114, 0f00800000;
	mul.f32 	%f2115, %f2114, 0f4B000000;
	selp.f32 	%f2116, %f2115, %f2114, %p913;
	selp.f32 	%f2117, 0fC1B80000, 0f00000000, %p913;
	mov.b32 	%r770, %f2116;
	add.s32 	%r771, %r770, -1059760811;
	and.b32  	%r772, %r771, -8388608;
	sub.s32 	%r773, %r770, %r772;
	mov.b32 	%f2118, %r773;
	cvt.rn.f32.s32 	%f2119, %r772;
	fma.rn.f32 	%f2120, %f2119, 0f34000000, %f2117;
	add.f32 	%f2121, %f2118, 0fBF800000;
	fma.rn.f32 	%f2122, %f2121, 0fBE055027, 0f3E1039F6;
	fma.rn.f32 	%f2123, %f2122, %f2121, 0fBDF8CDCC;
	fma.rn.f32 	%f2124, %f2123, %f2121, 0f3E0F2955;
	fma.rn.f32 	%f2125, %f2124, %f2121, 0fBE2AD8B9;
	fma.rn.f32 	%f2126, %f2125, %f2121, 0f3E4CED0B;
	fma.rn.f32 	%f2127, %f2126, %f2121, 0fBE7FFF22;
	fma.rn.f32 	%f2128, %f2127, %f2121, 0f3EAAAA78;
	fma.rn.f32 	%f2129, %f2128, %f2121, 0fBF000000;
	mul.f32 	%f2130, %f2121, %f2129;
	fma.rn.f32 	%f2131, %f2130, %f2121, %f2121;
	fma.rn.f32 	%f2132, %f2120, 0f3F317218, %f2131;
	setp.gt.u32 	%p914, %r770, 2139095039;
	fma.rn.f32 	%f2133, %f2116, 0f7F800000, 0f7F800000;
	selp.f32 	%f2134, %f2133, %f2132, %p914;
	setp.eq.f32 	%p915, %f2116, 0f00000000;
	mov.f32 	%f2135, 0fBF928682;
	sub.f32 	%f2136, %f2135, %f2134;
	selp.f32 	%f2137, 0f7F800000, %f2136, %p915;
	cvt.f64.f32 	%fd203, %f2137;
	add.f64 	%fd204, %fd281, %fd203;
	add.s64 	%rd241, %rd240, %rd38;
	ld.global.f32 	%f2138, [%rd241];
	fma.rn.f32 	%f2139, %f2138, %f2138, 0f3F800000;
	setp.lt.f32 	%p916, %f2139, 0f00800000;
	mul.f32 	%f2140, %f2139, 0f4B000000;
	selp.f32 	%f2141, %f2140, %f2139, %p916;
	selp.f32 	%f2142, 0fC1B80000, 0f00000000, %p916;
	mov.b32 	%r774, %f2141;
	add.s32 	%r775, %r774, -1059760811;
	and.b32  	%r776, %r775, -8388608;
	sub.s32 	%r777, %r774, %r776;
	mov.b32 	%f2143, %r777;
	cvt.rn.f32.s32 	%f2144, %r776;
	fma.rn.f32 	%f2145, %f2144, 0f34000000, %f2142;
	add.f32 	%f2146, %f2143, 0fBF800000;
	fma.rn.f32 	%f2147, %f2146, 0fBE055027, 0f3E1039F6;
	fma.rn.f32 	%f2148, %f2147, %f2146, 0fBDF8CDCC;
	fma.rn.f32 	%f2149, %f2148, %f2146, 0f3E0F2955;
	fma.rn.f32 	%f2150, %f2149, %f2146, 0fBE2AD8B9;
	fma.rn.f32 	%f2151, %f2150, %f2146, 0f3E4CED0B;
	fma.rn.f32 	%f2152, %f2151, %f2146, 0fBE7FFF22;
	fma.rn.f32 	%f2153, %f2152, %f2146, 0f3EAAAA78;
	fma.rn.f32 	%f2154, %f2153, %f2146, 0fBF000000;
	mul.f32 	%f2155, %f2146, %f2154;
	fma.rn.f32 	%f2156, %f2155, %f2146, %f2146;
	fma.rn.f32 	%f2157, %f2145, 0f3F317218, %f2156;
	setp.gt.u32 	%p917, %r774, 2139095039;
	fma.rn.f32 	%f2158, %f2141, 0f7F800000, 0f7F800000;
	selp.f32 	%f2159, %f2158, %f2157, %p917;
	setp.eq.f32 	%p918, %f2141, 0f00000000;
	sub.f32 	%f2160, %f2135, %f2159;
	selp.f32 	%f2161, 0f7F800000, %f2160, %p918;
	cvt.f64.f32 	%fd205, %f2161;
	add.f64 	%fd206, %fd204, %fd205;
	add.s64 	%rd89, %rd241, %rd38;
	ld.global.f32 	%f2162, [%rd89];
	fma.rn.f32 	%f2163, %f2162, %f2162, 0f3F800000;
	setp.lt.f32 	%p919, %f2163, 0f00800000;
	mul.f32 	%f2164, %f2163, 0f4B000000;
	selp.f32 	%f2165, %f2164, %f2163, %p919;
	selp.f32 	%f2166, 0fC1B80000, 0f00000000, %p919;
	mov.b32 	%r778, %f2165;
	add.s32 	%r779, %r778, -1059760811;
	and.b32  	%r780, %r779, -8388608;
	sub.s32 	%r781, %r778, %r780;
	mov.b32 	%f2167, %r781;
	cvt.rn.f32.s32 	%f2168, %r780;
	fma.rn.f32 	%f2169, %f2168, 0f34000000, %f2166;
	add.f32 	%f2170, %f2167, 0fBF800000;
	fma.rn.f32 	%f2171, %f2170, 0fBE055027, 0f3E1039F6;
	fma.rn.f32 	%f2172, %f2171, %f2170, 0fBDF8CDCC;
	fma.rn.f32 	%f2173, %f2172, %f2170, 0f3E0F2955;
	fma.rn.f32 	%f2174, %f2173, %f2170, 0fBE2AD8B9;
	fma.rn.f32 	%f2175, %f2174, %f2170, 0f3E4CED0B;
	fma.rn.f32 	%f2176, %f2175, %f2170, 0fBE7FFF22;
	fma.rn.f32 	%f2177, %f2176, %f2170, 0f3EAAAA78;
	fma.rn.f32 	%f2178, %f2177, %f2170, 0fBF000000;
	mul.f32 	%f2179, %f2170, %f2178;
	fma.rn.f32 	%f2180, %f2179, %f2170, %f2170;
	fma.rn.f32 	%f2181, %f2169, 0f3F317218, %f2180;
	setp.gt.u32 	%p920, %r778, 2139095039;
	fma.rn.f32 	%f2182, %f2165, 0f7F800000, 0f7F800000;
	selp.f32 	%f2183, %f2182, %f2181, %p920;
	setp.eq.f32 	%p921, %f2165, 0f00000000;
	sub.f32 	%f2184, %f2135, %f2183;
	selp.f32 	%f2185, 0f7F800000, %f2184, %p921;
	cvt.f64.f32 	%fd207, %f2185;
	add.f64 	%fd284, %fd206, %fd207;
	setp.eq.s32 	%p922, %r1327, 12;
	@%p922 bra 	$L__BB0_1960;
	bra.uni 	$L__BB0_2146;
$L__BB0_1960:
	mov.f64 	%fd285, 0d0000000000000000;
	@%p334 bra 	$L__BB0_2111;
	mov.f64 	%fd282, 0d0000000000000000;
	mov.b32 	%r1328, 0;
$L__BB0_1962:
	mul.wide.u32 	%rd243, %r1328, 12;
	add.s64 	%rd90, %rd3, %rd243;
	ld.global.f32 	%f814, [%rd90];
	mov.b32 	%r1329, 15;
$L__BB0_1963:
	mov.u32 	%r225, %r1329;
	setp.gt.u32 	%p927, %r225, 7;
	mov.f32 	%f817, %f814;
	mov.f32 	%f818, %f814;
	@%p927 bra 	$L__BB0_1965;
	shl.b32 	%r788, %r225, 1;
	mul.wide.u32 	%rd244, %r788, 4;
	add.s64 	%rd245, %rd8, %rd244;
	ld.local.v2.f32 	{%f817, %f818}, [%rd245];
$L__BB0_1965:
	add.s32 	%r1329, %r225, -1;
	mul.lo.s32 	%r790, %r1329, %r289;
	mul.wide.s32 	%rd246, %r790, 4;
	add.s64 	%rd247, %rd37, %rd246;
	ld.global.u32 	%r789, [%rd247];
	add.s64 	%rd248, %rd53, %rd246;
	ld.global.f32 	%f819, [%rd248];
	mov.f32 	%f3796, 0f3F800000;
	setp.gt.s32 	%p928, %r789, 11;
	@%p928 bra 	$L__BB0_1993;
	setp.gt.s32 	%p950, %r789, 3;
	@%p950 bra 	$L__BB0_1978;
	setp.gt.s32 	%p962, %r789, -1;
	@%p962 bra 	$L__BB0_1973;
	setp.eq.s32 	%p968, %r789, -999;
	@%p968 bra 	$L__BB0_2035;
	setp.eq.s32 	%p969, %r789, -998;
	@%p969 bra 	$L__BB0_2087;
	setp.eq.s32 	%p970, %r789, -997;
	@%p970 bra 	$L__BB0_1971;
	bra.uni 	$L__BB0_2025;
$L__BB0_1971:
	abs.f32 	%f899, %f817;
	setp.gtu.f32 	%p1090, %f899, 0f41000000;
	@%p1090 bra 	$L__BB0_2097;
	add.f32 	%f2616, %f899, 0fC019E8A9;
	add.f32 	%f2617, %f2616, 0fB3E971B3;
	fma.rn.f32 	%f2618, %f2617, 0fA6B3B8E7, 0fA9ACA9B3;
	fma.rn.f32 	%f2619, %f2618, %f2617, 0f2C3F0E18;
	fma.rn.f32 	%f2620, %f2619, %f2617, 0fACD41781;
	fma.rn.f32 	%f2621, %f2620, %f2617, 0fAFE90F38;
	fma.rn.f32 	%f2622, %f2621, %f2617, 0f3020305B;
	fma.rn.f32 	%f2623, %f2622, %f2617, 0f33797143;
	fma.rn.f32 	%f2624, %f2623, %f2617, 0f30F76F85;
	fma.rn.f32 	%f2625, %f2624, %f2617, 0fB6B6DFC6;
	fma.rn.f32 	%f2626, %f2625, %f2617, 0fB6F665C9;
	fma.rn.f32 	%f2627, %f2626, %f2617, 0f399E2DEB;
	fma.rn.f32 	%f2628, %f2627, %f2617, 0f3A4AE334;
	fma.rn.f32 	%f2629, %f2628, %f2617, 0fBBEEAA1B;
	fma.rn.f32 	%f2630, %f2629, %f2617, 0fBCDA7747;
	mul.f32 	%f2631, %f2617, %f2630;
	add.f32 	%f2632, %f899, 0fC0B0A47B;
	add.f32 	%f2633, %f2632, 0f339A7A37;
	mul.f32 	%f2634, %f2633, %f2631;
	add.f32 	%f2635, %f899, 0fC10A75AB;
	add.f32 	%f2636, %f2635, 0fB4CCCDED;
	mul.f32 	%f3796, %f2636, %f2634;
	bra.uni 	$L__BB0_2107;
$L__BB0_1973:
	setp.gt.s32 	%p963, %r789, 1;
	@%p963 bra 	$L__BB0_1976;
	setp.eq.s32 	%p966, %r789, 0;
	@%p966 bra 	$L__BB0_2107;
	setp.eq.s32 	%p967, %r789, 1;
	mov.f32 	%f3796, %f819;
	@%p967 bra 	$L__BB0_2107;
	bra.uni 	$L__BB0_2025;
$L__BB0_1976:
	setp.eq.s32 	%p964, %r789, 2;
	@%p964 bra 	$L__BB0_2029;
	setp.eq.s32 	%p965, %r789, 3;
	mov.f32 	%f3796, %f817;
	@%p965 bra 	$L__BB0_2107;
	bra.uni 	$L__BB0_2025;
$L__BB0_1978:
	setp.gt.s32 	%p951, %r789, 7;
	@%p951 bra 	$L__BB0_1986;
	setp.gt.s32 	%p957, %r789, 5;
	@%p957 bra 	$L__BB0_1983;
	setp.eq.s32 	%p960, %r789, 4;
	mov.f32 	%f3796, %f818;
	@%p960 bra 	$L__BB0_2107;
	setp.eq.s32 	%p961, %r789, 5;
	@%p961 bra 	$L__BB0_1982;
	bra.uni 	$L__BB0_2025;
$L__BB0_1982:
	add.f32 	%f3796, %f817, %f818;
	bra.uni 	$L__BB0_2107;
$L__BB0_1983:
	setp.eq.s32 	%p958, %r789, 6;
	@%p958 bra 	$L__BB0_2031;
	setp.eq.s32 	%p959, %r789, 7;
	@%p959 bra 	$L__BB0_1985;
	bra.uni 	$L__BB0_2025;
$L__BB0_1985:
	sub.f32 	%f3796, %f818, %f817;
	bra.uni 	$L__BB0_2107;
$L__BB0_1986:
	setp.gt.s32 	%p952, %r789, 9;
	@%p952 bra 	$L__BB0_1990;
	setp.eq.s32 	%p955, %r789, 8;
	@%p955 bra 	$L__BB0_2030;
	setp.eq.s32 	%p956, %r789, 9;
	@%p956 bra 	$L__BB0_1989;
	bra.uni 	$L__BB0_2025;
$L__BB0_1989:
	mul.f32 	%f3796, %f817, %f818;
	bra.uni 	$L__BB0_2107;
$L__BB0_1990:
	setp.eq.s32 	%p953, %r789, 10;
	@%p953 bra 	$L__BB0_2032;
	setp.eq.s32 	%p954, %r789, 11;
	@%p954 bra 	$L__BB0_1992;
	bra.uni 	$L__BB0_2025;
$L__BB0_1992:
	div.rn.f32 	%f3796, %f817, %f818;
	bra.uni 	$L__BB0_2107;
$L__BB0_1993:
	setp.gt.s32 	%p929, %r789, 18;
	@%p929 bra 	$L__BB0_2010;
	setp.gt.s32 	%p941, %r789, 14;
	@%p941 bra 	$L__BB0_1999;
	setp.eq.s32 	%p947, %r789, 12;
	@%p947 bra 	$L__BB0_2033;
	setp.eq.s32 	%p948, %r789, 13;
	@%p948 bra 	$L__BB0_2036;
	setp.eq.s32 	%p949, %r789, 14;
	@%p949 bra 	$L__BB0_1998;
	bra.uni 	$L__BB0_2025;
$L__BB0_1998:
	fma.rn.f32 	%f2585, %f817, 0f3BBB989D, 0f3F000000;
	cvt.sat.f32.f32 	%f2586, %f2585;
	mov.f32 	%f2587, 0f4B400001;
	mov.f32 	%f2588, 0f437C0000;
	fma.rm.f32 	%f2589, %f2586, %f2588, %f2587;
	add.f32 	%f2590, %f2589, 0fCB40007F;
	neg.f32 	%f2591, %f2590;
	fma.rn.f32 	%f2592, %f817, 0f3FB8AA3B, %f2591;
	fma.rn.f32 	%f2593, %f817, 0f32A57060, %f2592;
	mov.b32 	%r910, %f2589;
	shl.b32 	%r911, %r910, 23;
	mov.b32 	%f2594, %r911;
	ex2.approx.ftz.f32 	%f2595, %f2593;
	mul.f32 	%f3796, %f2595, %f2594;
	bra.uni 	$L__BB0_2107;
$L__BB0_1999:
	setp.gt.s32 	%p942, %r789, 16;
	@%p942 bra 	$L__BB0_2005;
	setp.eq.s32 	%p945, %r789, 15;
	@%p945 bra 	$L__BB0_2061;
	setp.eq.s32 	%p946, %r789, 16;
	@%p946 bra 	$L__BB0_2002;
	bra.uni 	$L__BB0_2025;
$L__BB0_2002:
	mul.f32 	%f2458, %f819, 0f3F000000;
	cvt.rzi.f32.f32 	%f2459, %f2458;
	add.f32 	%f2460, %f2459, %f2459;
	sub.f32 	%f2461, %f819, %f2460;
	abs.f32 	%f861, %f2461;
	abs.f32 	%f862, %f817;
	setp.lt.f32 	%p1045, %f862, 0f00800000;
	mul.f32 	%f2462, %f862, 0f4B800000;
	selp.f32 	%f2463, %f2462, %f862, %p1045;
	selp.f32 	%f2464, 0fC1C00000, 0f00000000, %p1045;
	mov.b32 	%r882, %f2463;
	add.s32 	%r883, %r882, -1060439283;
	and.b32  	%r884, %r883, -8388608;
	sub.s32 	%r885, %r882, %r884;
	mov.b32 	%f2465, %r885;
	cvt.rn.f32.s32 	%f2466, %r884;
	fma.rn.f32 	%f2467, %f2466, 0f34000000, %f2464;
	add.f32 	%f2468, %f2465, 0fBF800000;
	add.f32 	%f2469, %f2465, 0f3F800000;
	rcp.approx.ftz.f32 	%f2470, %f2469;
	add.f32 	%f2471, %f2468, %f2468;
	mul.f32 	%f2472, %f2471, %f2470;
	mul.f32 	%f2473, %f2472, %f2472;
	sub.f32 	%f2474, %f2468, %f2472;
	add.f32 	%f2475, %f2474, %f2474;
	neg.f32 	%f2476, %f2472;
	fma.rn.f32 	%f2477, %f2476, %f2468, %f2475;
	mul.rn.f32 	%f2478, %f2470, %f2477;
	fma.rn.f32 	%f2479, %f2473, 0f3A2C32E4, 0f3B52E7DB;
	fma.rn.f32 	%f2480, %f2479, %f2473, 0f3C93BB73;
	fma.rn.f32 	%f2481, %f2480, %f2473, 0f3DF6384F;
	mul.rn.f32 	%f2482, %f2481, %f2473;
	fma.rn.f32 	%f2483, %f2472, 0f3FB8AA3B, %f2467;
	sub.f32 	%f2484, %f2467, %f2483;
	fma.rn.f32 	%f2485, %f2472, 0f3FB8AA3B, %f2484;
	fma.rn.f32 	%f2486, %f2478, 0f3FB8AA3B, %f2485;
	fma.rn.f32 	%f2487, %f2472, 0f32A55E34, %f2486;
	mul.f32 	%f2488, %f2482, 0f40400000;
	fma.rn.f32 	%f2489, %f2488, %f2478, %f2487;
	fma.rn.f32 	%f2490, %f2482, %f2472, %f2489;
	add.rn.f32 	%f2491, %f2483, %f2490;
	neg.f32 	%f2492, %f2483;
	add.rn.f32 	%f2493, %f2491, %f2492;
	neg.f32 	%f2494, %f2493;
	add.rn.f32 	%f2495, %f2490, %f2494;
	mul.rn.f32 	%f2496, %f2491, %f819;
	neg.f32 	%f2497, %f2496;
	fma.rn.f32 	%f2498, %f2491, %f819, %f2497;
	fma.rn.f32 	%f2499, %f2495, %f819, %f2498;
	cvt.rni.f32.f32 	%f2500, %f2496;
	sub.f32 	%f2501, %f2496, %f2500;
	add.f32 	%f2502, %f2501, %f2499;
	fma.rn.f32 	%f2503, %f2502, 0f391FCB8E, 0f3AAF85ED;
	fma.rn.f32 	%f2504, %f2503, %f2502, 0f3C1D9856;
	fma.rn.f32 	%f2505, %f2504, %f2502, 0f3D6357BB;
	fma.rn.f32 	%f2506, %f2505, %f2502, 0f3E75FDEC;
	fma.rn.f32 	%f2507, %f2506, %f2502, 0f3F317218;
	fma.rn.f32 	%f2508, %f2507, %f2502, 0f3F800000;
	cvt.rzi.s32.f32 	%r886, %f2500;
	setp.gt.f32 	%p1046, %f2500, 0f00000000;
	selp.b32 	%r887, 0, -2097152000, %p1046;
	add.s32 	%r888, %r887, 2130706432;
	mov.b32 	%f2509, %r888;
	mul.f32 	%f2510, %f2508, %f2509;
	shl.b32 	%r889, %r886, 23;
	sub.s32 	%r890, %r889, %r887;
	mov.b32 	%f2511, %r890;
	mul.f32 	%f2512, %f2510, %f2511;
	abs.f32 	%f2513, %f2496;
	setp.gt.f32 	%p1047, %f2513, 0f43180000;
	setp.lt.f32 	%p1048, %f2496, 0f00000000;
	selp.f32 	%f2514, 0f00000000, 0f7F800000, %p1048;
	selp.f32 	%f863, %f2514, %f2512, %p1047;
	setp.eq.f32 	%p1049, %f817, 0f3F800000;
	setp.eq.f32 	%p1050, %f819, 0f00000000;
	or.pred  	%p1051, %p1049, %p1050;
	@%p1051 bra 	$L__BB0_2107;
	setp.num.f32 	%p1052, %f862, %f862;
	abs.f32 	%f2515, %f819;
	setp.num.f32 	%p1053, %f2515, %f2515;
	and.pred  	%p1054, %p1052, %p1053;
	@%p1054 bra 	$L__BB0_2069;
	add.rn.f32 	%f3796, %f817, %f819;
	bra.uni 	$L__BB0_2107;
$L__BB0_2005:
	setp.eq.s32 	%p943, %r789, 17;
	@%p943 bra 	$L__BB0_2074;
	setp.eq.s32 	%p944, %r789, 18;
	@%p944 bra 	$L__BB0_2007;
	bra.uni 	$L__BB0_2025;
$L__BB0_2007:
	mul.f32 	%f2330, %f817, 0f3F000000;
	cvt.rzi.f32.f32 	%f2331, %f2330;
	add.f32 	%f2332, %f2331, %f2331;
	sub.f32 	%f2333, %f817, %f2332;
	abs.f32 	%f875, %f2333;
	abs.f32 	%f876, %f819;
	setp.lt.f32 	%p1003, %f876, 0f00800000;
	mul.f32 	%f2334, %f876, 0f4B800000;
	selp.f32 	%f2335, %f2334, %f876, %p1003;
	selp.f32 	%f2336, 0fC1C00000, 0f00000000, %p1003;
	mov.b32 	%r854, %f2335;
	add.s32 	%r855, %r854, -1060439283;
	and.b32  	%r856, %r855, -8388608;
	sub.s32 	%r857, %r854, %r856;
	mov.b32 	%f2337, %r857;
	cvt.rn.f32.s32 	%f2338, %r856;
	fma.rn.f32 	%f2339, %f2338, 0f34000000, %f2336;
	add.f32 	%f2340, %f2337, 0fBF800000;
	add.f32 	%f2341, %f2337, 0f3F800000;
	rcp.approx.ftz.f32 	%f2342, %f2341;
	add.f32 	%f2343, %f2340, %f2340;
	mul.f32 	%f2344, %f2343, %f2342;
	mul.f32 	%f2345, %f2344, %f2344;
	sub.f32 	%f2346, %f2340, %f2344;
	add.f32 	%f2347, %f2346, %f2346;
	neg.f32 	%f2348, %f2344;
	fma.rn.f32 	%f2349, %f2348, %f2340, %f2347;
	mul.rn.f32 	%f2350, %f2342, %f2349;
	fma.rn.f32 	%f2351, %f2345, 0f3A2C32E4, 0f3B52E7DB;
	fma.rn.f32 	%f2352, %f2351, %f2345, 0f3C93BB73;
	fma.rn.f32 	%f2353, %f2352, %f2345, 0f3DF6384F;
	mul.rn.f32 	%f2354, %f2353, %f2345;
	fma.rn.f32 	%f2355, %f2344, 0f3FB8AA3B, %f2339;
	sub.f32 	%f2356, %f2339, %f2355;
	fma.rn.f32 	%f2357, %f2344, 0f3FB8AA3B, %f2356;
	fma.rn.f32 	%f2358, %f2350, 0f3FB8AA3B, %f2357;
	fma.rn.f32 	%f2359, %f2344, 0f32A55E34, %f2358;
	mul.f32 	%f2360, %f2354, 0f40400000;
	fma.rn.f32 	%f2361, %f2360, %f2350, %f2359;
	fma.rn.f32 	%f2362, %f2354, %f2344, %f2361;
	add.rn.f32 	%f2363, %f2355, %f2362;
	neg.f32 	%f2364, %f2355;
	add.rn.f32 	%f2365, %f2363, %f2364;
	neg.f32 	%f2366, %f2365;
	add.rn.f32 	%f2367, %f2362, %f2366;
	mul.rn.f32 	%f2368, %f2363, %f817;
	neg.f32 	%f2369, %f2368;
	fma.rn.f32 	%f2370, %f2363, %f817, %f2369;
	fma.rn.f32 	%f2371, %f2367, %f817, %f2370;
	cvt.rni.f32.f32 	%f2372, %f2368;
	sub.f32 	%f2373, %f2368, %f2372;
	add.f32 	%f2374, %f2373, %f2371;
	fma.rn.f32 	%f2375, %f2374, 0f391FCB8E, 0f3AAF85ED;
	fma.rn.f32 	%f2376, %f2375, %f2374, 0f3C1D9856;
	fma.rn.f32 	%f2377, %f2376, %f2374, 0f3D6357BB;
	fma.rn.f32 	%f2378, %f2377, %f2374, 0f3E75FDEC;
	fma.rn.f32 	%f2379, %f2378, %f2374, 0f3F317218;
	fma.rn.f32 	%f2380, %f2379, %f2374, 0f3F800000;
	cvt.rzi.s32.f32 	%r858, %f2372;
	setp.gt.f32 	%p1004, %f2372, 0f00000000;
	selp.b32 	%r859, 0, -2097152000, %p1004;
	add.s32 	%r860, %r859, 2130706432;
	mov.b32 	%f2381, %r860;
	mul.f32 	%f2382, %f2380, %f2381;
	shl.b32 	%r861, %r858, 23;
	sub.s32 	%r862, %r861, %r859;
	mov.b32 	%f2383, %r862;
	mul.f32 	%f2384, %f2382, %f2383;
	abs.f32 	%f2385, %f2368;
	setp.gt.f32 	%p1005, %f2385, 0f43180000;
	setp.lt.f32 	%p1006, %f2368, 0f00000000;
	selp.f32 	%f2386, 0f00000000, 0f7F800000, %p1006;
	selp.f32 	%f877, %f2386, %f2384, %p1005;
	setp.eq.f32 	%p1007, %f819, 0f3F800000;
	setp.eq.f32 	%p1008, %f817, 0f00000000;
	or.pred  	%p1009, %p1007, %p1008;
	@%p1009 bra 	$L__BB0_2107;
	setp.num.f32 	%p1010, %f876, %f876;
	abs.f32 	%f2387, %f817;
	setp.num.f32 	%p1011, %f2387, %f2387;
	and.pred  	%p1012, %p1010, %p1011;
	@%p1012 bra 	$L__BB0_2082;
	add.rn.f32 	%f3796, %f819, %f817;
	bra.uni 	$L__BB0_2107;
$L__BB0_2010:
	setp.gt.s32 	%p930, %r789, 22;
	@%p930 bra 	$L__BB0_2022;
	setp.gt.s32 	%p936, %r789, 20;
	@%p936 bra 	$L__BB0_2017;
	setp.eq.s32 	%p939, %r789, 19;
	@%p939 bra 	$L__BB0_2034;
	setp.eq.s32 	%p940, %r789, 20;
	@%p940 bra 	$L__BB0_2014;
	bra.uni 	$L__BB0_2025;
$L__BB0_2014:
	mul.f32 	%f2310, %f817, 0f3F22F983;
	cvt.rni.s32.f32 	%r1333, %f2310;
	cvt.rn.f32.s32 	%f2311, %r1333;
	fma.rn.f32 	%f2312, %f2311, 0fBFC90FDA, %f817;
	fma.rn.f32 	%f2313, %f2311, 0fB3A22168, %f2312;
	fma.rn.f32 	%f3788, %f2311, 0fA7C234C5, %f2313;
	abs.f32 	%f833, %f817;
	setp.ltu.f32 	%p995, %f833, 0f47CE4780;
	@%p995 bra 	$L__BB0_2042;
	setp.neu.f32 	%p996, %f833, 0f7F800000;
	@%p996 bra 	$L__BB0_2037;
	mov.f32 	%f2316, 0f00000000;
	mul.rn.f32 	%f3788, %f817, %f2316;
	mov.b32 	%r1333, 0;
	bra.uni 	$L__BB0_2042;
$L__BB0_2017:
	setp.eq.s32 	%p937, %r789, 21;
	@%p937 bra 	$L__BB0_2043;
	setp.eq.s32 	%p938, %r789, 22;
	@%p938 bra 	$L__BB0_2019;
	bra.uni 	$L__BB0_2025;
$L__BB0_2019:
	mul.f32 	%f2271, %f817, 0f3F22F983;
	cvt.rni.s32.f32 	%r1337, %f2271;
	cvt.rn.f32.s32 	%f2272, %r1337;
	fma.rn.f32 	%f2273, %f2272, 0fBFC90FDA, %f817;
	fma.rn.f32 	%f2274, %f2272, 0fB3A22168, %f2273;
	fma.rn.f32 	%f3789, %f2272, 0fA7C234C5, %f2274;
	abs.f32 	%f840, %f817;
	setp.ltu.f32 	%p984, %f840, 0f47CE4780;
	@%p984 bra 	$L__BB0_2049;
	setp.neu.f32 	%p985, %f840, 0f7F800000;
	@%p985 bra 	$L__BB0_2044;
	mov.f32 	%f2277, 0f00000000;
	mul.rn.f32 	%f3789, %f817, %f2277;
	mov.b32 	%r1337, 0;
	bra.uni 	$L__BB0_2049;
$L__BB0_2022:
	setp.gt.s32 	%p931, %r789, 24;
	@%p931 bra 	$L__BB0_2026;
	setp.eq.s32 	%p934, %r789, 23;
	@%p934 bra 	$L__BB0_2050;
	setp.eq.s32 	%p935, %r789, 24;
	@%p935 bra 	$L__BB0_2051;
$L__BB0_2025:
	mov.f32 	%f3796, 0f7FFFFFFF;
	bra.uni 	$L__BB0_2107;
$L__BB0_2026:
	setp.eq.s32 	%p932, %r789, 25;
	@%p932 bra 	$L__BB0_2060;
	setp.eq.s32 	%p933, %r789, 26;
	@%p933 bra 	$L__BB0_2028;
	bra.uni 	$L__BB0_2025;
$L__BB0_2028:
	abs.f32 	%f3796, %f817;
	bra.uni 	$L__BB0_2107;
$L__BB0_2029:
	rcp.rn.f32 	%f3796, %f817;
	bra.uni 	$L__BB0_2107;
$L__BB0_2030:
	add.f32 	%f3796, %f817, %f819;
	bra.uni 	$L__BB0_2107;
$L__BB0_2031:
	sub.f32 	%f3796, %f817, %f818;
	bra.uni 	$L__BB0_2107;
$L__BB0_2032:
	mul.f32 	%f3796, %f817, %f819;
	bra.uni 	$L__BB0_2107;
$L__BB0_2033:
	div.rn.f32 	%f3796, %f818, %f817;
	bra.uni 	$L__BB0_2107;
$L__BB0_2034:
	sqrt.rn.f32 	%f3796, %f817;
	bra.uni 	$L__BB0_2107;
$L__BB0_2035:
	mul.f32 	%f3796, %f817, %f817;
	bra.uni 	$L__BB0_2107;
$L__BB0_2036:
	setp.lt.f32 	%p1087, %f817, 0f00800000;
	mul.f32 	%f2596, %f817, 0f4B000000;
	selp.f32 	%f2597, %f2596, %f817, %p1087;
	selp.f32 	%f2598, 0fC1B80000, 0f00000000, %p1087;
	mov.b32 	%r912, %f2597;
	add.s32 	%r913, %r912, -1059760811;
	and.b32  	%r914, %r913, -8388608;
	sub.s32 	%r915, %r912, %r914;
	mov.b32 	%f2599, %r915;
	cvt.rn.f32.s32 	%f2600, %r914;
	fma.rn.f32 	%f2601, %f2600, 0f34000000, %f2598;
	add.f32 	%f2602, %f2599, 0fBF800000;
	fma.rn.f32 	%f2603, %f2602, 0fBE055027, 0f3E1039F6;
	fma.rn.f32 	%f2604, %f2603, %f2602, 0fBDF8CDCC;
	fma.rn.f32 	%f2605, %f2604, %f2602, 0f3E0F2955;
	fma.rn.f32 	%f2606, %f2605, %f2602, 0fBE2AD8B9;
	fma.rn.f32 	%f2607, %f2606, %f2602, 0f3E4CED0B;
	fma.rn.f32 	%f2608, %f2607, %f2602, 0fBE7FFF22;
	fma.rn.f32 	%f2609, %f2608, %f2602, 0f3EAAAA78;
	fma.rn.f32 	%f2610, %f2609, %f2602, 0fBF000000;
	mul.f32 	%f2611, %f2602, %f2610;
	fma.rn.f32 	%f2612, %f2611, %f2602, %f2602;
	fma.rn.f32 	%f2613, %f2601, 0f3F317218, %f2612;
	setp.gt.u32 	%p1088, %r912, 2139095039;
	fma.rn.f32 	%f2614, %f2597, 0f7F800000, 0f7F800000;
	selp.f32 	%f2615, %f2614, %f2613, %p1088;
	setp.eq.f32 	%p1089, %f2597, 0f00000000;
	selp.f32 	%f3796, 0fFF800000, %f2615, %p1089;
	bra.uni 	$L__BB0_2107;
$L__BB0_2037:
	mov.b32 	%r228, %f817;
	shl.b32 	%r834, %r228, 8;
	or.b32  	%r229, %r834, -2147483648;
	mov.b64 	%rd390, 0;
	mov.b32 	%r1330, 0;
$L__BB0_2038:
	.pragma "nounroll";
	mul.wide.u32 	%rd272, %r1330, 4;
	mov.u64 	%rd273, __cudart_i2opi_f;
	add.s64 	%rd274, %rd273, %rd272;
	ld.global.nc.u32 	%r835, [%rd274];
	mad.wide.u32 	%rd275, %r835, %r229, %rd390;
	shr.u64 	%rd390, %rd275, 32;
	add.s64 	%rd276, %rd7, %rd272;
	st.local.u32 	[%rd276], %rd275;
	add.s32 	%r1330, %r1330, 1;
	setp.ne.s32 	%p997, %r1330, 6;
	@%p997 bra 	$L__BB0_2038;
	shr.u32 	%r836, %r228, 23;
	st.local.u32 	[%rd7+24], %rd390;
	and.b32  	%r232, %r836, 31;
	and.b32  	%r837, %r836, 224;
	add.s32 	%r838, %r837, -128;
	shr.u32 	%r839, %r838, 5;
	mul.wide.u32 	%rd277, %r839, 4;
	sub.s64 	%rd93, %rd7, %rd277;
	ld.local.u32 	%r1331, [%rd93+24];
	ld.local.u32 	%r1332, [%rd93+20];
	setp.eq.s32 	%p998, %r232, 0;
	@%p998 bra 	$L__BB0_2041;
	shf.l.wrap.b32 	%r1331, %r1332, %r1331, %r232;
	ld.local.u32 	%r840, [%rd93+16];
	shf.l.wrap.b32 	%r1332, %r840, %r1332, %r232;
$L__BB0_2041:
	shr.u32 	%r841, %r1331, 30;
	shf.l.wrap.b32 	%r842, %r1332, %r1331, 2;
	shl.b32 	%r843, %r1332, 2;
	shr.u32 	%r844, %r842, 31;
	add.s32 	%r845, %r844, %r841;
	neg.s32 	%r846, %r845;
	setp.lt.s32 	%p999, %r228, 0;
	selp.b32 	%r1333, %r846, %r845, %p999;
	xor.b32  	%r847, %r842, %r228;
	shr.s32 	%r848, %r842, 31;
	xor.b32  	%r849, %r848, %r842;
	xor.b32  	%r850, %r848, %r843;
	cvt.u64.u32 	%rd278, %r849;
	shl.b64 	%rd279, %rd278, 32;
	cvt.u64.u32 	%rd280, %r850;
	or.b64  	%rd281, %rd279, %rd280;
	cvt.rn.f64.s64 	%fd215, %rd281;
	mul.f64 	%fd216, %fd215, 0d3BF921FB54442D19;
	cvt.rn.f32.f64 	%f2314, %fd216;
	neg.f32 	%f2315, %f2314;
	setp.lt.s32 	%p1000, %r847, 0;
	selp.f32 	%f3788, %f2315, %f2314, %p1000;
$L__BB0_2042:
	mul.rn.f32 	%f2317, %f3788, %f3788;
	and.b32  	%r852, %r1333, 1;
	setp.eq.b32 	%p1001, %r852, 1;
	selp.f32 	%f2318, 0f3F800000, %f3788, %p1001;
	fma.rn.f32 	%f2319, %f2317, %f2318, 0f00000000;
	fma.rn.f32 	%f2320, %f2317, 0f37CBAC00, 0fBAB607ED;
	selp.f32 	%f2321, %f2320, 0fB94D4153, %p1001;
	selp.f32 	%f2322, 0f3D2AAABB, 0f3C0885E4, %p1001;
	fma.rn.f32 	%f2323, %f2321, %f2317, %f2322;
	selp.f32 	%f2324, 0fBEFFFFFF, 0fBE2AAAA8, %p1001;
	fma.rn.f32 	%f2325, %f2323, %f2317, %f2324;
	fma.rn.f32 	%f2326, %f2325, %f2319, %f2318;
	and.b32  	%r853, %r1333, 2;
	setp.eq.s32 	%p1002, %r853, 0;
	mov.f32 	%f2327, 0f00000000;
	sub.f32 	%f2328, %f2327, %f2326;
	selp.f32 	%f3796, %f2326, %f2328, %p1002;
	bra.uni 	$L__BB0_2107;
$L__BB0_2043:
	abs.f32 	%f2290, %f817;
	fma.rn.f32 	%f2291, %f2290, 0fBF000000, 0f3F000000;
	rsqrt.approx.ftz.f32 	%f2292, %f2291;
	mul.f32 	%f2293, %f2291, %f2292;
	mul.f32 	%f2294, %f2292, 0fBF000000;
	fma.rn.f32 	%f2295, %f2293, %f2294, 0f3F000000;
	fma.rn.f32 	%f2296, %f2293, %f2295, %f2293;
	setp.eq.f32 	%p992, %f2290, 0f3F800000;
	selp.f32 	%f2297, 0f00000000, %f2296, %p992;
	setp.gt.f32 	%p993, %f2290, 0f3F0F5C29;
	selp.f32 	%f2298, %f2297, %f2290, %p993;
	mul.f32 	%f2299, %f2298, %f2298;
	fma.rn.f32 	%f2300, %f2299, 0f3D4DD2F7, 0f3C99CA97;
	fma.rn.f32 	%f2301, %f2300, %f2299, 0f3D3F90E8;
	fma.rn.f32 	%f2302, %f2301, %f2299, 0f3D993CCF;
	fma.rn.f32 	%f2303, %f2302, %f2299, 0f3E2AAC04;
	mul.f32 	%f2304, %f2299, %f2303;
	fma.rn.f32 	%f2305, %f2304, %f2298, %f2298;
	mul.f32 	%f2306, %f2305, 0fC0000000;
	fma.rn.f32 	%f2307, 0f3F6EE581, 0f3FD774EB, %f2306;
	selp.f32 	%f2308, %f2307, %f2305, %p993;
	setp.num.f32 	%p994, %f2308, %f2308;
	copysign.f32 	%f2309, %f817, %f2308;
	selp.f32 	%f3796, %f2309, %f2308, %p994;
	bra.uni 	$L__BB0_2107;
$L__BB0_2044:
	mov.b32 	%r242, %f817;
	shl.b32 	%r812, %r242, 8;
	or.b32  	%r243, %r812, -2147483648;
	mov.b64 	%rd391, 0;
	mov.b32 	%r1334, 0;
$L__BB0_2045:
	.pragma "nounroll";
	mul.wide.u32 	%rd261, %r1334, 4;
	mov.u64 	%rd262, __cudart_i2opi_f;
	add.s64 	%rd263, %rd262, %rd261;
	ld.global.nc.u32 	%r813, [%rd263];
	mad.wide.u32 	%rd264, %r813, %r243, %rd391;
	shr.u64 	%rd391, %rd264, 32;
	add.s64 	%rd265, %rd6, %rd261;
	st.local.u32 	[%rd265], %rd264;
	add.s32 	%r1334, %r1334, 1;
	setp.ne.s32 	%p986, %r1334, 6;
	@%p986 bra 	$L__BB0_2045;
	shr.u32 	%r814, %r242, 23;
	st.local.u32 	[%rd6+24], %rd391;
	and.b32  	%r246, %r814, 31;
	and.b32  	%r815, %r814, 224;
	add.s32 	%r816, %r815, -128;
	shr.u32 	%r817, %r816, 5;
	mul.wide.u32 	%rd266, %r817, 4;
	sub.s64 	%rd96, %rd6, %rd266;
	ld.local.u32 	%r1335, [%rd96+24];
	ld.local.u32 	%r1336, [%rd96+20];
	setp.eq.s32 	%p987, %r246, 0;
	@%p987 bra 	$L__BB0_2048;
	shf.l.wrap.b32 	%r1335, %r1336, %r1335, %r246;
	ld.local.u32 	%r818, [%rd96+16];
	shf.l.wrap.b32 	%r1336, %r818, %r1336, %r246;
$L__BB0_2048:
	shr.u32 	%r819, %r1335, 30;
	shf.l.wrap.b32 	%r820, %r1336, %r1335, 2;
	shl.b32 	%r821, %r1336, 2;
	shr.u32 	%r822, %r820, 31;
	add.s32 	%r823, %r822, %r819;
	neg.s32 	%r824, %r823;
	setp.lt.s32 	%p988, %r242, 0;
	selp.b32 	%r1337, %r824, %r823, %p988;
	xor.b32  	%r825, %r820, %r242;
	shr.s32 	%r826, %r820, 31;
	xor.b32  	%r827, %r826, %r820;
	xor.b32  	%r828, %r826, %r821;
	cvt.u64.u32 	%rd267, %r827;
	shl.b64 	%rd268, %rd267, 32;
	cvt.u64.u32 	%rd269, %r828;
	or.b64  	%rd270, %rd268, %rd269;
	cvt.rn.f64.s64 	%fd213, %rd270;
	mul.f64 	%fd214, %fd213, 0d3BF921FB54442D19;
	cvt.rn.f32.f64 	%f2275, %fd214;
	neg.f32 	%f2276, %f2275;
	setp.lt.s32 	%p989, %r825, 0;
	selp.f32 	%f3789, %f2276, %f2275, %p989;
$L__BB0_2049:
	add.s32 	%r830, %r1337, 1;
	mul.rn.f32 	%f2278, %f3789, %f3789;
	and.b32  	%r831, %r1337, 1;
	setp.eq.b32 	%p990, %r831, 1;
	selp.f32 	%f2279, %f3789, 0f3F800000, %p990;
	fma.rn.f32 	%f2280, %f2278, %f2279, 0f00000000;
	fma.rn.f32 	%f2281, %f2278, 0f37CBAC00, 0fBAB607ED;
	selp.f32 	%f2282, 0fB94D4153, %f2281, %p990;
	selp.f32 	%f2283, 0f3C0885E4, 0f3D2AAABB, %p990;
	fma.rn.f32 	%f2284, %f2282, %f2278, %f2283;
	selp.f32 	%f2285, 0fBE2AAAA8, 0fBEFFFFFF, %p990;
	fma.rn.f32 	%f2286, %f2284, %f2278, %f2285;
	fma.rn.f32 	%f2287, %f2286, %f2280, %f2279;
	and.b32  	%r832, %r830, 2;
	setp.eq.s32 	%p991, %r832, 0;
	mov.f32 	%f2288, 0f00000000;
	sub.f32 	%f2289, %f2288, %f2287;
	selp.f32 	%f3796, %f2287, %f2289, %p991;
	bra.uni 	$L__BB0_2107;
$L__BB0_2050:
	abs.f32 	%f2248, %f817;
	fma.rn.f32 	%f2249, %f2248, 0fBF000000, 0f3F000000;
	rsqrt.approx.ftz.f32 	%f2250, %f2249;
	mul.f32 	%f2251, %f2249, %f2250;
	mul.f32 	%f2252, %f2250, 0fBF000000;
	fma.rn.f32 	%f2253, %f2251, %f2252, 0f3F000000;
	fma.rn.f32 	%f2254, %f2251, %f2253, %f2251;
	setp.eq.f32 	%p981, %f2248, 0f3F800000;
	selp.f32 	%f2255, 0f00000000, %f2254, %p981;
	setp.gt.f32 	%p982, %f2248, 0f3F0F5C29;
	selp.f32 	%f2256, %f2255, %f2248, %p982;
	copysign.f32 	%f2257, %f817, %f2256;
	mul.f32 	%f2258, %f2257, %f2257;
	fma.rn.f32 	%f2259, %f2258, 0f3D10ECEF, 0f3C8B1ABB;
	fma.rn.f32 	%f2260, %f2259, %f2258, 0f3CFC028C;
	fma.rn.f32 	%f2261, %f2260, %f2258, 0f3D372139;
	fma.rn.f32 	%f2262, %f2261, %f2258, 0f3D9993DB;
	fma.rn.f32 	%f2263, %f2262, %f2258, 0f3E2AAAC6;
	mul.f32 	%f2264, %f2258, %f2263;
	fma.rn.f32 	%f2265, %f2264, %f2257, %f2257;
	neg.f32 	%f2266, %f2265;
	selp.f32 	%f2267, %f2265, %f2266, %p982;
	fma.rn.f32 	%f2268, 0f3F6EE581, 0f3FD774EB, %f2267;
	setp.gt.f32 	%p983, %f817, 0f3F0F5C29;
	selp.f32 	%f2269, %f2265, %f2268, %p983;
	add.f32 	%f2270, %f2269, %f2269;
	selp.f32 	%f3796, %f2270, %f2269, %p982;
	bra.uni 	$L__BB0_2107;
$L__BB0_2051:
	mul.f32 	%f2229, %f817, 0f3F22F983;
	cvt.rni.s32.f32 	%r1341, %f2229;
	cvt.rn.f32.s32 	%f2230, %r1341;
	fma.rn.f32 	%f2231, %f2230, 0fBFC90FDA, %f817;
	fma.rn.f32 	%f2232, %f2230, 0fB3A22168, %f2231;
	fma.rn.f32 	%f3790, %f2230, 0fA7C234C5, %f2232;
	abs.f32 	%f847, %f817;
	setp.ltu.f32 	%p973, %f847, 0f47CE4780;
	@%p973 bra 	$L__BB0_2059;
	setp.neu.f32 	%p974, %f847, 0f7F800000;
	@%p974 bra 	$L__BB0_2054;
	mov.f32 	%f2235, 0f00000000;
	mul.rn.f32 	%f3790, %f817, %f2235;
	mov.b32 	%r1341, 0;
	bra.uni 	$L__BB0_2059;
$L__BB0_2054:
	mov.b32 	%r256, %f817;
	shl.b32 	%r792, %r256, 8;
	or.b32  	%r257, %r792, -2147483648;
	mov.b64 	%rd392, 0;
	mov.b32 	%r1338, 0;
$L__BB0_2055:
	.pragma "nounroll";
	mul.wide.u32 	%rd250, %r1338, 4;
	mov.u64 	%rd251, __cudart_i2opi_f;
	add.s64 	%rd252, %rd251, %rd250;
	ld.global.nc.u32 	%r793, [%rd252];
	mad.wide.u32 	%rd253, %r793, %r257, %rd392;
	shr.u64 	%rd392, %rd253, 32;
	add.s64 	%rd254, %rd5, %rd250;
	st.local.u32 	[%rd254], %rd253;
	add.s32 	%r1338, %r1338, 1;
	setp.ne.s32 	%p975, %r1338, 6;
	@%p975 bra 	$L__BB0_2055;
	shr.u32 	%r794, %r256, 23;
	st.local.u32 	[%rd5+24], %rd392;
	and.b32  	%r260, %r794, 31;
	and.b32  	%r795, %r794, 224;
	add.s32 	%r796, %r795, -128;
	shr.u32 	%r797, %r796, 5;
	mul.wide.u32 	%rd255, %r797, 4;
	sub.s64 	%rd99, %rd5, %rd255;
	ld.local.u32 	%r1339, [%rd99+24];
	ld.local.u32 	%r1340, [%rd99+20];
	setp.eq.s32 	%p976, %r260, 0;
	@%p976 bra 	$L__BB0_2058;
	shf.l.wrap.b32 	%r1339, %r1340, %r1339, %r260;
	ld.local.u32 	%r798, [%rd99+16];
	shf.l.wrap.b32 	%r1340, %r798, %r1340, %r260;
$L__BB0_2058:
	shr.u32 	%r799, %r1339, 30;
	shf.l.wrap.b32 	%r800, %r1340, %r1339, 2;
	shl.b32 	%r801, %r1340, 2;
	shr.u32 	%r802, %r800, 31;
	add.s32 	%r803, %r802, %r799;
	neg.s32 	%r804, %r803;
	setp.lt.s32 	%p977, %r256, 0;
	selp.b32 	%r1341, %r804, %r803, %p977;
	xor.b32  	%r805, %r800, %r256;
	shr.s32 	%r806, %r800, 31;
	xor.b32  	%r807, %r806, %r800;
	xor.b32  	%r808, %r806, %r801;
	cvt.u64.u32 	%rd256, %r807;
	shl.b64 	%rd257, %rd256, 32;
	cvt.u64.u32 	%rd258, %r808;
	or.b64  	%rd259, %rd257, %rd258;
	cvt.rn.f64.s64 	%fd211, %rd259;
	mul.f64 	%fd212, %fd211, 0d3BF921FB54442D19;
	cvt.rn.f32.f64 	%f2233, %fd212;
	neg.f32 	%f2234, %f2233;
	setp.lt.s32 	%p978, %r805, 0;
	selp.f32 	%f3790, %f2234, %f2233, %p978;
$L__BB0_2059:
	mul.f32 	%f2236, %f3790, %f3790;
	fma.rn.f32 	%f2237, %f2236, 0f3C190000, 0f3B560000;
	fma.rn.f32 	%f2238, %f2237, %f2236, 0f3CC70000;
	fma.rn.f32 	%f2239, %f2238, %f2236, 0f3D5B0000;
	fma.rn.f32 	%f2240, %f2239, %f2236, 0f3E089438;
	fma.rn.f32 	%f2241, %f2240, %f2236, 0f3EAAAA88;
	mul.rn.f32 	%f2242, %f2236, %f3790;
	fma.rn.f32 	%f2243, %f2241, %f2242, %f3790;
	abs.f32 	%f2244, %f3790;
	setp.eq.f32 	%p979, %f2244, 0f3A00B43C;
	selp.f32 	%f2245, %f3790, %f2243, %p979;
	and.b32  	%r810, %r1341, 1;
	setp.eq.b32 	%p980, %r810, 1;
	neg.f32 	%f2246, %f2245;
	rcp.approx.ftz.f32 	%f2247, %f2246;
	selp.f32 	%f3796, %f2247, %f2245, %p980;
	bra.uni 	$L__BB0_2107;
$L__BB0_2060:
	abs.f32 	%f2212, %f817;
	setp.gt.f32 	%p971, %f2212, 0f3F800000;
	rcp.approx.ftz.f32 	%f2213, %f2212;
	selp.f32 	%f2214, %f2213, %f2212, %p971;
	mul.f32 	%f2215, %f2214, %f2214;
	fma.rn.f32 	%f2216, %f2215, 0f3B2090AA, 0fBC6BE14F;
	fma.rn.f32 	%f2217, %f2216, %f2215, 0f3D23397E;
	fma.rn.f32 	%f2218, %f2217, %f2215, 0fBD948A7A;
	fma.rn.f32 	%f2219, %f2218, %f2215, 0f3DD76B21;
	fma.rn.f32 	%f2220, %f2219, %f2215, 0fBE111E88;
	fma.rn.f32 	%f2221, %f2220, %f2215, 0f3E4CAF60;
	fma.rn.f32 	%f2222, %f2221, %f2215, 0fBEAAAA27;
	mul.f32 	%f2223, %f2215, %f2222;
	fma.rn.f32 	%f2224, %f2223, %f2214, %f2214;
	neg.f32 	%f2225, %f2224;
	fma.rn.f32 	%f2226, 0f3F6EE581, 0f3FD774EB, %f2225;
	selp.f32 	%f2227, %f2226, %f2224, %p971;
	setp.num.f32 	%p972, %f2212, %f2212;
	copysign.f32 	%f2228, %f817, %f2227;
	selp.f32 	%f3796, %f2228, %f2227, %p972;
	bra.uni 	$L__BB0_2107;
$L__BB0_2061:
	mul.f32 	%f2522, %f818, 0f3F000000;
	cvt.rzi.f32.f32 	%f2523, %f2522;
	add.f32 	%f2524, %f2523, %f2523;
	sub.f32 	%f2525, %f818, %f2524;
	abs.f32 	%f854, %f2525;
	abs.f32 	%f855, %f817;
	setp.lt.f32 	%p1066, %f855, 0f00800000;
	mul.f32 	%f2526, %f855, 0f4B800000;
	selp.f32 	%f2527, %f2526, %f855, %p1066;
	selp.f32 	%f2528, 0fC1C00000, 0f00000000, %p1066;
	mov.b32 	%r896, %f2527;
	add.s32 	%r897, %r896, -1060439283;
	and.b32  	%r898, %r897, -8388608;
	sub.s32 	%r899, %r896, %r898;
	mov.b32 	%f2529, %r899;
	cvt.rn.f32.s32 	%f2530, %r898;
	fma.rn.f32 	%f2531, %f2530, 0f34000000, %f2528;
	add.f32 	%f2532, %f2529, 0fBF800000;
	add.f32 	%f2533, %f2529, 0f3F800000;
	rcp.approx.ftz.f32 	%f2534, %f2533;
	add.f32 	%f2535, %f2532, %f2532;
	mul.f32 	%f2536, %f2535, %f2534;
	mul.f32 	%f2537, %f2536, %f2536;
	sub.f32 	%f2538, %f2532, %f2536;
	add.f32 	%f2539, %f2538, %f2538;
	neg.f32 	%f2540, %f2536;
	fma.rn.f32 	%f2541, %f2540, %f2532, %f2539;
	mul.rn.f32 	%f2542, %f2534, %f2541;
	fma.rn.f32 	%f2543, %f2537, 0f3A2C32E4, 0f3B52E7DB;
	fma.rn.f32 	%f2544, %f2543, %f2537, 0f3C93BB73;
	fma.rn.f32 	%f2545, %f2544, %f2537, 0f3DF6384F;
	mul.rn.f32 	%f2546, %f2545, %f2537;
	fma.rn.f32 	%f2547, %f2536, 0f3FB8AA3B, %f2531;
	sub.f32 	%f2548, %f2531, %f2547;
	fma.rn.f32 	%f2549, %f2536, 0f3FB8AA3B, %f2548;
	fma.rn.f32 	%f2550, %f2542, 0f3FB8AA3B, %f2549;
	fma.rn.f32 	%f2551, %f2536, 0f32A55E34, %f2550;
	mul.f32 	%f2552, %f2546, 0f40400000;
	fma.rn.f32 	%f2553, %f2552, %f2542, %f2551;
	fma.rn.f32 	%f2554, %f2546, %f2536, %f2553;
	add.rn.f32 	%f2555, %f2547, %f2554;
	neg.f32 	%f2556, %f2547;
	add.rn.f32 	%f2557, %f2555, %f2556;
	neg.f32 	%f2558, %f2557;
	add.rn.f32 	%f2559, %f2554, %f2558;
	mul.rn.f32 	%f2560, %f2555, %f818;
	neg.f32 	%f2561, %f2560;
	fma.rn.f32 	%f2562, %f2555, %f818, %f2561;
	fma.rn.f32 	%f2563, %f2559, %f818, %f2562;
	cvt.rni.f32.f32 	%f2564, %f2560;
	sub.f32 	%f2565, %f2560, %f2564;
	add.f32 	%f2566, %f2565, %f2563;
	fma.rn.f32 	%f2567, %f2566, 0f391FCB8E, 0f3AAF85ED;
	fma.rn.f32 	%f2568, %f2567, %f2566, 0f3C1D9856;
	fma.rn.f32 	%f2569, %f2568, %f2566, 0f3D6357BB;
	fma.rn.f32 	%f2570, %f2569, %f2566, 0f3E75FDEC;
	fma.rn.f32 	%f2571, %f2570, %f2566, 0f3F317218;
	fma.rn.f32 	%f2572, %f2571, %f2566, 0f3F800000;
	cvt.rzi.s32.f32 	%r900, %f2564;
	setp.gt.f32 	%p1067, %f2564, 0f00000000;
	selp.b32 	%r901, 0, -2097152000, %p1067;
	add.s32 	%r902, %r901, 2130706432;
	mov.b32 	%f2573, %r902;
	mul.f32 	%f2574, %f2572, %f2573;
	shl.b32 	%r903, %r900, 23;
	sub.s32 	%r904, %r903, %r901;
	mov.b32 	%f2575, %r904;
	mul.f32 	%f2576, %f2574, %f2575;
	abs.f32 	%f2577, %f2560;
	setp.gt.f32 	%p1068, %f2577, 0f43180000;
	setp.lt.f32 	%p1069, %f2560, 0f00000000;
	selp.f32 	%f2578, 0f00000000, 0f7F800000, %p1069;
	selp.f32 	%f856, %f2578, %f2576, %p1068;
	setp.eq.f32 	%p1070, %f817, 0f3F800000;
	setp.eq.f32 	%p1071, %f818, 0f00000000;
	or.pred  	%p1072, %p1070, %p1071;
	@%p1072 bra 	$L__BB0_2107;
	setp.num.f32 	%p1073, %f855, %f855;
	abs.f32 	%f2579, %f818;
	setp.num.f32 	%p1074, %f2579, %f2579;
	and.pred  	%p1075, %p1073, %p1074;
	@%p1075 bra 	$L__BB0_2064;
	add.rn.f32 	%f3796, %f817, %f818;
	bra.uni 	$L__BB0_2107;
$L__BB0_2064:
	setp.neu.f32 	%p1076, %f817, 0f00000000;
	setp.neu.f32 	%p1077, %f855, 0f7F800000;
	and.pred  	%p1078, %p1076, %p1077;
	@%p1078 bra 	$L__BB0_2066;
	setp.neu.f32 	%p1085, %f854, 0f3F800000;
	add.f32 	%f2584, %f817, %f817;
	mov.b32 	%r905, %f2584;
	setp.lt.f32 	%p1086, %f818, 0f00000000;
	xor.b32  	%r906, %r905, 2139095040;
	selp.b32 	%r907, %r906, %r905, %p1086;
	and.b32  	%r908, %r907, 2147483647;
	selp.b32 	%r909, %r908, %r907, %p1085;
	mov.b32 	%f3796, %r909;
	bra.uni 	$L__BB0_2107;
$L__BB0_2066:
	setp.eq.f32 	%p1079, %f817, 0fBF800000;
	setp.eq.f32 	%p1080, %f2579, 0f7F800000;
	and.pred  	%p1081, %p1079, %p1080;
	@%p1081 bra 	$L__BB0_2107;
	setp.geu.f32 	%p1082, %f817, 0f00000000;
	mov.f32 	%f3796, %f856;
	@%p1082 bra 	$L__BB0_2107;
	setp.neu.f32 	%p1083, %f854, 0f3F800000;
	neg.f32 	%f2581, %f856;
	selp.f32 	%f2582, %f856, %f2581, %p1083;
	cvt.rmi.f32.f32 	%f2583, %f818;
	setp.neu.f32 	%p1084, %f818, %f2583;
	selp.f32 	%f3796, 0f7FFFFFFF, %f2582, %p1084;
	bra.uni 	$L__BB0_2107;
$L__BB0_2069:
	setp.neu.f32 	%p1055, %f817, 0f00000000;
	setp.neu.f32 	%p1056, %f862, 0f7F800000;
	and.pred  	%p1057, %p1055, %p1056;
	@%p1057 bra 	$L__BB0_2071;
	setp.neu.f32 	%p1064, %f861, 0f3F800000;
	add.f32 	%f2520, %f817, %f817;
	mov.b32 	%r891, %f2520;
	setp.lt.f32 	%p1065, %f819, 0f00000000;
	xor.b32  	%r892, %r891, 2139095040;
	selp.b32 	%r893, %r892, %r891, %p1065;
	and.b32  	%r894, %r893, 2147483647;
	selp.b32 	%r895, %r894, %r893, %p1064;
	mov.b32 	%f3796, %r895;
	bra.uni 	$L__BB0_2107;
$L__BB0_2071:
	setp.eq.f32 	%p1058, %f817, 0fBF800000;
	setp.eq.f32 	%p1059, %f2515, 0f7F800000;
	and.pred  	%p1060, %p1058, %p1059;
	@%p1060 bra 	$L__BB0_2107;
	setp.geu.f32 	%p1061, %f817, 0f00000000;
	mov.f32 	%f3796, %f863;
	@%p1061 bra 	$L__BB0_2107;
	setp.neu.f32 	%p1062, %f861, 0f3F800000;
	neg.f32 	%f2517, %f863;
	selp.f32 	%f2518, %f863, %f2517, %p1062;
	cvt.rmi.f32.f32 	%f2519, %f819;
	setp.neu.f32 	%p1063, %f819, %f2519;
	selp.f32 	%f3796, 0f7FFFFFFF, %f2518, %p1063;
	bra.uni 	$L__BB0_2107;
$L__BB0_2074:
	mul.f32 	%f2394, %f817, 0f3F000000;
	cvt.rzi.f32.f32 	%f2395, %f2394;
	add.f32 	%f2396, %f2395, %f2395;
	sub.f32 	%f2397, %f817, %f2396;
	abs.f32 	%f868, %f2397;
	abs.f32 	%f869, %f818;
	setp.lt.f32 	%p1024, %f869, 0f00800000;
	mul.f32 	%f2398, %f869, 0f4B800000;
	selp.f32 	%f2399, %f2398, %f869, %p1024;
	selp.f32 	%f2400, 0fC1C00000, 0f00000000, %p1024;
	mov.b32 	%r868, %f2399;
	add.s32 	%r869, %r868, -1060439283;
	and.b32  	%r870, %r869, -8388608;
	sub.s32 	%r871, %r868, %r870;
	mov.b32 	%f2401, %r871;
	cvt.rn.f32.s32 	%f2402, %r870;
	fma.rn.f32 	%f2403, %f2402, 0f34000000, %f2400;
	add.f32 	%f2404, %f2401, 0fBF800000;
	add.f32 	%f2405, %f2401, 0f3F800000;
	rcp.approx.ftz.f32 	%f2406, %f2405;
	add.f32 	%f2407, %f2404, %f2404;
	mul.f32 	%f2408, %f2407, %f2406;
	mul.f32 	%f2409, %f2408, %f2408;
	sub.f32 	%f2410, %f2404, %f2408;
	add.f32 	%f2411, %f2410, %f2410;
	neg.f32 	%f2412, %f2408;
	fma.rn.f32 	%f2413, %f2412, %f2404, %f2411;
	mul.rn.f32 	%f2414, %f2406, %f2413;
	fma.rn.f32 	%f2415, %f2409, 0f3A2C32E4, 0f3B52E7DB;
	fma.rn.f32 	%f2416, %f2415, %f2409, 0f3C93BB73;
	fma.rn.f32 	%f2417, %f2416, %f2409, 0f3DF6384F;
	mul.rn.f32 	%f2418, %f2417, %f2409;
	fma.rn.f32 	%f2419, %f2408, 0f3FB8AA3B, %f2403;
	sub.f32 	%f2420, %f2403, %f2419;
	fma.rn.f32 	%f2421, %f2408, 0f3FB8AA3B, %f2420;
	fma.rn.f32 	%f2422, %f2414, 0f3FB8AA3B, %f2421;
	fma.rn.f32 	%f2423, %f2408, 0f32A55E34, %f2422;
	mul.f32 	%f2424, %f2418, 0f40400000;
	fma.rn.f32 	%f2425, %f2424, %f2414, %f2423;
	fma.rn.f32 	%f2426, %f2418, %f2408, %f2425;
	add.rn.f32 	%f2427, %f2419, %f2426;
	neg.f32 	%f2428, %f2419;
	add.rn.f32 	%f2429, %f2427, %f2428;
	neg.f32 	%f2430, %f2429;
	add.rn.f32 	%f2431, %f2426, %f2430;
	mul.rn.f32 	%f2432, %f2427, %f817;
	neg.f32 	%f2433, %f2432;
	fma.rn.f32 	%f2434, %f2427, %f817, %f2433;
	fma.rn.f32 	%f2435, %f2431, %f817, %f2434;
	cvt.rni.f32.f32 	%f2436, %f2432;
	sub.f32 	%f2437, %f2432, %f2436;
	add.f32 	%f2438, %f2437, %f2435;
	fma.rn.f32 	%f2439, %f2438, 0f391FCB8E, 0f3AAF85ED;
	fma.rn.f32 	%f2440, %f2439, %f2438, 0f3C1D9856;
	fma.rn.f32 	%f2441, %f2440, %f2438, 0f3D6357BB;
	fma.rn.f32 	%f2442, %f2441, %f2438, 0f3E75FDEC;
	fma.rn.f32 	%f2443, %f2442, %f2438, 0f3F317218;
	fma.rn.f32 	%f2444, %f2443, %f2438, 0f3F800000;
	cvt.rzi.s32.f32 	%r872, %f2436;
	setp.gt.f32 	%p1025, %f2436, 0f00000000;
	selp.b32 	%r873, 0, -2097152000, %p1025;
	add.s32 	%r874, %r873, 2130706432;
	mov.b32 	%f2445, %r874;
	mul.f32 	%f2446, %f2444, %f2445;
	shl.b32 	%r875, %r872, 23;
	sub.s32 	%r876, %r875, %r873;
	mov.b32 	%f2447, %r876;
	mul.f32 	%f2448, %f2446, %f2447;
	abs.f32 	%f2449, %f2432;
	setp.gt.f32 	%p1026, %f2449, 0f43180000;
	setp.lt.f32 	%p1027, %f2432, 0f00000000;
	selp.f32 	%f2450, 0f00000000, 0f7F800000, %p1027;
	selp.f32 	%f870, %f2450, %f2448, %p1026;
	setp.eq.f32 	%p1028, %f818, 0f3F800000;
	setp.eq.f32 	%p1029, %f817, 0f00000000;
	or.pred  	%p1030, %p1028, %p1029;
	@%p1030 bra 	$L__BB0_2107;
	setp.num.f32 	%p1031, %f869, %f869;
	abs.f32 	%f2451, %f817;
	setp.num.f32 	%p1032, %f2451, %f2451;
	and.pred  	%p1033, %p1031, %p1032;
	@%p1033 bra 	$L__BB0_2077;
	add.rn.f32 	%f3796, %f818, %f817;
	bra.uni 	$L__BB0_2107;
$L__BB0_2077:
	setp.neu.f32 	%p1034, %f818, 0f00000000;
	setp.neu.f32 	%p1035, %f869, 0f7F800000;
	and.pred  	%p1036, %p1034, %p1035;
	@%p1036 bra 	$L__BB0_2079;
	setp.neu.f32 	%p1043, %f868, 0f3F800000;
	add.f32 	%f2456, %f818, %f818;
	mov.b32 	%r877, %f2456;
	setp.lt.f32 	%p1044, %f817, 0f00000000;
	xor.b32  	%r878, %r877, 2139095040;
	selp.b32 	%r879, %r878, %r877, %p1044;
	and.b32  	%r880, %r879, 2147483647;
	selp.b32 	%r881, %r880, %r879, %p1043;
	mov.b32 	%f3796, %r881;
	bra.uni 	$L__BB0_2107;
$L__BB0_2079:
	setp.eq.f32 	%p1037, %f818, 0fBF800000;
	setp.eq.f32 	%p1038, %f2451, 0f7F800000;
	and.pred  	%p1039, %p1037, %p1038;
	@%p1039 bra 	$L__BB0_2107;
	setp.geu.f32 	%p1040, %f818, 0f00000000;
	mov.f32 	%f3796, %f870;
	@%p1040 bra 	$L__BB0_2107;
	setp.neu.f32 	%p1041, %f868, 0f3F800000;
	neg.f32 	%f2453, %f870;
	selp.f32 	%f2454, %f870, %f2453, %p1041;
	cvt.rmi.f32.f32 	%f2455, %f817;
	setp.neu.f32 	%p1042, %f817, %f2455;
	selp.f32 	%f3796, 0f7FFFFFFF, %f2454, %p1042;
	bra.uni 	$L__BB0_2107;
$L__BB0_2082:
	setp.neu.f32 	%p1013, %f819, 0f00000000;
	setp.neu.f32 	%p1014, %f876, 0f7F800000;
	and.pred  	%p1015, %p1013, %p1014;
	@%p1015 bra 	$L__BB0_2084;
	setp.neu.f32 	%p1022, %f875, 0f3F800000;
	add.f32 	%f2392, %f819, %f819;
	mov.b32 	%r863, %f2392;
	setp.lt.f32 	%p1023, %f817, 0f00000000;
	xor.b32  	%r864, %r863, 2139095040;
	selp.b32 	%r865, %r864, %r863, %p1023;
	and.b32  	%r866, %r865, 2147483647;
	selp.b32 	%r867, %r866, %r865, %p1022;
	mov.b32 	%f3796, %r867;
	bra.uni 	$L__BB0_2107;
$L__BB0_2084:
	setp.eq.f32 	%p1016, %f819, 0fBF800000;
	setp.eq.f32 	%p1017, %f2387, 0f7F800000;
	and.pred  	%p1018, %p1016, %p1017;
	@%p1018 bra 	$L__BB0_2107;
	setp.geu.f32 	%p1019, %f819, 0f00000000;
	mov.f32 	%f3796, %f877;
	@%p1019 bra 	$L__BB0_2107;
	setp.neu.f32 	%p1020, %f875, 0f3F800000;
	neg.f32 	%f2389, %f877;
	selp.f32 	%f2390, %f877, %f2389, %p1020;
	cvt.rmi.f32.f32 	%f2391, %f817;
	setp.neu.f32 	%p1021, %f817, %f2391;
	selp.f32 	%f3796, 0f7FFFFFFF, %f2390, %p1021;
	bra.uni 	$L__BB0_2107;
$L__BB0_2087:
	abs.f32 	%f882, %f817;
	setp.ltu.f32 	%p1100, %f882, 0f3FC00000;
	@%p1100 bra 	$L__BB0_2093;
	setp.geu.f32 	%p1101, %f817, 0f00000000;
	setp.gt.f32 	%p1102, %f882, 0f42246666;
	selp.f32 	%f883, 0f42246666, %f817, %p1102;
	abs.f32 	%f884, %f883;
	setp.lt.f32 	%p1103, %f884, 0f00800000;
	mul.f32 	%f2677, %f884, 0f4B800000;
	selp.f32 	%f2678, %f2677, %f884, %p1103;
	selp.f32 	%f2679, 0fC1C00000, 0f00000000, %p1103;
	mov.b32 	%r940, %f2678;
	add.s32 	%r941, %r940, -1060439283;
	and.b32  	%r942, %r941, -8388608;
	sub.s32 	%r943, %r940, %r942;
	mov.b32 	%f2680, %r943;
	cvt.rn.f32.s32 	%f2681, %r942;
	fma.rn.f32 	%f2682, %f2681, 0f34000000, %f2679;
	add.f32 	%f2683, %f2680, 0fBF800000;
	add.f32 	%f2684, %f2680, 0f3F800000;
	rcp.approx.ftz.f32 	%f2685, %f2684;
	add.f32 	%f2686, %f2683, %f2683;
	mul.f32 	%f2687, %f2686, %f2685;
	mul.f32 	%f2688, %f2687, %f2687;
	sub.f32 	%f2689, %f2683, %f2687;
	add.f32 	%f2690, %f2689, %f2689;
	neg.f32 	%f2691, %f2687;
	fma.rn.f32 	%f2692, %f2691, %f2683, %f2690;
	mul.rn.f32 	%f2693, %f2685, %f2692;
	fma.rn.f32 	%f2694, %f2688, 0f3A2C32E4, 0f3B52E7DB;
	fma.rn.f32 	%f2695, %f2694, %f2688, 0f3C93BB73;
	fma.rn.f32 	%f2696, %f2695, %f2688, 0f3DF6384F;
	mul.rn.f32 	%f2697, %f2696, %f2688;
	fma.rn.f32 	%f2698, %f2687, 0f3FB8AA3B, %f2682;
	sub.f32 	%f2699, %f2682, %f2698;
	fma.rn.f32 	%f2700, %f2687, 0f3FB8AA3B, %f2699;
	fma.rn.f32 	%f2701, %f2693, 0f3FB8AA3B, %f2700;
	fma.rn.f32 	%f2702, %f2687, 0f32A55E34, %f2701;
	fma.rn.f32 	%f2703, %f2697, %f2687, %f2702;
	add.rn.f32 	%f2704, %f2698, %f2703;
	neg.f32 	%f2705, %f2698;
	add.rn.f32 	%f2706, %f2704, %f2705;
	neg.f32 	%f2707, %f2706;
	add.rn.f32 	%f2708, %f2703, %f2707;
	add.f32 	%f2709, %f884, 0fBF000000;
	mul.rn.f32 	%f2710, %f2704, %f2709;
	neg.f32 	%f2711, %f2710;
	fma.rn.f32 	%f2712, %f2704, %f2709, %f2711;
	fma.rn.f32 	%f2713, %f2708, %f2709, %f2712;
	mov.f32 	%f2714, 0f3FB8AA3B;
	mul.rn.f32 	%f2715, %f2714, %f884;
	neg.f32 	%f2716, %f2715;
	fma.rn.f32 	%f2717, %f884, 0f3FB8AA3B, %f2716;
	fma.rn.f32 	%f2718, %f884, 0f32A57060, %f2717;
	add.rn.f32 	%f3791, %f2710, %f2716;
	add.rn.f32 	%f2719, %f3791, %f2715;
	neg.f32 	%f2720, %f2719;
	add.rn.f32 	%f2721, %f3791, %f2720;
	add.rn.f32 	%f2722, %f2710, %f2720;
	neg.f32 	%f2723, %f2721;
	add.rn.f32 	%f2724, %f2716, %f2723;
	add.rn.f32 	%f2725, %f2722, %f2724;
	sub.f32 	%f2726, %f2713, %f2718;
	add.f32 	%f3792, %f2726, %f2725;
	@%p1101 bra 	$L__BB0_2090;
	neg.f32 	%f2727, %f3791;
	neg.f32 	%f3792, %f3792;
	setp.gt.f32 	%p1104, %f884, 0f42040000;
	mov.f32 	%f2728, 0f42400000;
	sub.f32 	%f2729, %f2728, %f3791;
	selp.f32 	%f3791, %f2729, %f2727, %p1104;
$L__BB0_2090:
	cvt.rni.f32.f32 	%f2730, %f3791;
	sub.f32 	%f2731, %f3791, %f2730;
	add.f32 	%f2732, %f3792, %f2731;
	fma.rn.f32 	%f2733, %f2732, 0f391FCB8E, 0f3AAF85ED;
	fma.rn.f32 	%f2734, %f2733, %f2732, 0f3C1D9856;
	fma.rn.f32 	%f2735, %f2734, %f2732, 0f3D6357BB;
	fma.rn.f32 	%f2736, %f2735, %f2732, 0f3E75FDEC;
	fma.rn.f32 	%f2737, %f2736, %f2732, 0f3F317218;
	fma.rn.f32 	%f2738, %f2737, %f2732, 0f3F800000;
	cvt.rzi.s32.f32 	%r944, %f2730;
	setp.gt.f32 	%p1106, %f2730, 0f00000000;
	selp.b32 	%r945, 0, -2097152000, %p1106;
	add.s32 	%r946, %r945, 2130706432;
	mov.b32 	%f2739, %r946;
	mul.f32 	%f2740, %f2738, %f2739;
	shl.b32 	%r947, %r944, 23;
	sub.s32 	%r948, %r947, %r945;
	mov.b32 	%f2741, %r948;
	mul.f32 	%f2742, %f2740, %f2741;
	mul.f32 	%f891, %f2742, 0f40206C99;
	rcp.approx.ftz.f32 	%f892, %f884;
	fma.rn.f32 	%f2743, %f892, 0f388F7971, 0fB8543ED8;
	fma.rn.f32 	%f2744, %f2743, %f892, 0fB9DDA6BE;
	fma.rn.f32 	%f2745, %f2744, %f892, 0f3A820ABE;
	fma.rn.f32 	%f2746, %f2745, %f892, 0fB9920AFD;
	fma.rn.f32 	%f2747, %f2746, %f892, 0fBB2F4D64;
	fma.rn.f32 	%f2748, %f2747, %f892, 0f3B638732;
	fma.rn.f32 	%f893, %f2748, %f892, 0f3DAAAAAC;
	@%p1101 bra 	$L__BB0_2092;
	mul.f32 	%f2750, %f892, %f893;
	fma.rn.f32 	%f2751, %f2750, %f883, %f883;
	add.f32 	%f2752, %f884, %f884;
	cvt.rni.f32.f32 	%f2753, %f2752;
	cvt.rzi.s32.f32 	%r949, %f2753;
	fma.rn.f32 	%f2754, %f2753, 0fBF000000, %f884;
	mul.rn.f32 	%f2755, %f2754, %f2754;
	fma.rn.f32 	%f2756, %f2755, 0fBF17ACC9, 0f40233590;
	fma.rn.f32 	%f2757, %f2755, 0f3E684E12, 0fBFAAD2E0;
	fma.rn.f32 	%f2758, %f2756, %f2755, 0fC0A55DF6;
	fma.rn.f32 	%f2759, %f2757, %f2755, 0f4081E0CF;
	fma.rn.f32 	%f2760, %f2755, %f2754, 0f00000000;
	fma.rn.f32 	%f2761, %f2759, %f2755, 0fC09DE9E6;
	fma.rn.f32 	%f2762, %f2758, %f2760, 0f00000000;
	fma.rn.f32 	%f2763, %f2761, %f2755, 0f3F800000;
	fma.rn.f32 	%f2764, %f2754, 0f40490FDB, %f2762;
	and.b32  	%r950, %r949, 1;
	setp.eq.b32 	%p1107, %r950, 1;
	selp.f32 	%f2765, %f2763, %f2764, %p1107;
	and.b32  	%r951, %r949, 2;
	setp.eq.s32 	%p1108, %r951, 0;
	mov.f32 	%f2766, 0f00000000;
	sub.f32 	%f2767, %f2766, %f2765;
	selp.f32 	%f2768, %f2765, %f2767, %p1108;
	mul.rn.f32 	%f2769, %f2751, %f2768;
	neg.f32 	%f2770, %f2769;
	fma.rn.f32 	%f2771, %f2751, %f2768, %f2770;
	mov.f32 	%f2772, 0f3F800000;
	div.approx.f32 	%f2773, %f2772, %f2769;
	neg.f32 	%f2774, %f2773;
	mul.f32 	%f2775, %f2773, %f2774;
	mul.f32 	%f2776, %f2771, %f2775;
	mul.f32 	%f2777, %f891, %f2776;
	fma.rn.f32 	%f2778, %f891, %f2773, %f2777;
	mul.f32 	%f2779, %f2778, 0f3F000000;
	setp.gt.f32 	%p1109, %f884, 0f42040000;
	mul.f32 	%f2780, %f2779, 0f27800000;
	selp.f32 	%f3793, %f2780, %f2779, %p1109;
	bra.uni 	$L__BB0_2094;
$L__BB0_2092:
	mul.f32 	%f2749, %f892, %f893;
	fma.rn.f32 	%f3796, %f2749, %f891, %f891;
	bra.uni 	$L__BB0_2107;
$L__BB0_2093:
	setp.geu.f32 	%p1110, %f817, 0f00000000;
	setp.lt.f32 	%p1111, %f817, 0fBF000000;
	selp.f32 	%f2781, %f817, 0f3F800000, %p1111;
	setp.eq.f32 	%p1112, %f817, 0f00000000;
	cvt.rni.f32.f32 	%f2782, %f817;
	sub.f32 	%f2783, %f817, %f2782;
	selp.f32 	%f2784, %f817, %f2783, %p1112;
	setp.le.f32 	%p1113, %f817, 0f3F000000;
	selp.f32 	%f2785, %f2784, 0f3F800000, %p1113;
	mul.f32 	%f2786, %f2781, %f2785;
	fma.rn.f32 	%f2787, %f2784, 0fBA8C9F66, 0f3BE903D7;
	fma.rn.f32 	%f2788, %f2787, %f2784, 0fBC1E00B0;
	fma.rn.f32 	%f2789, %f2788, %f2784, 0fBD2CC522;
	fma.rn.f32 	%f2790, %f2789, %f2784, 0f3E2A89B3;
	fma.rn.f32 	%f2791, %f2790, %f2784, 0fBD2C0C05;
	fma.rn.f32 	%f2792, %f2791, %f2784, 0fBF27E7A2;
	fma.rn.f32 	%f2793, %f2792, %f2784, 0f3F13C468;
	fma.rn.f32 	%f2794, %f2793, %f2786, 0f00000000;
	fma.rn.f32 	%f2795, %f2794, %f2784, %f2786;
	mov.f32 	%f2796, 0f3F800000;
	div.approx.f32 	%f3793, %f2796, %f2795;
	mov.f32 	%f3796, %f3793;
	@%p1110 bra 	$L__BB0_2107;
$L__BB0_2094:
	cvt.rzi.f32.f32 	%f2798, %f817;
	setp.eq.f32 	%p1114, %f817, %f2798;
	mov.f32 	%f3796, 0f7FFFFFFF;
	@%p1114 bra 	$L__BB0_2107;
	setp.geu.f32 	%p1115, %f817, 0fC2246666;
	mov.f32 	%f3796, %f3793;
	@%p1115 bra 	$L__BB0_2107;
	cvt.rzi.s32.f32 	%r952, %f817;
	and.b32  	%r953, %r952, 1;
	setp.eq.b32 	%p1116, %r953, 1;
	selp.f32 	%f3796, 0f00000000, %f3793, %p1116;
	bra.uni 	$L__BB0_2107;
$L__BB0_2097:
	abs.f32 	%f2638, %f899;
	setp.eq.f32 	%p1091, %f2638, 0f7F800000;
	mov.f32 	%f3796, 0f00000000;
	@%p1091 bra 	$L__BB0_2107;
	rcp.approx.ftz.f32 	%f2639, %f899;
	mul.f32 	%f2640, %f2639, %f2639;
	fma.rn.f32 	%f2641, %f2640, 0f4056FE93, 0fBF03B7C2;
	fma.rn.f32 	%f2642, %f2641, %f2640, 0f3DD3B3F3;
	fma.rn.f32 	%f2643, %f2642, %f2640, 0fBD7FFFB6;
	fma.rn.f32 	%f2644, %f2643, %f2640, 0f3F800000;
	fma.rn.f32 	%f2645, %f2640, 0f3F91E009, 0fBE52412D;
	fma.rn.f32 	%f2646, %f2645, %f2640, 0f3D854ED1;
	fma.rn.f32 	%f2647, %f2646, %f2640, 0fBDFFFFFF;
	fma.rn.f32 	%f901, %f2647, %f2639, %f899;
	rsqrt.approx.f32 	%f2648, %f899;
	mul.f32 	%f2649, %f2648, 0f3F4C422A;
	mul.f32 	%f902, %f2644, %f2649;
	mul.f32 	%f2650, %f901, 0f3F22F983;
	cvt.rni.s32.f32 	%r1345, %f2650;
	cvt.rn.f32.s32 	%f2651, %r1345;
	fma.rn.f32 	%f2652, %f2651, 0fBFC90FDA, %f901;
	fma.rn.f32 	%f2653, %f2651, 0fB3A22168, %f2652;
	fma.rn.f32 	%f3794, %f2651, 0fA7C234C5, %f2653;
	abs.f32 	%f904, %f901;
	setp.ltu.f32 	%p1092, %f904, 0f47CE4780;
	@%p1092 bra 	$L__BB0_2106;
	setp.neu.f32 	%p1093, %f904, 0f7F800000;
	@%p1093 bra 	$L__BB0_2101;
	mov.f32 	%f2656, 0f00000000;
	mul.rn.f32 	%f3794, %f901, %f2656;
	mov.b32 	%r1345, 0;
	bra.uni 	$L__BB0_2106;
$L__BB0_2101:
	mov.b32 	%r270, %f901;
	shl.b32 	%r917, %r270, 8;
	or.b32  	%r271, %r917, -2147483648;
	mov.b64 	%rd393, 0;
	mov.b32 	%r1342, 0;
$L__BB0_2102:
	.pragma "nounroll";
	mul.wide.u32 	%rd283, %r1342, 4;
	mov.u64 	%rd284, __cudart_i2opi_f;
	add.s64 	%rd285, %rd284, %rd283;
	ld.global.nc.u32 	%r918, [%rd285];
	mad.wide.u32 	%rd286, %r918, %r271, %rd393;
	shr.u64 	%rd393, %rd286, 32;
	add.s64 	%rd287, %rd4, %rd283;
	st.local.u32 	[%rd287], %rd286;
	add.s32 	%r1342, %r1342, 1;
	setp.ne.s32 	%p1094, %r1342, 6;
	@%p1094 bra 	$L__BB0_2102;
	shr.u32 	%r919, %r270, 23;
	st.local.u32 	[%rd4+24], %rd393;
	and.b32  	%r274, %r919, 31;
	and.b32  	%r920, %r919, 224;
	add.s32 	%r921, %r920, -128;
	shr.u32 	%r922, %r921, 5;
	mul.wide.u32 	%rd288, %r922, 4;
	sub.s64 	%rd102, %rd4, %rd288;
	ld.local.u32 	%r1343, [%rd102+24];
	ld.local.u32 	%r1344, [%rd102+20];
	setp.eq.s32 	%p1095, %r274, 0;
	@%p1095 bra 	$L__BB0_2105;
	shf.l.wrap.b32 	%r1343, %r1344, %r1343, %r274;
	ld.local.u32 	%r923, [%rd102+16];
	shf.l.wrap.b32 	%r1344, %r923, %r1344, %r274;
$L__BB0_2105:
	shr.u32 	%r924, %r1343, 30;
	shf.l.wrap.b32 	%r925, %r1344, %r1343, 2;
	shl.b32 	%r926, %r1344, 2;
	shr.u32 	%r927, %r925, 31;
	add.s32 	%r928, %r927, %r924;
	neg.s32 	%r929, %r928;
	setp.lt.s32 	%p1096, %r270, 0;
	selp.b32 	%r1345, %r929, %r928, %p1096;
	xor.b32  	%r930, %r925, %r270;
	shr.s32 	%r931, %r925, 31;
	xor.b32  	%r932, %r931, %r925;
	xor.b32  	%r933, %r931, %r926;
	cvt.u64.u32 	%rd289, %r932;
	shl.b64 	%rd290, %rd289, 32;
	cvt.u64.u32 	%rd291, %r933;
	or.b64  	%rd292, %rd290, %rd291;
	cvt.rn.f64.s64 	%fd217, %rd292;
	mul.f64 	%fd218, %fd217, 0d3BF921FB54442D19;
	cvt.rn.f32.f64 	%f2654, %fd218;
	neg.f32 	%f2655, %f2654;
	setp.lt.s32 	%p1097, %r930, 0;
	selp.f32 	%f3794, %f2655, %f2654, %p1097;
$L__BB0_2106:
	and.b32  	%r935, %r1345, 3;
	cvt.rn.f32.u32 	%f2657, %r935;
	fma.rn.f32 	%f2658, %f2657, 0f3FC90FDB, 0fBF490FDB;
	add.f32 	%f2659, %f3794, %f2658;
	mul.f32 	%f2660, %f2659, 0f3F22F983;
	cvt.rni.s32.f32 	%r936, %f2660;
	cvt.rn.f32.s32 	%f2661, %r936;
	fma.rn.f32 	%f2662, %f2661, 0fBFC90FDA, %f2659;
	fma.rn.f32 	%f2663, %f2661, 0fB3A22168, %f2662;
	add.s32 	%r937, %r936, 1;
	mul.rn.f32 	%f2664, %f2663, %f2663;
	and.b32  	%r938, %r936, 1;
	setp.eq.b32 	%p1098, %r938, 1;
	selp.f32 	%f2665, %f2663, 0f3F800000, %p1098;
	fma.rn.f32 	%f2666, %f2664, %f2665, 0f00000000;
	fma.rn.f32 	%f2667, %f2664, 0f37CBAC00, 0fBAB607ED;
	selp.f32 	%f2668, 0fB94D4153, %f2667, %p1098;
	selp.f32 	%f2669, 0f3C0885E4, 0f3D2AAABB, %p1098;
	fma.rn.f32 	%f2670, %f2668, %f2664, %f2669;
	selp.f32 	%f2671, 0fBE2AAAA8, 0fBEFFFFFF, %p1098;
	fma.rn.f32 	%f2672, %f2670, %f2664, %f2671;
	fma.rn.f32 	%f2673, %f2672, %f2666, %f2665;
	and.b32  	%r939, %r937, 2;
	setp.eq.s32 	%p1099, %r939, 0;
	mov.f32 	%f2674, 0f00000000;
	sub.f32 	%f2675, %f2674, %f2673;
	selp.f32 	%f2676, %f2673, %f2675, %p1099;
	mul.f32 	%f3796, %f902, %f2676;
$L__BB0_2107:
	mul.wide.u32 	%rd293, %r225, 4;
	add.s64 	%rd294, %rd8, %rd293;
	st.local.f32 	[%rd294], %f3796;
	setp.gt.u32 	%p1117, %r225, 1;
	mov.f64 	%fd285, 0dFFF0000000000000;
	@%p1117 bra 	$L__BB0_1963;
	ld.local.f32 	%f912, [%rd8+4];
	abs.f32 	%f2800, %f912;
	setp.equ.f32 	%p1118, %f2800, 0f7F800000;
	@%p1118 bra 	$L__BB0_2111;
	ld.global.f32 	%f2801, [%rd90+4];
	sub.f32 	%f2802, %f912, %f2801;
	ld.global.f32 	%f2803, [%rd90+8];
	mul.f32 	%f2804, %f2802, %f2802;
	cvt.f64.f32 	%fd221, %f2804;
	cvt.f64.f32 	%fd222, %f2803;
	add.f64 	%fd223, %fd222, %fd222;
	mul.f64 	%fd224, %fd223, %fd222;
	div.rn.f64 	%fd225, %fd221, %fd224;
	setp.lt.f32 	%p1119, %f2803, 0f00800000;
	mul.f32 	%f2805, %f2803, 0f4B000000;
	selp.f32 	%f2806, %f2805, %f2803, %p1119;
	selp.f32 	%f2807, 0fC1B80000, 0f00000000, %p1119;
	mov.b32 	%r954, %f2806;
	add.s32 	%r955, %r954, -1059760811;
	and.b32  	%r956, %r955, -8388608;
	sub.s32 	%r957, %r954, %r956;
	mov.b32 	%f2808, %r957;
	cvt.rn.f32.s32 	%f2809, %r956;
	fma.rn.f32 	%f2810, %f2809, 0f34000000, %f2807;
	add.f32 	%f2811, %f2808, 0fBF800000;
	fma.rn.f32 	%f2812, %f2811, 0fBE055027, 0f3E1039F6;
	fma.rn.f32 	%f2813, %f2812, %f2811, 0fBDF8CDCC;
	fma.rn.f32 	%f2814, %f2813, %f2811, 0f3E0F2955;
	fma.rn.f32 	%f2815, %f2814, %f2811, 0fBE2AD8B9;
	fma.rn.f32 	%f2816, %f2815, %f2811, 0f3E4CED0B;
	fma.rn.f32 	%f2817, %f2816, %f2811, 0fBE7FFF22;
	fma.rn.f32 	%f2818, %f2817, %f2811, 0f3EAAAA78;
	fma.rn.f32 	%f2819, %f2818, %f2811, 0fBF000000;
	mul.f32 	%f2820, %f2811, %f2819;
	fma.rn.f32 	%f2821, %f2820, %f2811, %f2811;
	fma.rn.f32 	%f2822, %f2810, 0f3F317218, %f2821;
	setp.gt.u32 	%p1120, %r954, 2139095039;
	fma.rn.f32 	%f2823, %f2806, 0f7F800000, 0f7F800000;
	selp.f32 	%f2824, %f2823, %f2822, %p1120;
	setp.eq.f32 	%p1121, %f2806, 0f00000000;
	selp.f32 	%f2825, 0fFF800000, %f2824, %p1121;
	cvt.f64.f32 	%fd226, %f2825;
	fma.rn.f64 	%fd227, %fd226, 0d4000000000000000, 0d3FFD67F1C0000000;
	mul.f64 	%fd228, %fd227, 0dBFE0000000000000;
	sub.f64 	%fd46, %fd228, %fd225;
	abs.f64 	%fd229, %fd46;
	setp.equ.f64 	%p1122, %fd229, 0d7FF0000000000000;
	@%p1122 bra 	$L__BB0_2111;
	add.f64 	%fd282, %fd282, %fd46;
	add.s32 	%r1328, %r1328, 1;
	setp.ne.s32 	%p1123, %r1328, %r290;
	mov.f64 	%fd285, %fd282;
	@%p1123 bra 	$L__BB0_1962;
$L__BB0_2111:
	add.f64 	%fd230, %fd284, %fd285;
	sub.f64 	%fd286, %fd230, %fd280;
	abs.f64 	%fd231, %fd286;
	setp.equ.f64 	%p1124, %fd231, 0d7FF0000000000000;
	@%p1124 bra 	$L__BB0_2115;
	setp.gt.f64 	%p1125, %fd286, %fd14;
	@%p1125 bra 	$L__BB0_2117;
$L__BB0_2113:
	mad.lo.s32 	%r958, %r1348, 1103515245, 12345;
	and.b32  	%r1348, %r958, 2147483647;
	setp.gt.u32 	%p1126, %r1348, 2146999999;
	@%p1126 bra 	$L__BB0_2113;
	mul.hi.u32 	%r959, %r1348, 2048461347;
	shr.u32 	%r960, %r959, 10;
	cvt.rn.f32.u32 	%f2826, %r960;
	div.rn.f32 	%f2827, %f2826, 0f49742400;
	sub.f64 	%fd232, %fd286, %fd14;
	cvt.rn.f32.f64 	%f2828, %fd232;
	fma.rn.f32 	%f2829, %f2828, 0f3BBB989D, 0f3F000000;
	cvt.sat.f32.f32 	%f2830, %f2829;
	mov.f32 	%f2831, 0f4B400001;
	mov.f32 	%f2832, 0f437C0000;
	fma.rm.f32 	%f2833, %f2830, %f2832, %f2831;
	add.f32 	%f2834, %f2833, 0fCB40007F;
	neg.f32 	%f2835, %f2834;
	fma.rn.f32 	%f2836, %f2828, 0f3FB8AA3B, %f2835;
	fma.rn.f32 	%f2837, %f2828, 0f32A57060, %f2836;
	mov.b32 	%r961, %f2833;
	shl.b32 	%r962, %r961, 23;
	mov.b32 	%f2838, %r962;
	ex2.approx.ftz.f32 	%f2839, %f2837;
	mul.f32 	%f2840, %f2839, %f2838;
	setp.lt.f32 	%p1127, %f2827, %f2840;
	@%p1127 bra 	$L__BB0_2117;
$L__BB0_2115:
	abs.f64 	%fd233, %fd14;
	setp.equ.f64 	%p1128, %fd233, 0d7FF0000000000000;
	@%p1128 bra 	$L__BB0_2117;
	ld.local.f32 	%f2841, [%rd22];
	st.global.f32 	[%rd53], %f2841;
	ld.local.f32 	%f2842, [%rd22+4];
	add.s64 	%rd295, %rd53, %rd38;
	st.global.f32 	[%rd295], %f2842;
	ld.local.f32 	%f2843, [%rd22+8];
	st.global.f32 	[%rd54], %f2843;
	ld.local.f32 	%f2844, [%rd22+12];
	add.s64 	%rd296, %rd54, %rd38;
	st.global.f32 	[%rd296], %f2844;
	ld.local.f32 	%f2845, [%rd22+16];
	add.s64 	%rd297, %rd296, %rd38;
	st.global.f32 	[%rd297], %f2845;
	ld.local.f32 	%f2846, [%rd22+20];
	st.global.f32 	[%rd55], %f2846;
	ld.local.f32 	%f2847, [%rd22+24];
	st.global.f32 	[%rd56], %f2847;
	ld.local.f32 	%f2848, [%rd22+28];
	add.s64 	%rd298, %rd56, %rd38;
	st.global.f32 	[%rd298], %f2848;
	ld.local.f32 	%f2849, [%rd22+32];
	st.global.f32 	[%rd57], %f2849;
	ld.local.f32 	%f2850, [%rd22+36];
	add.s64 	%rd299, %rd57, %rd38;
	st.global.f32 	[%rd299], %f2850;
	ld.local.f32 	%f2851, [%rd22+40];
	st.global.f32 	[%rd58], %f2851;
	ld.local.f32 	%f2852, [%rd22+44];
	add.s64 	%rd300, %rd58, %rd38;
	st.global.f32 	[%rd300], %f2852;
	ld.local.f32 	%f2853, [%rd22+48];
	add.s64 	%rd301, %rd300, %rd38;
	st.global.f32 	[%rd301], %f2853;
	ld.local.f32 	%f2854, [%rd22+52];
	add.s64 	%rd302, %rd301, %rd38;
	st.global.f32 	[%rd302], %f2854;
	ld.local.f32 	%f2855, [%rd22+56];
	add.s64 	%rd303, %rd302, %rd38;
	st.global.f32 	[%rd303], %f2855;
	mov.f64 	%fd284, %fd16;
	mov.f64 	%fd285, %fd15;
	mov.f64 	%fd286, %fd14;
$L__BB0_2117:
	add.s32 	%r1273, %r1273, 1;
	setp.ne.s32 	%p1675, %r1273, %r291;
	@%p1675 bra 	$L__BB0_680;
$L__BB0_2118:
	cvta.to.global.u64 	%rd373, %rd103;
	mul.wide.s32 	%rd374, %r1, 8;
	add.s64 	%rd375, %rd373, %rd374;
	st.global.f64 	[%rd375], %fd284;
	cvta.to.global.u64 	%rd376, %rd104;
	add.s64 	%rd377, %rd376, %rd374;
	st.global.f64 	[%rd377], %fd285;
$L__BB0_2119:
	ret;
$L__BB0_2120:
	mov.f32 	%f1, 0f40400000;
	bra.uni 	$L__BB0_7;
$L__BB0_2121:
	mov.f32 	%f2, 0f40400000;
	bra.uni 	$L__BB0_13;
$L__BB0_2122:
	mov.f32 	%f3, 0f40400000;
	bra.uni 	$L__BB0_19;
$L__BB0_2123:
	mov.f32 	%f4, 0f40400000;
	bra.uni 	$L__BB0_25;
$L__BB0_2124:
	mov.f32 	%f5, 0f40400000;
	bra.uni 	$L__BB0_31;
$L__BB0_2125:
	mov.f32 	%f6, 0f40400000;
	bra.uni 	$L__BB0_37;
$L__BB0_2126:
	mov.f32 	%f7, 0f40400000;
	bra.uni 	$L__BB0_43;
$L__BB0_2127:
	mov.f32 	%f8, 0f40400000;
	bra.uni 	$L__BB0_49;
$L__BB0_2128:
	mov.f32 	%f299, 0f40400000;
	bra.uni 	$L__BB0_701;
$L__BB0_2129:
	mov.f32 	%f300, 0f40400000;
	bra.uni 	$L__BB0_707;
$L__BB0_2130:
	mov.f32 	%f301, 0f40400000;
	bra.uni 	$L__BB0_713;
$L__BB0_2131:
	mov.f32 	%f302, 0f40400000;
	bra.uni 	$L__BB0_719;
$L__BB0_2132:
	mov.f32 	%f303, 0f40400000;
	bra.uni 	$L__BB0_725;
$L__BB0_2133:
	mov.f32 	%f304, 0f40400000;
	bra.uni 	$L__BB0_731;
$L__BB0_2134:
	mov.f32 	%f305, 0f40400000;
	bra.uni 	$L__BB0_737;
$L__BB0_2135:
	mov.f32 	%f306, 0f40400000;
	bra.uni 	$L__BB0_743;
$L__BB0_2136:
	mov.f32 	%f617, 0f40400000;
	bra.uni 	$L__BB0_1440;
$L__BB0_2137:
	mov.f32 	%f618, 0f40400000;
	bra.uni 	$L__BB0_1446;
$L__BB0_2138:
	mov.f32 	%f619, 0f40400000;
	bra.uni 	$L__BB0_1452;
$L__BB0_2139:
	mov.f32 	%f620, 0f40400000;
	bra.uni 	$L__BB0_1458;
$L__BB0_2140:
	mov.f32 	%f621, 0f40400000;
	bra.uni 	$L__BB0_1464;
$L__BB0_2141:
	mov.f32 	%f622, 0f40400000;
	bra.uni 	$L__BB0_1470;
$L__BB0_2142:
	mov.f32 	%f623, 0f40400000;
	bra.uni 	$L__BB0_1476;
$L__BB0_2143:
	mov.f32 	%f624, 0f40400000;
	bra.uni 	$L__BB0_1482;
$L__BB0_2144:
	add.s64 	%rd145, %rd39, %rd38;
	ld.global.f32 	%f1117, [%rd145];
	fma.rn.f32 	%f1118, %f1117, %f1117, 0f3F800000;
	setp.lt.f32 	%p331, %f1118, 0f00800000;
	mul.f32 	%f1119, %f1118, 0f4B000000;
	selp.f32 	%f1120, %f1119, %f1118, %p331;
	selp.f32 	%f1121, 0fC1B80000, 0f00000000, %p331;
	mov.b32 	%r390, %f1120;
	add.s32 	%r391, %r390, -1059760811;
	and.b32  	%r392, %r391, -8388608;
	sub.s32 	%r393, %r390, %r392;
	mov.b32 	%f1122, %r393;
	cvt.rn.f32.s32 	%f1123, %r392;
	fma.rn.f32 	%f1124, %f1123, 0f34000000, %f1121;
	add.f32 	%f1125, %f1122, 0fBF800000;
	fma.rn.f32 	%f1126, %f1125, 0fBE055027, 0f3E1039F6;
	fma.rn.f32 	%f1127, %f1126, %f1125, 0fBDF8CDCC;
	fma.rn.f32 	%f1128, %f1127, %f1125, 0f3E0F2955;
	fma.rn.f32 	%f1129, %f1128, %f1125, 0fBE2AD8B9;
	fma.rn.f32 	%f1130, %f1129, %f1125, 0f3E4CED0B;
	fma.rn.f32 	%f1131, %f1130, %f1125, 0fBE7FFF22;
	fma.rn.f32 	%f1132, %f1131, %f1125, 0f3EAAAA78;
	fma.rn.f32 	%f1133, %f1132, %f1125, 0fBF000000;
	mul.f32 	%f1134, %f1125, %f1133;
	fma.rn.f32 	%f1135, %f1134, %f1125, %f1125;
	fma.rn.f32 	%f1136, %f1124, 0f3F317218, %f1135;
	setp.gt.u32 	%p332, %r390, 2139095039;
	fma.rn.f32 	%f1137, %f1120, 0f7F800000, 0f7F800000;
	selp.f32 	%f1138, %f1137, %f1136, %p332;
	setp.eq.f32 	%p333, %f1120, 0f00000000;
	mov.f32 	%f1139, 0fBF928682;
	sub.f32 	%f1140, %f1139, %f1138;
	selp.f32 	%f1141, 0f7F800000, %f1140, %p333;
	cvt.f64.f32 	%fd60, %f1141;
	add.f64 	%fd267, %fd284, %fd60;
	add.s32 	%r1254, %r1254, 4;
	bra.uni 	$L__BB0_526;
$L__BB0_2145:
	add.s64 	%rd310, %rd60, %rd38;
	ld.global.f32 	%f3060, [%rd310];
	fma.rn.f32 	%f3061, %f3060, %f3060, 0f3F800000;
	setp.lt.f32 	%p1465, %f3061, 0f00800000;
	mul.f32 	%f3062, %f3061, 0f4B000000;
	selp.f32 	%f3063, %f3062, %f3061, %p1465;
	selp.f32 	%f3064, 0fC1B80000, 0f00000000, %p1465;
	mov.b32 	%r1064, %f3063;
	add.s32 	%r1065, %r1064, -1059760811;
	and.b32  	%r1066, %r1065, -8388608;
	sub.s32 	%r1067, %r1064, %r1066;
	mov.b32 	%f3065, %r1067;
	cvt.rn.f32.s32 	%f3066, %r1066;
	fma.rn.f32 	%f3067, %f3066, 0f34000000, %f3064;
	add.f32 	%f3068, %f3065, 0fBF800000;
	fma.rn.f32 	%f3069, %f3068, 0fBE055027, 0f3E1039F6;
	fma.rn.f32 	%f3070, %f3069, %f3068, 0fBDF8CDCC;
	fma.rn.f32 	%f3071, %f3070, %f3068, 0f3E0F2955;
	fma.rn.f32 	%f3072, %f3071, %f3068, 0fBE2AD8B9;
	fma.rn.f32 	%f3073, %f3072, %f3068, 0f3E4CED0B;
	fma.rn.f32 	%f3074, %f3073, %f3068, 0fBE7FFF22;
	fma.rn.f32 	%f3075, %f3074, %f3068, 0f3EAAAA78;
	fma.rn.f32 	%f3076, %f3075, %f3068, 0fBF000000;
	mul.f32 	%f3077, %f3068, %f3076;
	fma.rn.f32 	%f3078, %f3077, %f3068, %f3068;
	fma.rn.f32 	%f3079, %f3067, 0f3F317218, %f3078;
	setp.gt.u32 	%p1466, %r1064, 2139095039;
	fma.rn.f32 	%f3080, %f3063, 0f7F800000, 0f7F800000;
	selp.f32 	%f3081, %f3080, %f3079, %p1466;
	setp.eq.f32 	%p1467, %f3063, 0f00000000;
	mov.f32 	%f3082, 0fBF928682;
	sub.f32 	%f3083, %f3082, %f3081;
	selp.f32 	%f3084, 0f7F800000, %f3083, %p1467;
	cvt.f64.f32 	%fd240, %f3084;
	add.f64 	%fd273, %fd284, %fd240;
	add.s32 	%r1283, %r1283, 4;
	bra.uni 	$L__BB0_1220;
$L__BB0_2146:
	add.s64 	%rd242, %rd89, %rd38;
	ld.global.f32 	%f2186, [%rd242];
	fma.rn.f32 	%f2187, %f2186, %f2186, 0f3F800000;
	setp.lt.f32 	%p923, %f2187, 0f00800000;
	mul.f32 	%f2188, %f2187, 0f4B000000;
	selp.f32 	%f2189, %f2188, %f2187, %p923;
	selp.f32 	%f2190, 0fC1B80000, 0f00000000, %p923;
	mov.b32 	%r782, %f2189;
	add.s32 	%r783, %r782, -1059760811;
	and.b32  	%r784, %r783, -8388608;
	sub.s32 	%r785, %r782, %r784;
	mov.b32 	%f2191, %r785;
	cvt.rn.f32.s32 	%f2192, %r784;
	fma.rn.f32 	%f2193, %f2192, 0f34000000, %f2190;
	add.f32 	%f2194, %f2191, 0fBF800000;
	fma.rn.f32 	%f2195, %f2194, 0fBE055027, 0f3E1039F6;
	fma.rn.f32 	%f2196, %f2195, %f2194, 0fBDF8CDCC;
	fma.rn.f32 	%f2197, %f2196, %f2194, 0f3E0F2955;
	fma.rn.f32 	%f2198, %f2197, %f2194, 0fBE2AD8B9;
	fma.rn.f32 	%f2199, %f2198, %f2194, 0f3E4CED0B;
	fma.rn.f32 	%f2200, %f2199, %f2194, 0fBE7FFF22;
	fma.rn.f32 	%f2201, %f2200, %f2194, 0f3EAAAA78;
	fma.rn.f32 	%f2202, %f2201, %f2194, 0fBF000000;
	mul.f32 	%f2203, %f2194, %f2202;
	fma.rn.f32 	%f2204, %f2203, %f2194, %f2194;
	fma.rn.f32 	%f2205, %f2193, 0f3F317218, %f2204;
	setp.gt.u32 	%p924, %r782, 2139095039;
	fma.rn.f32 	%f2206, %f2189, 0f7F800000, 0f7F800000;
	selp.f32 	%f2207, %f2206, %f2205, %p924;
	setp.eq.f32 	%p925, %f2189, 0f00000000;
	mov.f32 	%f2208, 0fBF928682;
	sub.f32 	%f2209, %f2208, %f2207;
	selp.f32 	%f2210, 0f7F800000, %f2209, %p925;
	cvt.f64.f32 	%fd208, %f2210;
	add.f64 	%fd281, %fd284, %fd208;
	add.s32 	%r1327, %r1327, 4;
	bra.uni 	$L__BB0_1959;

}


// ===== COMPILED SASS (sm_100) =====

	.target	sm_100

	.elftype	@"ET_EXEC"


//--------------------- .note.nv.tkinfo           --------------------------
	.section	.note.nv.tkinfo,"",@"SHT_NOTE"
	.sectionflags	@"SHF_NOTE_NV_TKINFO"
	.tkinfo
        /*0018*/ 	.word	0x00000002
        /*0030*/ 	.string	""
        /*0030*/ 	.string	"ptxas"
        /*0030*/ 	.string	"Cuda compilation tools, release 13.0, V13.0.88"
        /*0030*/ 	.string	"Build cuda_13.0.r13.0/compiler.36424714_0"
        /*0030*/ 	.string	"-arch sm_100 -m 64 "



//--------------------- .note.nv.cuinfo           --------------------------
	.section	.note.nv.cuinfo,"",@"SHT_NOTE"
	.sectionflags	@"SHF_NOTE_NV_CUINFO"
        /*0018*/ 	.short	0x0002
        /*001a*/ 	.short	0x0064
        /*001c*/ 	.short	0x0082
	.zero		2


//--------------------- .nv.info                  --------------------------
	.section	.nv.info,"",@"SHT_CUDA_INFO"
	.align	4


	//----- nvinfo : EIATTR_REGCOUNT
	.align		4
        /*0000*/ 	.byte	0x04, 0x2f
        /*0002*/ 	.short	(.L_2 - .L_1)
	.align		4
.L_1:
        /*0004*/ 	.word	index@(_Z16MH_simple_kerneliPiPfP5datumiiPdS3_i)
        /*0008*/ 	.word	0x00000060


	//----- nvinfo : EIATTR_FRAME_SIZE
	.align		4
.L_2:
        /*000c*/ 	.byte	0x04, 0x11
        /*000e*/ 	.short	(.L_4 - .L_3)
	.align		4
.L_3:
        /*0010*/ 	.word	index@($__internal_3_$__cuda_sm3x_div_rn_noftz_f32_slowpath)
        /*0014*/ 	.word	0x000000e0


	//----- nvinfo : EIATTR_FRAME_SIZE
	.align		4
.L_4:
        /*0018*/ 	.byte	0x04, 0x11
        /*001a*/ 	.short	(.L_6 - .L_5)
	.align		4
.L_5:
        /*001c*/ 	.word	index@($__internal_2_$__cuda_sm20_sqrt_rn_f32_slowpath)
        /*0020*/ 	.word	0x000000e0


	//----- nvinfo : EIATTR_FRAME_SIZE
	.align		4
.L_6:
        /*0024*/ 	.byte	0x04, 0x11
        /*0026*/ 	.short	(.L_8 - .L_7)
	.align		4
.L_7:
        /*0028*/ 	.word	index@($__internal_1_$__cuda_sm20_rcp_rn_f32_slowpath)
        /*002c*/ 	.word	0x000000e0


	//----- nvinfo : EIATTR_FRAME_SIZE
	.align		4
.L_8:
        /*0030*/ 	.byte	0x04, 0x11
        /*0032*/ 	.short	(.L_10 - .L_9)
	.align		4
.L_9:
        /*0034*/ 	.word	index@($__internal_0_$__cuda_sm20_div_rn_f64_full)
        /*0038*/ 	.word	0x000000e0


	//----- nvinfo : EIATTR_FRAME_SIZE
	.align		4
.L_10:
        /*003c*/ 	.byte	0x04, 0x11
        /*003e*/ 	.short	(.L_12 - .L_11)
	.align		4
.L_11:
        /*0040*/ 	.word	index@(_Z16MH_simple_kerneliPiPfP5datumiiPdS3_i)
        /*0044*/ 	.word	0x000000e0


	//----- nvinfo : EIATTR_MIN_STACK_SIZE
	.align		4
.L_12:
        /*0048*/ 	.byte	0x04, 0x12
        /*004a*/ 	.short	(.L_14 - .L_13)
	.align		4
.L_13:
        /*004c*/ 	.word	index@(_Z16MH_simple_kerneliPiPfP5datumiiPdS3_i)
        /*0050*/ 	.word	0x000000e0
.L_14:


//--------------------- .nv.compat                --------------------------
	.section	.nv.compat,"",@"SHT_CUDA_COMPAT_INFO"
	.align	4
        /*0000*/ 	.byte	0x02, 0x09, 0x00, 0x00, 0x02, 0x02, 0x01, 0x00, 0x02, 0x05, 0x05, 0x00, 0x03, 0x07, 0x01, 0x01
        /*0010*/ 	.byte	0x02, 0x03, 0x00, 0x00, 0x02, 0x06, 0x01, 0x00, 0x04, 0x0b, 0x08, 0x00, 0x01, 0x00, 0x00, 0x00
        /*0020*/ 	.byte	0x00, 0x00, 0x00, 0x00


//--------------------- .nv.info._Z16MH_simple_kerneliPiPfP5datumiiPdS3_i --------------------------
	.section	.nv.info._Z16MH_simple_kerneliPiPfP5datumiiPdS3_i,"",@"SHT_CUDA_INFO"
	.sectionflags	@""
	.align	4


	//----- nvinfo : EIATTR_CUDA_API_VERSION
	.align		4
        /*0000*/ 	.byte	0x04, 0x37
        /*0002*/ 	.short	(.L_16 - .L_15)
.L_15:
        /*0004*/ 	.word	0x00000082


	//----- nvinfo : EIATTR_KPARAM_INFO
	.align		4
.L_16:
        /*0008*/ 	.byte	0x04, 0x17
        /*000a*/ 	.short	(.L_18 - .L_17)
.L_17:
        /*000c*/ 	.word	0x00000000
        /*0010*/ 	.short	0x0008
        /*0012*/ 	.short	0x0038
        /*0014*/ 	.byte	0x00, 0xf0, 0x11, 0x00


	//----- nvinfo : EIATTR_KPARAM_INFO
	.align		4
.L_18:
        /*0018*/ 	.byte	0x04, 0x17
        /*001a*/ 	.short	(.L_20 - .L_19)
.L_19:
        /*001c*/ 	.word	0x00000000
        /*0020*/ 	.short	0x0007
        /*0022*/ 	.short	0x0030
        /*0024*/ 	.byte	0x00, 0xf5, 0x21, 0x00


	//----- nvinfo : EIATTR_KPARAM_INFO
	.align		4
.L_20:
        /*0028*/ 	.byte	0x04, 0x17
        /*002a*/ 	.short	(.L_22 - .L_21)
.L_21:
        /*002c*/ 	.word	0x00000000
        /*0030*/ 	.short	0x0006
        /*0032*/ 	.short	0x0028
        /*0034*/ 	.byte	0x00, 0xf5, 0x21, 0x00


	//----- nvinfo : EIATTR_KPARAM_INFO
	.align		4
.L_22:
        /*0038*/ 	.byte	0x04, 0x17
        /*003a*/ 	.short	(.L_24 - .L_23)
.L_23:
        /*003c*/ 	.word	0x00000000
        /*0040*/ 	.short	0x0005
        /*0042*/ 	.short	0x0024
        /*0044*/ 	.byte	0x00, 0xf0, 0x11, 0x00


	//----- nvinfo : EIATTR_KPARAM_INFO
	.align		4
.L_24:
        /*0048*/ 	.byte	0x04, 0x17
        /*004a*/ 	.short	(.L_26 - .L_25)
.L_25:
        /*004c*/ 	.word	0x00000000
        /*0050*/ 	.short	0x0004
        /*0052*/ 	.short	0x0020
        /*0054*/ 	.byte	0x00, 0xf0, 0x11, 0x00


	//----- nvinfo : EIATTR_KPARAM_INFO
	.align		4
.L_26:
        /*0058*/ 	.byte	0x04, 0x17
        /*005a*/ 	.short	(.L_28 - .L_27)
.L_27:
        /*005c*/ 	.word	0x00000000
        /*0060*/ 	.short	0x0003
        /*0062*/ 	.short	0x0018
        /*0064*/ 	.byte	0x00, 0xf5, 0x21, 0x00


	//----- nvinfo : EIATTR_KPARAM_INFO
	.align		4
.L_28:
        /*0068*/ 	.byte	0x04, 0x17
        /*006a*/ 	.short	(.L_30 - .L_29)
.L_29:
        /*006c*/ 	.word	0x00000000
        /*0070*/ 	.short	0x0002
        /*0072*/ 	.short	0x0010
        /*0074*/ 	.byte	0x00, 0xf5, 0x21, 0x00


	//----- nvinfo : EIATTR_KPARAM_INFO
	.align		4
.L_30:
        /*0078*/ 	.byte	0x04, 0x17
        /*007a*/ 	.short	(.L_32 - .L_31)
.L_31:
        /*007c*/ 	.word	0x00000000
        /*0080*/ 	.short	0x0001
        /*0082*/ 	.short	0x0008
        /*0084*/ 	.byte	0x00, 0xf5, 0x21, 0x00


	//----- nvinfo : EIATTR_KPARAM_INFO
	.align		4
.L_32:
        /*0088*/ 	.byte	0x04, 0x17
        /*008a*/ 	.short	(.L_34 - .L_33)
.L_33:
        /*008c*/ 	.word	0x00000000
        /*0090*/ 	.short	0x0000
        /*0092*/ 	.short	0x0000
        /*0094*/ 	.byte	0x00, 0xf0, 0x11, 0x00


	//----- nvinfo : EIATTR_SPARSE_MMA_MASK
	.align		4
.L_34:
        /*0098*/ 	.byte	0x03, 0x50
        /*009a*/ 	.short	0x0000


	//----- nvinfo : EIATTR_MAXREG_COUNT
	.align		4
        /*009c*/ 	.byte	0x03, 0x1b
        /*009e*/ 	.short	0x00ff


	//----- nvinfo : EIATTR_MERCURY_ISA_VERSION
	.align		4
        /*00a0*/ 	.byte	0x03, 0x5f
        /*00a2*/ 	.short	0x0101


	//----- nvinfo : EIATTR_VRC_CTA_INIT_COUNT
	.align		4
        /*00a4*/ 	.byte	0x02, 0x4a
	.zero		1
	.zero		1


	//----- nvinfo : EIATTR_EXIT_INSTR_OFFSETS
	.align		4
        /*00a8*/ 	.byte	0x04, 0x1c
        /*00aa*/ 	.short	(.L_36 - .L_35)


	//   ....[0]....
.L_35:
        /*00ac*/ 	.word	0x000000a0


	//   ....[1]....
        /*00b0*/ 	.word	0x000264f0


	//----- nvinfo : EIATTR_INDIRECT_BRANCH_TARGETS
	.align		4
.L_36:
        /*00b4*/ 	.byte	0x04, 0x34
        /*00b6*/ 	.short	(.L_38 - .L_37)


	//   ....[0]....
.L_37:
        /*00b8*/ 	.word	.L_x_707@srel
        /*00bc*/ 	.short	0x0
        /*00be*/ 	.short	0x0
        /*00c0*/ 	.word	0x4
        /*00c4*/ 	.word	.L_x_708@srel
        /*00c8*/ 	.word	.L_x_709@srel
        /*00cc*/ 	.word	.L_x_710@srel
        /*00d0*/ 	.word	.L_x_38@srel


	//   ....[1]....
        /* <DEDUP_REMOVED lines=8> */


	//   ....[2]....
        /*00f0*/ 	.word	.L_x_717@srel
        /*00f4*/ 	.short	0x0
        /*00f6*/ 	.short	0x0
        /*00f8*/ 	.word	0x3
        /*00fc*/ 	.word	.L_x_718@srel
        /*0100*/ 	.word	.L_x_719@srel
        /*0104*/ 	.word	.L_x_38@srel


	//   ....[3]....
        /*0108*/ 	.word	.L_x_721@srel
        /*010c*/ 	.short	0x0
        /*010e*/ 	.short	0x0
        /*0110*/ 	.word	0x3
        /*0114*/ 	.word	.L_x_722@srel
        /*0118*/ 	.word	.L_x_723@srel
        /*011c*/ 	.word	.L_x_38@srel


	//   ....[4]....
        /* <DEDUP_REMOVED lines=8> */


	//   ....[5]....
        /*013c*/ 	.word	.L_x_730@srel
        /*0140*/ 	.short	0x0
        /*0142*/ 	.short	0x0
        /*0144*/ 	.word	0x3
        /*0148*/ 	.word	.L_x_731@srel
        /*014c*/ 	.word	.L_x_732@srel
        /*0150*/ 	.word	.L_x_38@srel


	//   ....[6]....
        /*0154*/ 	.word	.L_x_734@srel
        /*0158*/ 	.short	0x0
        /*015a*/ 	.short	0x0
        /*015c*/ 	.word	0x3
        /*0160*/ 	.word	.L_x_735@srel
        /*0164*/ 	.word	.L_x_736@srel
        /*0168*/ 	.word	.L_x_38@srel


	//   ....[7]....
        /*016c*/ 	.word	.L_x_738@srel
        /*0170*/ 	.short	0x0
        /*0172*/ 	.short	0x0
        /*0174*/ 	.word	0x3
        /*0178*/ 	.word	.L_x_739@srel
        /*017c*/ 	.word	.L_x_740@srel
        /*0180*/ 	.word	.L_x_38@srel


	//   ....[8]....
        /*0184*/ 	.word	.L_x_742@srel
        /*0188*/ 	.short	0x0
        /*018a*/ 	.short	0x0
        /*018c*/ 	.word	0x3
        /*0190*/ 	.word	.L_x_743@srel
        /*0194*/ 	.word	.L_x_744@srel
        /*0198*/ 	.word	.L_x_38@srel


	//   ....[9]....
        /*019c*/ 	.word	.L_x_746@srel
        /*01a0*/ 	.short	0x0
        /*01a2*/ 	.short	0x0
        /*01a4*/ 	.word	0x3
        /*01a8*/ 	.word	.L_x_747@srel
        /*01ac*/ 	.word	.L_x_748@srel
        /*01b0*/ 	.word	.L_x_38@srel


	//   ....[10]....
        /* <DEDUP_REMOVED lines=8> */


	//   ....[11]....
        /* <DEDUP_REMOVED lines=8> */


	//   ....[12]....
        /*01ec*/ 	.word	.L_x_760@srel
        /*01f0*/ 	.short	0x0
        /*01f2*/ 	.short	0x0
        /*01f4*/ 	.word	0x3
        /*01f8*/ 	.word	.L_x_761@srel
        /*01fc*/ 	.word	.L_x_762@srel
        /*0200*/ 	.word	.L_x_54@srel


	//   ....[13]....
        /*0204*/ 	.word	.L_x_764@srel
        /*0208*/ 	.short	0x0
        /*020a*/ 	.short	0x0
        /*020c*/ 	.word	0x3
        /*0210*/ 	.word	.L_x_765@srel
        /*0214*/ 	.word	.L_x_766@srel
        /*0218*/ 	.word	.L_x_54@srel


	//   ....[14]....
        /* <DEDUP_REMOVED lines=8> */


	//   ....[15]....
        /*0238*/ 	.word	.L_x_773@srel
        /*023c*/ 	.short	0x0
        /*023e*/ 	.short	0x0
        /*0240*/ 	.word	0x3
        /*0244*/ 	.word	.L_x_774@srel
        /*0248*/ 	.word	.L_x_775@srel
        /*024c*/ 	.word	.L_x_54@srel


	//   ....[16]....
        /*0250*/ 	.word	.L_x_777@srel
        /*0254*/ 	.short	0x0
        /*0256*/ 	.short	0x0
        /*0258*/ 	.word	0x3
        /*025c*/ 	.word	.L_x_778@srel
        /*0260*/ 	.word	.L_x_779@srel
        /*0264*/ 	.word	.L_x_54@srel


	//   ....[17]....
        /*0268*/ 	.word	.L_x_781@srel
        /*026c*/ 	.short	0x0
        /*026e*/ 	.short	0x0
        /*0270*/ 	.word	0x3
        /*0274*/ 	.word	.L_x_782@srel
        /*0278*/ 	.word	.L_x_783@srel
        /*027c*/ 	.word	.L_x_54@srel


	//   ....[18]....
        /*0280*/ 	.word	.L_x_785@srel
        /*0284*/ 	.short	0x0
        /*0286*/ 	.short	0x0
        /*0288*/ 	.word	0x3
        /*028c*/ 	.word	.L_x_786@srel
        /*0290*/ 	.word	.L_x_787@srel
        /*0294*/ 	.word	.L_x_54@srel


	//   ....[19]....
        /*0298*/ 	.word	.L_x_789@srel
        /*029c*/ 	.short	0x0
        /*029e*/ 	.short	0x0
        /*02a0*/ 	.word	0x3
        /*02a4*/ 	.word	.L_x_790@srel
        /*02a8*/ 	.word	.L_x_791@srel
        /*02ac*/ 	.word	.L_x_54@srel


	//   ....[20]....
        /* <DEDUP_REMOVED lines=8> */


	//   ....[21]....
        /* <DEDUP_REMOVED lines=8> */


	//   ....[22]....
        /*02e8*/ 	.word	.L_x_803@srel
        /*02ec*/ 	.short	0x0
        /*02ee*/ 	.short	0x0
        /*02f0*/ 	.word	0x3
        /*02f4*/ 	.word	.L_x_804@srel
        /*02f8*/ 	.word	.L_x_805@srel
        /*02fc*/ 	.word	.L_x_70@srel


	//   ....[23]....
        /*0300*/ 	.word	.L_x_807@srel
        /*0304*/ 	.short	0x0
        /*0306*/ 	.short	0x0
        /*0308*/ 	.word	0x3
        /*030c*/ 	.word	.L_x_808@srel
        /*0310*/ 	.word	.L_x_809@srel
        /*0314*/ 	.word	.L_x_70@srel


	//   ....[24]....
        /* <DEDUP_REMOVED lines=8> */


	//   ....[25]....
        /*0334*/ 	.word	.L_x_816@srel
        /*0338*/ 	.short	0x0
        /*033a*/ 	.short	0x0
        /*033c*/ 	.word	0x3
        /*0340*/ 	.word	.L_x_817@srel
        /*0344*/ 	.word	.L_x_818@srel
        /*0348*/ 	.word	.L_x_70@srel


	//   ....[26]....
        /*034c*/ 	.word	.L_x_820@srel
        /*0350*/ 	.short	0x0
        /*0352*/ 	.short	0x0
        /*0354*/ 	.word	0x3
        /*0358*/ 	.word	.L_x_821@srel
        /*035c*/ 	.word	.L_x_822@srel
        /*0360*/ 	.word	.L_x_70@srel


	//   ....[27]....
        /*0364*/ 	.word	.L_x_824@srel
        /*0368*/ 	.short	0x0
        /*036a*/ 	.short	0x0
        /*036c*/ 	.word	0x3
        /*0370*/ 	.word	.L_x_825@srel
        /*0374*/ 	.word	.L_x_826@srel
        /*0378*/ 	.word	.L_x_70@srel


	//   ....[28]....
        /*037c*/ 	.word	.L_x_828@srel
        /*0380*/ 	.short	0x0
        /*0382*/ 	.short	0x0
        /*0384*/ 	.word	0x3
        /*0388*/ 	.word	.L_x_829@srel
        /*038c*/ 	.word	.L_x_830@srel
        /*0390*/ 	.word	.L_x_70@srel


	//   ....[29]....
        /*0394*/ 	.word	.L_x_832@srel
        /*0398*/ 	.short	0x0
        /*039a*/ 	.short	0x0
        /*039c*/ 	.word	0x3
        /*03a0*/ 	.word	.L_x_833@srel
        /*03a4*/ 	.word	.L_x_834@srel
        /*03a8*/ 	.word	.L_x_70@srel


	//   ....[30]....
        /* <DEDUP_REMOVED lines=8> */


	//   ....[31]....
        /* <DEDUP_REMOVED lines=8> */


	//   ....[32]....
        /*03e4*/ 	.word	.L_x_846@srel
        /*03e8*/ 	.short	0x0
        /*03ea*/ 	.short	0x0
        /*03ec*/ 	.word	0x3
        /*03f0*/ 	.word	.L_x_847@srel
        /*03f4*/ 	.word	.L_x_848@srel
        /*03f8*/ 	.word	.L_x_86@srel


	//   ....[33]....
        /*03fc*/ 	.word	.L_x_850@srel
        /*0400*/ 	.short	0x0
        /*0402*/ 	.short	0x0
        /*0404*/ 	.word	0x3
        /*0408*/ 	.word	.L_x_851@srel
        /*040c*/ 	.word	.L_x_852@srel
        /*0410*/ 	.word	.L_x_86@srel


	//   ....[34]....
        /* <DEDUP_REMOVED lines=8> */


	//   ....[35]....
        /*0430*/ 	.word	.L_x_859@srel
        /*0434*/ 	.short	0x0
        /*0436*/ 	.short	0x0
        /*0438*/ 	.word	0x3
        /*043c*/ 	.word	.L_x_860@srel
        /*0440*/ 	.word	.L_x_861@srel
        /*0444*/ 	.word	.L_x_86@srel


	//   ....[36]....
        /*0448*/ 	.word	.L_x_863@srel
        /*044c*/ 	.short	0x0
        /*044e*/ 	.short	0x0
        /*0450*/ 	.word	0x3
        /*0454*/ 	.word	.L_x_864@srel
        /*0458*/ 	.word	.L_x_865@srel
        /*045c*/ 	.word	.L_x_86@srel


	//   ....[37]....
        /*0460*/ 	.word	.L_x_867@srel
        /*0464*/ 	.short	0x0
        /*0466*/ 	.short	0x0
        /*0468*/ 	.word	0x3
        /*046c*/ 	.word	.L_x_868@srel
        /*0470*/ 	.word	.L_x_869@srel
        /*0474*/ 	.word	.L_x_86@srel


	//   ....[38]....
        /*0478*/ 	.word	.L_x_871@srel
        /*047c*/ 	.short	0x0
        /*047e*/ 	.short	0x0
        /*0480*/ 	.word	0x3
        /*0484*/ 	.word	.L_x_872@srel
        /*0488*/ 	.word	.L_x_873@srel
        /*048c*/ 	.word	.L_x_86@srel


	//   ....[39]....
        /*0490*/ 	.word	.L_x_875@srel
        /*0494*/ 	.short	0x0
        /*0496*/ 	.short	0x0
        /*0498*/ 	.word	0x3
        /*049c*/ 	.word	.L_x_876@srel
        /*04a0*/ 	.word	.L_x_877@srel
        /*04a4*/ 	.word	.L_x_86@srel


	//   ....[40]....
        /* <DEDUP_REMOVED lines=8> */


	//   ....[41]....
        /* <DEDUP_REMOVED lines=8> */


	//   ....[42]....
        /*04e0*/ 	.word	.L_x_889@srel
        /*04e4*/ 	.short	0x0
        /*04e6*/ 	.short	0x0
        /*04e8*/ 	.word	0x3
        /*04ec*/ 	.word	.L_x_890@srel
        /*04f0*/ 	.word	.L_x_891@srel
        /*04f4*/ 	.word	.L_x_102@srel


	//   ....[43]....
        /*04f8*/ 	.word	.L_x_893@srel
        /*04fc*/ 	.short	0x0
        /*04fe*/ 	.short	0x0
        /*0500*/ 	.word	0x3
        /*0504*/ 	.word	.L_x_894@srel
        /*0508*/ 	.word	.L_x_895@srel
        /*050c*/ 	.word	.L_x_102@srel


	//   ....[44]....
        /* <DEDUP_REMOVED lines=8> */


	//   ....[45]....
        /*052c*/ 	.word	.L_x_902@srel
        /*0530*/ 	.short	0x0
        /*0532*/ 	.short	0x0
        /*0534*/ 	.word	0x3
        /*0538*/ 	.word	.L_x_903@srel
        /*053c*/ 	.word	.L_x_904@srel
        /*0540*/ 	.word	.L_x_102@srel


	//   ....[46]....
        /*0544*/ 	.word	.L_x_906@srel
        /*0548*/ 	.short	0x0
        /*054a*/ 	.short	0x0
        /*054c*/ 	.word	0x3
        /*0550*/ 	.word	.L_x_907@srel
        /*0554*/ 	.word	.L_x_908@srel
        /*0558*/ 	.word	.L_x_102@srel


	//   ....[47]....
        /*055c*/ 	.word	.L_x_910@srel
        /*0560*/ 	.short	0x0
        /*0562*/ 	.short	0x0
        /*0564*/ 	.word	0x3
        /*0568*/ 	.word	.L_x_911@srel
        /*056c*/ 	.word	.L_x_912@srel
        /*0570*/ 	.word	.L_x_102@srel


	//   ....[48]....
        /*0574*/ 	.word	.L_x_914@srel
        /*0578*/ 	.short	0x0
        /*057a*/ 	.short	0x0
        /*057c*/ 	.word	0x3
        /*0580*/ 	.word	.L_x_915@srel
        /*0584*/ 	.word	.L_x_916@srel
        /*0588*/ 	.word	.L_x_102@srel


	//   ....[49]....
        /*058c*/ 	.word	.L_x_918@srel
        /*0590*/ 	.short	0x0
        /*0592*/ 	.short	0x0
        /*0594*/ 	.word	0x3
        /*0598*/ 	.word	.L_x_919@srel
        /*059c*/ 	.word	.L_x_920@srel
        /*05a0*/ 	.word	.L_x_102@srel


	//   ....[50]....
        /* <DEDUP_REMOVED lines=8> */


	//   ....[51]....
        /* <DEDUP_REMOVED lines=8> */


	//   ....[52]....
        /*05dc*/ 	.word	.L_x_932@srel
        /*05e0*/ 	.short	0x0
        /*05e2*/ 	.short	0x0
        /*05e4*/ 	.word	0x3
        /*05e8*/ 	.word	.L_x_933@srel
        /*05ec*/ 	.word	.L_x_934@srel
        /*05f0*/ 	.word	.L_x_118@srel


	//   ....[53]....
        /*05f4*/ 	.word	.L_x_936@srel
        /*05f8*/ 	.short	0x0
        /*05fa*/ 	.short	0x0
        /*05fc*/ 	.word	0x3
        /*0600*/ 	.word	.L_x_937@srel
        /*0604*/ 	.word	.L_x_938@srel
        /*0608*/ 	.word	.L_x_118@srel


	//   ....[54]....
        /* <DEDUP_REMOVED lines=8> */


	//   ....[55]....
        /*0628*/ 	.word	.L_x_945@srel
        /*062c*/ 	.short	0x0
        /*062e*/ 	.short	0x0
        /*0630*/ 	.word	0x3
        /*0634*/ 	.word	.L_x_946@srel
        /*0638*/ 	.word	.L_x_947@srel
        /*063c*/ 	.word	.L_x_118@srel


	//   ....[56]....
        /*0640*/ 	.word	.L_x_949@srel
        /*0644*/ 	.short	0x0
        /*0646*/ 	.short	0x0
        /*0648*/ 	.word	0x3
        /*064c*/ 	.word	.L_x_950@srel
        /*0650*/ 	.word	.L_x_951@srel
        /*0654*/ 	.word	.L_x_118@srel


	//   ....[57]....
        /*0658*/ 	.word	.L_x_953@srel
        /*065c*/ 	.short	0x0
        /*065e*/ 	.short	0x0
        /*0660*/ 	.word	0x3
        /*0664*/ 	.word	.L_x_954@srel
        /*0668*/ 	.word	.L_x_955@srel
        /*066c*/ 	.word	.L_x_118@srel


	//   ....[58]....
        /*0670*/ 	.word	.L_x_957@srel
        /*0674*/ 	.short	0x0
        /*0676*/ 	.short	0x0
        /*0678*/ 	.word	0x3
        /*067c*/ 	.word	.L_x_958@srel
        /*0680*/ 	.word	.L_x_959@srel
        /*0684*/ 	.word	.L_x_118@srel


	//   ....[59]....
        /*0688*/ 	.word	.L_x_961@srel
        /*068c*/ 	.short	0x0
        /*068e*/ 	.short	0x0
        /*0690*/ 	.word	0x3
        /*0694*/ 	.word	.L_x_962@srel
        /*0698*/ 	.word	.L_x_963@srel
        /*069c*/ 	.word	.L_x_118@srel


	//   ....[60]....
        /* <DEDUP_REMOVED lines=8> */


	//   ....[61]....
        /* <DEDUP_REMOVED lines=8> */


	//   ....[62]....
        /*06d8*/ 	.word	.L_x_975@srel
        /*06dc*/ 	.short	0x0
        /*06de*/ 	.short	0x0
        /*06e0*/ 	.word	0x3
        /*06e4*/ 	.word	.L_x_976@srel
        /*06e8*/ 	.word	.L_x_977@srel
        /*06ec*/ 	.word	.L_x_134@srel


	//   ....[63]....
        /*06f0*/ 	.word	.L_x_979@srel
        /*06f4*/ 	.short	0x0
        /*06f6*/ 	.short	0x0
        /*06f8*/ 	.word	0x3
        /*06fc*/ 	.word	.L_x_980@srel
        /*0700*/ 	.word	.L_x_981@srel
        /*0704*/ 	.word	.L_x_134@srel


	//   ....[64]....
        /* <DEDUP_REMOVED lines=8> */


	//   ....[65]....
        /*0724*/ 	.word	.L_x_988@srel
        /*0728*/ 	.short	0x0
        /*072a*/ 	.short	0x0
        /*072c*/ 	.word	0x3
        /*0730*/ 	.word	.L_x_989@srel
        /*0734*/ 	.word	.L_x_990@srel
        /*0738*/ 	.word	.L_x_134@srel


	//   ....[66]....
        /*073c*/ 	.word	.L_x_992@srel
        /*0740*/ 	.short	0x0
        /*0742*/ 	.short	0x0
        /*0744*/ 	.word	0x3
        /*0748*/ 	.word	.L_x_993@srel
        /*074c*/ 	.word	.L_x_994@srel
        /*0750*/ 	.word	.L_x_134@srel


	//   ....[67]....
        /*0754*/ 	.word	.L_x_996@srel
        /*0758*/ 	.short	0x0
        /*075a*/ 	.short	0x0
        /*075c*/ 	.word	0x3
        /*0760*/ 	.word	.L_x_997@srel
        /*0764*/ 	.word	.L_x_998@srel
        /*0768*/ 	.word	.L_x_134@srel


	//   ....[68]....
        /*076c*/ 	.word	.L_x_1000@srel
        /*0770*/ 	.short	0x0
        /*0772*/ 	.short	0x0
        /*0774*/ 	.word	0x3
        /*0778*/ 	.word	.L_x_1001@srel
        /*077c*/ 	.word	.L_x_1002@srel
        /*0780*/ 	.word	.L_x_134@srel


	//   ....[69]....
        /*0784*/ 	.word	.L_x_1004@srel
        /*0788*/ 	.short	0x0
        /*078a*/ 	.short	0x0
        /*078c*/ 	.word	0x3
        /*0790*/ 	.word	.L_x_1005@srel
        /*0794*/ 	.word	.L_x_1006@srel
        /*0798*/ 	.word	.L_x_134@srel


	//   ....[70]....
        /* <DEDUP_REMOVED lines=8> */


	//   ....[71]....
        /*07b8*/ 	.word	.L_x_1013@srel
        /*07bc*/ 	.short	0x0
        /*07be*/ 	.short	0x0
        /*07c0*/ 	.word	0x3
        /*07c4*/ 	.word	.L_x_1014@srel
        /*07c8*/ 	.word	.L_x_1015@srel
        /*07cc*/ 	.word	.L_x_159@srel


	//   ....[72]....
        /*07d0*/ 	.word	.L_x_1017@srel
        /*07d4*/ 	.short	0x0
        /*07d6*/ 	.short	0x0
        /*07d8*/ 	.word	0x3
        /*07dc*/ 	.word	.L_x_1018@srel
        /*07e0*/ 	.word	.L_x_1019@srel
        /*07e4*/ 	.word	.L_x_159@srel


	//   ....[73]....
        /*07e8*/ 	.word	.L_x_1021@srel
        /*07ec*/ 	.short	0x0
        /*07ee*/ 	.short	0x0
        /*07f0*/ 	.word	0x3
        /*07f4*/ 	.word	.L_x_1022@srel
        /*07f8*/ 	.word	.L_x_1023@srel
        /*07fc*/ 	.word	.L_x_159@srel


	//   ....[74]....
        /* <DEDUP_REMOVED lines=8> */


	//   ....[75]....
        /*081c*/ 	.word	.L_x_1030@srel
        /*0820*/ 	.short	0x0
        /*0822*/ 	.short	0x0
        /*0824*/ 	.word	0x3
        /*0828*/ 	.word	.L_x_1031@srel
        /*082c*/ 	.word	.L_x_1032@srel
        /*0830*/ 	.word	.L_x_159@srel


	//   ....[76]....
        /*0834*/ 	.word	.L_x_1034@srel
        /*0838*/ 	.short	0x0
        /*083a*/ 	.short	0x0
        /*083c*/ 	.word	0x3
        /*0840*/ 	.word	.L_x_1035@srel
        /*0844*/ 	.word	.L_x_1036@srel
        /*0848*/ 	.word	.L_x_159@srel


	//   ....[77]....
        /*084c*/ 	.word	.L_x_1038@srel
        /*0850*/ 	.short	0x0
        /*0852*/ 	.short	0x0
        /*0854*/ 	.word	0x3
        /*0858*/ 	.word	.L_x_1039@srel
        /*085c*/ 	.word	.L_x_1040@srel
        /*0860*/ 	.word	.L_x_159@srel


	//   ....[78]....
        /*0864*/ 	.word	.L_x_1042@srel
        /*0868*/ 	.short	0x0
        /*086a*/ 	.short	0x0
        /*086c*/ 	.word	0x3
        /*0870*/ 	.word	.L_x_1043@srel
        /*0874*/ 	.word	.L_x_1044@srel
        /*0878*/ 	.word	.L_x_159@srel


	//   ....[79]....
        /*087c*/ 	.word	.L_x_1046@srel
        /*0880*/ 	.short	0x0
        /*0882*/ 	.short	0x0
        /*0884*/ 	.word	0x3
        /*0888*/ 	.word	.L_x_1047@srel
        /*088c*/ 	.word	.L_x_1048@srel
        /*0890*/ 	.word	.L_x_159@srel


	//   ....[80]....
        /*0894*/ 	.word	.L_x_1050@srel
        /*0898*/ 	.short	0x0
        /*089a*/ 	.short	0x0
        /*089c*/ 	.word	0x3
        /*08a0*/ 	.word	.L_x_1051@srel
        /*08a4*/ 	.word	.L_x_1052@srel
        /*08a8*/ 	.word	.L_x_159@srel


	//   ....[81]....
        /* <DEDUP_REMOVED lines=8> */


	//   ....[82]....
        /* <DEDUP_REMOVED lines=8> */


	//   ....[83]....
        /*08e4*/ 	.word	.L_x_1064@srel
        /*08e8*/ 	.short	0x0
        /*08ea*/ 	.short	0x0
        /*08ec*/ 	.word	0x3
        /*08f0*/ 	.word	.L_x_1065@srel
        /*08f4*/ 	.word	.L_x_1066@srel
        /*08f8*/ 	.word	.L_x_297@srel


	//   ....[84]....
        /*08fc*/ 	.word	.L_x_1068@srel
        /*0900*/ 	.short	0x0
        /*0902*/ 	.short	0x0
        /*0904*/ 	.word	0x3
        /*0908*/ 	.word	.L_x_1069@srel
        /*090c*/ 	.word	.L_x_1070@srel
        /*0910*/ 	.word	.L_x_297@srel


	//   ....[85]....
        /* <DEDUP_REMOVED lines=8> */


	//   ....[86]....
        /*0930*/ 	.word	.L_x_1077@srel
        /*0934*/ 	.short	0x0
        /*0936*/ 	.short	0x0
        /*0938*/ 	.word	0x3
        /*093c*/ 	.word	.L_x_1078@srel
        /*0940*/ 	.word	.L_x_1079@srel
        /*0944*/ 	.word	.L_x_297@srel


	//   ....[87]....
        /*0948*/ 	.word	.L_x_1081@srel
        /*094c*/ 	.short	0x0
        /*094e*/ 	.short	0x0
        /*0950*/ 	.word	0x3
        /*0954*/ 	.word	.L_x_1082@srel
        /*0958*/ 	.word	.L_x_1083@srel
        /*095c*/ 	.word	.L_x_297@srel


	//   ....[88]....
        /*0960*/ 	.word	.L_x_1085@srel
        /*0964*/ 	.short	0x0
        /*0966*/ 	.short	0x0
        /*0968*/ 	.word	0x3
        /*096c*/ 	.word	.L_x_1086@srel
        /*0970*/ 	.word	.L_x_1087@srel
        /*0974*/ 	.word	.L_x_297@srel


	//   ....[89]....
        /*0978*/ 	.word	.L_x_1089@srel
        /*097c*/ 	.short	0x0
        /*097e*/ 	.short	0x0
        /*0980*/ 	.word	0x3
        /*0984*/ 	.word	.L_x_1090@srel
        /*0988*/ 	.word	.L_x_1091@srel
        /*098c*/ 	.word	.L_x_297@srel


	//   ....[90]....
        /*0990*/ 	.word	.L_x_1093@srel
        /*0994*/ 	.short	0x0
        /*0996*/ 	.short	0x0
        /*0998*/ 	.word	0x3
        /*099c*/ 	.word	.L_x_1094@srel
        /*09a0*/ 	.word	.L_x_1095@srel
        /*09a4*/ 	.word	.L_x_297@srel


	//   ....[91]....
        /* <DEDUP_REMOVED lines=8> */


	//   ....[92]....
        /* <DEDUP_REMOVED lines=8> */


	//   ....[93]....
        /*09e0*/ 	.word	.L_x_1107@srel
        /*09e4*/ 	.short	0x0
        /*09e6*/ 	.short	0x0
        /*09e8*/ 	.word	0x3
        /*09ec*/ 	.word	.L_x_1108@srel
        /*09f0*/ 	.word	.L_x_1109@srel
        /*09f4*/ 	.word	.L_x_313@srel


	//   ....[94]....
        /*09f8*/ 	.word	.L_x_1111@srel
        /*09fc*/ 	.short	0x0
        /*09fe*/ 	.short	0x0
        /*0a00*/ 	.word	0x3
        /*0a04*/ 	.word	.L_x_1112@srel
        /*0a08*/ 	.word	.L_x_1113@srel
        /*0a0c*/ 	.word	.L_x_313@srel


	//   ....[95]....
        /* <DEDUP_REMOVED lines=8> */


	//   ....[96]....
        /*0a2c*/ 	.word	.L_x_1120@srel
        /*0a30*/ 	.short	0x0
        /*0a32*/ 	.short	0x0
        /*0a34*/ 	.word	0x3
        /*0a38*/ 	.word	.L_x_1121@srel
        /*0a3c*/ 	.word	.L_x_1122@srel
        /*0a40*/ 	.word	.L_x_313@srel


	//   ....[97]....
        /*0a44*/ 	.word	.L_x_1124@srel
        /*0a48*/ 	.short	0x0
        /*0a4a*/ 	.short	0x0
        /*0a4c*/ 	.word	0x3
        /*0a50*/ 	.word	.L_x_1125@srel
        /*0a54*/ 	.word	.L_x_1126@srel
        /*0a58*/ 	.word	.L_x_313@srel


	//   ....[98]....
        /*0a5c*/ 	.word	.L_x_1128@srel
        /*0a60*/ 	.short	0x0
        /*0a62*/ 	.short	0x0
        /*0a64*/ 	.word	0x3
        /*0a68*/ 	.word	.L_x_1129@srel
        /*0a6c*/ 	.word	.L_x_1130@srel
        /*0a70*/ 	.word	.L_x_313@srel


	//   ....[99]....
        /*0a74*/ 	.word	.L_x_1132@srel
        /*0a78*/ 	.short	0x0
        /*0a7a*/ 	.short	0x0
        /*0a7c*/ 	.word	0x3
        /*0a80*/ 	.word	.L_x_1133@srel
        /*0a84*/ 	.word	.L_x_1134@srel
        /*0a88*/ 	.word	.L_x_313@srel


	//   ....[100]....
        /*0a8c*/ 	.word	.L_x_1136@srel
        /*0a90*/ 	.short	0x0
        /*0a92*/ 	.short	0x0
        /*0a94*/ 	.word	0x3
        /*0a98*/ 	.word	.L_x_1137@srel
        /*0a9c*/ 	.word	.L_x_1138@srel
        /*0aa0*/ 	.word	.L_x_313@srel


	//   ....[101]....
        /* <DEDUP_REMOVED lines=8> */


	//   ....[102]....
        /* <DEDUP_REMOVED lines=8> */


	//   ....[103]....
        /*0adc*/ 	.word	.L_x_1150@srel
        /*0ae0*/ 	.short	0x0
        /*0ae2*/ 	.short	0x0
        /*0ae4*/ 	.word	0x3
        /*0ae8*/ 	.word	.L_x_1151@srel
        /*0aec*/ 	.word	.L_x_1152@srel
        /*0af0*/ 	.word	.L_x_329@srel


	//   ....[104]....
        /*0af4*/ 	.word	.L_x_1154@srel
        /*0af8*/ 	.short	0x0
        /*0afa*/ 	.short	0x0
        /*0afc*/ 	.word	0x3
        /*0b00*/ 	.word	.L_x_1155@srel
        /*0b04*/ 	.word	.L_x_1156@srel
        /*0b08*/ 	.word	.L_x_329@srel


	//   ....[105]....
        /* <DEDUP_REMOVED lines=8> */


	//   ....[106]....
        /*0b28*/ 	.word	.L_x_1163@srel
        /*0b2c*/ 	.short	0x0
        /*0b2e*/ 	.short	0x0
        /*0b30*/ 	.word	0x3
        /*0b34*/ 	.word	.L_x_1164@srel
        /*0b38*/ 	.word	.L_x_1165@srel
        /*0b3c*/ 	.word	.L_x_329@srel


	//   ....[107]....
        /*0b40*/ 	.word	.L_x_1167@srel
        /*0b44*/ 	.short	0x0
        /*0b46*/ 	.short	0x0
        /*0b48*/ 	.word	0x3
        /*0b4c*/ 	.word	.L_x_1168@srel
        /*0b50*/ 	.word	.L_x_1169@srel
        /*0b54*/ 	.word	.L_x_329@srel


	//   ....[108]....
        /*0b58*/ 	.word	.L_x_1171@srel
        /*0b5c*/ 	.short	0x0
        /*0b5e*/ 	.short	0x0
        /*0b60*/ 	.word	0x3
        /*0b64*/ 	.word	.L_x_1172@srel
        /*0b68*/ 	.word	.L_x_1173@srel
        /*0b6c*/ 	.word	.L_x_329@srel


	//   ....[109]....
        /*0b70*/ 	.word	.L_x_1175@srel
        /*0b74*/ 	.short	0x0
        /*0b76*/ 	.short	0x0
        /*0b78*/ 	.word	0x3
        /*0b7c*/ 	.word	.L_x_1176@srel
        /*0b80*/ 	.word	.L_x_1177@srel
        /*0b84*/ 	.word	.L_x_329@srel


	//   ....[110]....
        /*0b88*/ 	.word	.L_x_1179@srel
        /*0b8c*/ 	.short	0x0
        /*0b8e*/ 	.short	0x0
        /*0b90*/ 	.word	0x3
        /*0b94*/ 	.word	.L_x_1180@srel
        /*0b98*/ 	.word	.L_x_1181@srel
        /*0b9c*/ 	.word	.L_x_329@srel


	//   ....[111]....
        /* <DEDUP_REMOVED lines=8> */


	//   ....[112]....
        /* <DEDUP_REMOVED lines=8> */


	//   ....[113]....
        /*0bd8*/ 	.word	.L_x_1193@srel
        /*0bdc*/ 	.short	0x0
        /*0bde*/ 	.short	0x0
        /*0be0*/ 	.word	0x3
        /*0be4*/ 	.word	.L_x_1194@srel
        /*0be8*/ 	.word	.L_x_1195@srel
        /*0bec*/ 	.word	.L_x_345@srel


	//   ....[114]....
        /*0bf0*/ 	.word	.L_x_1197@srel
        /*0bf4*/ 	.short	0x0
        /*0bf6*/ 	.short	0x0
        /*0bf8*/ 	.word	0x3
        /*0bfc*/ 	.word	.L_x_1198@srel
        /*0c00*/ 	.word	.L_x_1199@srel
        /*0c04*/ 	.word	.L_x_345@srel


	//   ....[115]....
        /* <DEDUP_REMOVED lines=8> */


	//   ....[116]....
        /*0c24*/ 	.word	.L_x_1206@srel
        /*0c28*/ 	.short	0x0
        /*0c2a*/ 	.short	0x0
        /*0c2c*/ 	.word	0x3
        /*0c30*/ 	.word	.L_x_1207@srel
        /*0c34*/ 	.word	.L_x_1208@srel
        /*0c38*/ 	.word	.L_x_345@srel


	//   ....[117]....
        /*0c3c*/ 	.word	.L_x_1210@srel
        /*0c40*/ 	.short	0x0
        /*0c42*/ 	.short	0x0
        /*0c44*/ 	.word	0x3
        /*0c48*/ 	.word	.L_x_1211@srel
        /*0c4c*/ 	.word	.L_x_1212@srel
        /*0c50*/ 	.word	.L_x_345@srel


	//   ....[118]....
        /*0c54*/ 	.word	.L_x_1214@srel
        /*0c58*/ 	.short	0x0
        /*0c5a*/ 	.short	0x0
        /*0c5c*/ 	.word	0x3
        /*0c60*/ 	.word	.L_x_1215@srel
        /*0c64*/ 	.word	.L_x_1216@srel
        /*0c68*/ 	.word	.L_x_345@srel


	//   ....[119]....
        /*0c6c*/ 	.word	.L_x_1218@srel
        /*0c70*/ 	.short	0x0
        /*0c72*/ 	.short	0x0
        /*0c74*/ 	.word	0x3
        /*0c78*/ 	.word	.L_x_1219@srel
        /*0c7c*/ 	.word	.L_x_1220@srel
        /*0c80*/ 	.word	.L_x_345@srel


	//   ....[120]....
        /*0c84*/ 	.word	.L_x_1222@srel
        /*0c88*/ 	.short	0x0
        /*0c8a*/ 	.short	0x0
        /*0c8c*/ 	.word	0x3
        /*0c90*/ 	.word	.L_x_1223@srel
        /*0c94*/ 	.word	.L_x_1224@srel
        /*0c98*/ 	.word	.L_x_345@srel


	//   ....[121]....
        /* <DEDUP_REMOVED lines=8> */


	//   ....[122]....
        /* <DEDUP_REMOVED lines=8> */


	//   ....[123]....
        /*0cd4*/ 	.word	.L_x_1236@srel
        /*0cd8*/ 	.short	0x0
        /*0cda*/ 	.short	0x0
        /*0cdc*/ 	.word	0x3
        /*0ce0*/ 	.word	.L_x_1237@srel
        /*0ce4*/ 	.word	.L_x_1238@srel
        /*0ce8*/ 	.word	.L_x_361@srel


	//   ....[124]....
        /*0cec*/ 	.word	.L_x_1240@srel
        /*0cf0*/ 	.short	0x0
        /*0cf2*/ 	.short	0x0
        /*0cf4*/ 	.word	0x3
        /*0cf8*/ 	.word	.L_x_1241@srel
        /*0cfc*/ 	.word	.L_x_1242@srel
        /*0d00*/ 	.word	.L_x_361@srel


	//   ....[125]....
        /* <DEDUP_REMOVED lines=8> */


	//   ....[126]....
        /*0d20*/ 	.word	.L_x_1249@srel
        /*0d24*/ 	.short	0x0
        /*0d26*/ 	.short	0x0
        /*0d28*/ 	.word	0x3
        /*0d2c*/ 	.word	.L_x_1250@srel
        /*0d30*/ 	.word	.L_x_1251@srel
        /*0d34*/ 	.word	.L_x_361@srel


	//   ....[127]....
        /*0d38*/ 	.word	.L_x_1253@srel
        /*0d3c*/ 	.short	0x0
        /*0d3e*/ 	.short	0x0
        /*0d40*/ 	.word	0x3
        /*0d44*/ 	.word	.L_x_1254@srel
        /*0d48*/ 	.word	.L_x_1255@srel
        /*0d4c*/ 	.word	.L_x_361@srel


	//   ....[128]....
        /*0d50*/ 	.word	.L_x_1257@srel
        /*0d54*/ 	.short	0x0
        /*0d56*/ 	.short	0x0
        /*0d58*/ 	.word	0x3
        /*0d5c*/ 	.word	.L_x_1258@srel
        /*0d60*/ 	.word	.L_x_1259@srel
        /*0d64*/ 	.word	.L_x_361@srel


	//   ....[129]....
        /*0d68*/ 	.word	.L_x_1261@srel
        /*0d6c*/ 	.short	0x0
        /*0d6e*/ 	.short	0x0
        /*0d70*/ 	.word	0x3
        /*0d74*/ 	.word	.L_x_1262@srel
        /*0d78*/ 	.word	.L_x_1263@srel
        /*0d7c*/ 	.word	.L_x_361@srel


	//   ....[130]....
        /*0d80*/ 	.word	.L_x_1265@srel
        /*0d84*/ 	.short	0x0
        /*0d86*/ 	.short	0x0
        /*0d88*/ 	.word	0x3
        /*0d8c*/ 	.word	.L_x_1266@srel
        /*0d90*/ 	.word	.L_x_1267@srel
        /*0d94*/ 	.word	.L_x_361@srel


	//   ....[131]....
        /* <DEDUP_REMOVED lines=8> */


	//   ....[132]....
        /* <DEDUP_REMOVED lines=8> */


	//   ....[133]....
        /*0dd0*/ 	.word	.L_x_1279@srel
        /*0dd4*/ 	.short	0x0
        /*0dd6*/ 	.short	0x0
        /*0dd8*/ 	.word	0x3
        /*0ddc*/ 	.word	.L_x_1280@srel
        /*0de0*/ 	.word	.L_x_1281@srel
        /*0de4*/ 	.word	.L_x_377@srel


	//   ....[134]....
        /*0de8*/ 	.word	.L_x_1283@srel
        /*0dec*/ 	.short	0x0
        /*0dee*/ 	.short	0x0
        /*0df0*/ 	.word	0x3
        /*0df4*/ 	.word	.L_x_1284@srel
        /*0df8*/ 	.word	.L_x_1285@srel
        /*0dfc*/ 	.word	.L_x_377@srel


	//   ....[135]....
        /* <DEDUP_REMOVED lines=8> */


	//   ....[136]....
        /*0e1c*/ 	.word	.L_x_1292@srel
        /*0e20*/ 	.short	0x0
        /*0e22*/ 	.short	0x0
        /*0e24*/ 	.word	0x3
        /*0e28*/ 	.word	.L_x_1293@srel
        /*0e2c*/ 	.word	.L_x_1294@srel
        /*0e30*/ 	.word	.L_x_377@srel


	//   ....[137]....
        /*0e34*/ 	.word	.L_x_1296@srel
        /*0e38*/ 	.short	0x0
        /*0e3a*/ 	.short	0x0
        /*0e3c*/ 	.word	0x3
        /*0e40*/ 	.word	.L_x_1297@srel
        /*0e44*/ 	.word	.L_x_1298@srel
        /*0e48*/ 	.word	.L_x_377@srel


	//   ....[138]....
        /*0e4c*/ 	.word	.L_x_1300@srel
        /*0e50*/ 	.short	0x0
        /*0e52*/ 	.short	0x0
        /*0e54*/ 	.word	0x3
        /*0e58*/ 	.word	.L_x_1301@srel
        /*0e5c*/ 	.word	.L_x_1302@srel
        /*0e60*/ 	.word	.L_x_377@srel


	//   ....[139]....
        /*0e64*/ 	.word	.L_x_1304@srel
        /*0e68*/ 	.short	0x0
        /*0e6a*/ 	.short	0x0
        /*0e6c*/ 	.word	0x3
        /*0e70*/ 	.word	.L_x_1305@srel
        /*0e74*/ 	.word	.L_x_1306@srel
        /*0e78*/ 	.word	.L_x_377@srel


	//   ....[140]....
        /*0e7c*/ 	.word	.L_x_1308@srel
        /*0e80*/ 	.short	0x0
        /*0e82*/ 	.short	0x0
        /*0e84*/ 	.word	0x3
        /*0e88*/ 	.word	.L_x_1309@srel
        /*0e8c*/ 	.word	.L_x_1310@srel
        /*0e90*/ 	.word	.L_x_377@srel


	//   ....[141]....
        /* <DEDUP_REMOVED lines=8> */


	//   ....[142]....
        /* <DEDUP_REMOVED lines=8> */


	//   ....[143]....
        /*0ecc*/ 	.word	.L_x_1322@srel
        /*0ed0*/ 	.short	0x0
        /*0ed2*/ 	.short	0x0
        /*0ed4*/ 	.word	0x3
        /*0ed8*/ 	.word	.L_x_1323@srel
        /*0edc*/ 	.word	.L_x_1324@srel
        /*0ee0*/ 	.word	.L_x_393@srel


	//   ....[144]....
        /*0ee4*/ 	.word	.L_x_1326@srel
        /*0ee8*/ 	.short	0x0
        /*0eea*/ 	.short	0x0
        /*0eec*/ 	.word	0x3
        /*0ef0*/ 	.word	.L_x_1327@srel
        /*0ef4*/ 	.word	.L_x_1328@srel
        /*0ef8*/ 	.word	.L_x_393@srel


	//   ....[145]....
        /* <DEDUP_REMOVED lines=8> */


	//   ....[146]....
        /*0f18*/ 	.word	.L_x_1335@srel
        /*0f1c*/ 	.short	0x0
        /*0f1e*/ 	.short	0x0
        /*0f20*/ 	.word	0x3
        /*0f24*/ 	.word	.L_x_1336@srel
        /*0f28*/ 	.word	.L_x_1337@srel
        /*0f2c*/ 	.word	.L_x_393@srel


	//   ....[147]....
        /*0f30*/ 	.word	.L_x_1339@srel
        /*0f34*/ 	.short	0x0
        /*0f36*/ 	.short	0x0
        /*0f38*/ 	.word	0x3
        /*0f3c*/ 	.word	.L_x_1340@srel
        /*0f40*/ 	.word	.L_x_1341@srel
        /*0f44*/ 	.word	.L_x_393@srel


	//   ....[148]....
        /*0f48*/ 	.word	.L_x_1343@srel
        /*0f4c*/ 	.short	0x0
        /*0f4e*/ 	.short	0x0
        /*0f50*/ 	.word	0x3
        /*0f54*/ 	.word	.L_x_1344@srel
        /*0f58*/ 	.word	.L_x_1345@srel
        /*0f5c*/ 	.word	.L_x_393@srel


	//   ....[149]....
        /*0f60*/ 	.word	.L_x_1347@srel
        /*0f64*/ 	.short	0x0
        /*0f66*/ 	.short	0x0
        /*0f68*/ 	.word	0x3
        /*0f6c*/ 	.word	.L_x_1348@srel
        /*0f70*/ 	.word	.L_x_1349@srel
        /*0f74*/ 	.word	.L_x_393@srel


	//   ....[150]....
        /*0f78*/ 	.word	.L_x_1351@srel
        /*0f7c*/ 	.short	0x0
        /*0f7e*/ 	.short	0x0
        /*0f80*/ 	.word	0x3
        /*0f84*/ 	.word	.L_x_1352@srel
        /*0f88*/ 	.word	.L_x_1353@srel
        /*0f8c*/ 	.word	.L_x_393@srel


	//   ....[151]....
        /* <DEDUP_REMOVED lines=8> */


	//   ....[152]....
        /*0fac*/ 	.word	.L_x_1360@srel
        /*0fb0*/ 	.short	0x0
        /*0fb2*/ 	.short	0x0
        /*0fb4*/ 	.word	0x3
        /*0fb8*/ 	.word	.L_x_1361@srel
        /*0fbc*/ 	.word	.L_x_1362@srel
        /*0fc0*/ 	.word	.L_x_418@srel


	//   ....[153]....
        /*0fc4*/ 	.word	.L_x_1364@srel
        /*0fc8*/ 	.short	0x0
        /*0fca*/ 	.short	0x0
        /*0fcc*/ 	.word	0x3
        /*0fd0*/ 	.word	.L_x_1365@srel
        /*0fd4*/ 	.word	.L_x_1366@srel
        /*0fd8*/ 	.word	.L_x_418@srel


	//   ....[154]....
        /*0fdc*/ 	.word	.L_x_1368@srel
        /*0fe0*/ 	.short	0x0
        /*0fe2*/ 	.short	0x0
        /*0fe4*/ 	.word	0x3
        /*0fe8*/ 	.word	.L_x_1369@srel
        /*0fec*/ 	.word	.L_x_1370@srel
        /*0ff0*/ 	.word	.L_x_418@srel


	//   ....[155]....
        /* <DEDUP_REMOVED lines=8> */


	//   ....[156]....
        /*1010*/ 	.word	.L_x_1377@srel
        /*1014*/ 	.short	0x0
        /*1016*/ 	.short	0x0
        /*1018*/ 	.word	0x3
        /*101c*/ 	.word	.L_x_1378@srel
        /*1020*/ 	.word	.L_x_1379@srel
        /*1024*/ 	.word	.L_x_418@srel


	//   ....[157]....
        /*1028*/ 	.word	.L_x_1381@srel
        /*102c*/ 	.short	0x0
        /*102e*/ 	.short	0x0
        /*1030*/ 	.word	0x3
        /*1034*/ 	.word	.L_x_1382@srel
        /*1038*/ 	.word	.L_x_1383@srel
        /*103c*/ 	.word	.L_x_418@srel


	//   ....[158]....
        /*1040*/ 	.word	.L_x_1385@srel
        /*1044*/ 	.short	0x0
        /*1046*/ 	.short	0x0
        /*1048*/ 	.word	0x3
        /*104c*/ 	.word	.L_x_1386@srel
        /*1050*/ 	.word	.L_x_1387@srel
        /*1054*/ 	.word	.L_x_418@srel


	//   ....[159]....
        /*1058*/ 	.word	.L_x_1389@srel
        /*105c*/ 	.short	0x0
        /*105e*/ 	.short	0x0
        /*1060*/ 	.word	0x3
        /*1064*/ 	.word	.L_x_1390@srel
        /*1068*/ 	.word	.L_x_1391@srel
        /*106c*/ 	.word	.L_x_418@srel


	//   ....[160]....
        /*1070*/ 	.word	.L_x_1393@srel
        /*1074*/ 	.short	0x0
        /*1076*/ 	.short	0x0
        /*1078*/ 	.word	0x3
        /*107c*/ 	.word	.L_x_1394@srel
        /*1080*/ 	.word	.L_x_1395@srel
        /*1084*/ 	.word	.L_x_418@srel


	//   ....[161]....
        /*1088*/ 	.word	.L_x_1397@srel
        /*108c*/ 	.short	0x0
        /*108e*/ 	.short	0x0
        /*1090*/ 	.word	0x3
        /*1094*/ 	.word	.L_x_1398@srel
        /*1098*/ 	.word	.L_x_1399@srel
        /*109c*/ 	.word	.L_x_418@srel


	//   ....[162]....
        /* <DEDUP_REMOVED lines=8> */


	//   ....[163]....
        /* <DEDUP_REMOVED lines=8> */


	//   ....[164]....
        /*10d8*/ 	.word	.L_x_1411@srel
        /*10dc*/ 	.short	0x0
        /*10de*/ 	.short	0x0
        /*10e0*/ 	.word	0x3
        /*10e4*/ 	.word	.L_x_1412@srel
        /*10e8*/ 	.word	.L_x_1413@srel
        /*10ec*/ 	.word	.L_x_510@srel


	//   ....[165]....
        /*10f0*/ 	.word	.L_x_1415@srel
        /*10f4*/ 	.short	0x0
        /*10f6*/ 	.short	0x0
        /*10f8*/ 	.word	0x3
        /*10fc*/ 	.word	.L_x_1416@srel
        /*1100*/ 	.word	.L_x_1417@srel
        /*1104*/ 	.word	.L_x_510@srel


	//   ....[166]....
        /* <DEDUP_REMOVED lines=8> */


	//   ....[167]....
        /*1124*/ 	.word	.L_x_1424@srel
        /*1128*/ 	.short	0x0
        /*112a*/ 	.short	0x0
        /*112c*/ 	.word	0x3
        /*1130*/ 	.word	.L_x_1425@srel
        /*1134*/ 	.word	.L_x_1426@srel
        /*1138*/ 	.word	.L_x_510@srel


	//   ....[168]....
        /*113c*/ 	.word	.L_x_1428@srel
        /*1140*/ 	.short	0x0
        /*1142*/ 	.short	0x0
        /*1144*/ 	.word	0x3
        /*1148*/ 	.word	.L_x_1429@srel
        /*114c*/ 	.word	.L_x_1430@srel
        /*1150*/ 	.word	.L_x_510@srel


	//   ....[169]....
        /*1154*/ 	.word	.L_x_1432@srel
        /*1158*/ 	.short	0x0
        /*115a*/ 	.short	0x0
        /*115c*/ 	.word	0x3
        /*1160*/ 	.word	.L_x_1433@srel
        /*1164*/ 	.word	.L_x_1434@srel
        /*1168*/ 	.word	.L_x_510@srel


	//   ....[170]....
        /*116c*/ 	.word	.L_x_1436@srel
        /*1170*/ 	.short	0x0
        /*1172*/ 	.short	0x0
        /*1174*/ 	.word	0x3
        /*1178*/ 	.word	.L_x_1437@srel
        /*117c*/ 	.word	.L_x_1438@srel
        /*1180*/ 	.word	.L_x_510@srel


	//   ....[171]....
        /*1184*/ 	.word	.L_x_1440@srel
        /*1188*/ 	.short	0x0
        /*118a*/ 	.short	0x0
        /*118c*/ 	.word	0x3
        /*1190*/ 	.word	.L_x_1441@srel
        /*1194*/ 	.word	.L_x_1442@srel
        /*1198*/ 	.word	.L_x_510@srel


	//   ....[172]....
        /* <DEDUP_REMOVED lines=8> */


	//   ....[173]....
        /* <DEDUP_REMOVED lines=8> */


	//   ....[174]....
        /*11d4*/ 	.word	.L_x_1454@srel
        /*11d8*/ 	.short	0x0
        /*11da*/ 	.short	0x0
        /*11dc*/ 	.word	0x3
        /*11e0*/ 	.word	.L_x_1455@srel
        /*11e4*/ 	.word	.L_x_1456@srel
        /*11e8*/ 	.word	.L_x_526@srel


	//   ....[175]....
        /*11ec*/ 	.word	.L_x_1458@srel
        /*11f0*/ 	.short	0x0
        /*11f2*/ 	.short	0x0
        /*11f4*/ 	.word	0x3
        /*11f8*/ 	.word	.L_x_1459@srel
        /*11fc*/ 	.word	.L_x_1460@srel
        /*1200*/ 	.word	.L_x_526@srel


	//   ....[176]....
        /* <DEDUP_REMOVED lines=8> */


	//   ....[177]....
        /*1220*/ 	.word	.L_x_1467@srel
        /*1224*/ 	.short	0x0
        /*1226*/ 	.short	0x0
        /*1228*/ 	.word	0x3
        /*122c*/ 	.word	.L_x_1468@srel
        /*1230*/ 	.word	.L_x_1469@srel
        /*1234*/ 	.word	.L_x_526@srel


	//   ....[178]....
        /*1238*/ 	.word	.L_x_1471@srel
        /*123c*/ 	.short	0x0
        /*123e*/ 	.short	0x0
        /*1240*/ 	.word	0x3
        /*1244*/ 	.word	.L_x_1472@srel
        /*1248*/ 	.word	.L_x_1473@srel
        /*124c*/ 	.word	.L_x_526@srel


	//   ....[179]....
        /*1250*/ 	.word	.L_x_1475@srel
        /*1254*/ 	.short	0x0
        /*1256*/ 	.short	0x0
        /*1258*/ 	.word	0x3
        /*125c*/ 	.word	.L_x_1476@srel
        /*1260*/ 	.word	.L_x_1477@srel
        /*1264*/ 	.word	.L_x_526@srel


	//   ....[180]....
        /*1268*/ 	.word	.L_x_1479@srel
        /*126c*/ 	.short	0x0
        /*126e*/ 	.short	0x0
        /*1270*/ 	.word	0x3
        /*1274*/ 	.word	.L_x_1480@srel
        /*1278*/ 	.word	.L_x_1481@srel
        /*127c*/ 	.word	.L_x_526@srel


	//   ....[181]....
        /*1280*/ 	.word	.L_x_1483@srel
        /*1284*/ 	.short	0x0
        /*1286*/ 	.short	0x0
        /*1288*/ 	.word	0x3
        /*128c*/ 	.word	.L_x_1484@srel
        /*1290*/ 	.word	.L_x_1485@srel
        /*1294*/ 	.word	.L_x_526@srel


	//   ....[182]....
        /* <DEDUP_REMOVED lines=8> */


	//   ....[183]....
        /* <DEDUP_REMOVED lines=8> */


	//   ....[184]....
        /*12d0*/ 	.word	.L_x_1497@srel
        /*12d4*/ 	.short	0x0
        /*12d6*/ 	.short	0x0
        /*12d8*/ 	.word	0x3
        /*12dc*/ 	.word	.L_x_1498@srel
        /*12e0*/ 	.word	.L_x_1499@srel
        /*12e4*/ 	.word	.L_x_542@srel


	//   ....[185]....
        /*12e8*/ 	.word	.L_x_1501@srel
        /*12ec*/ 	.short	0x0
        /*12ee*/ 	.short	0x0
        /*12f0*/ 	.word	0x3
        /*12f4*/ 	.word	.L_x_1502@srel
        /*12f8*/ 	.word	.L_x_1503@srel
        /*12fc*/ 	.word	.L_x_542@srel


	//   ....[186]....
        /* <DEDUP_REMOVED lines=8> */


	//   ....[187]....
        /*131c*/ 	.word	.L_x_1510@srel
        /*1320*/ 	.short	0x0
        /*1322*/ 	.short	0x0
        /*1324*/ 	.word	0x3
        /*1328*/ 	.word	.L_x_1511@srel
        /*132c*/ 	.word	.L_x_1512@srel
        /*1330*/ 	.word	.L_x_542@srel


	//   ....[188]....
        /*1334*/ 	.word	.L_x_1514@srel
        /*1338*/ 	.short	0x0
        /*133a*/ 	.short	0x0
        /*133c*/ 	.word	0x3
        /*1340*/ 	.word	.L_x_1515@srel
        /*1344*/ 	.word	.L_x_1516@srel
        /*1348*/ 	.word	.L_x_542@srel


	//   ....[189]....
        /*134c*/ 	.word	.L_x_1518@srel
        /*1350*/ 	.short	0x0
        /*1352*/ 	.short	0x0
        /*1354*/ 	.word	0x3
        /*1358*/ 	.word	.L_x_1519@srel
        /*135c*/ 	.word	.L_x_1520@srel
        /*1360*/ 	.word	.L_x_542@srel


	//   ....[190]....
        /*1364*/ 	.word	.L_x_1522@srel
        /*1368*/ 	.short	0x0
        /*136a*/ 	.short	0x0
        /*136c*/ 	.word	0x3
        /*1370*/ 	.word	.L_x_1523@srel
        /*1374*/ 	.word	.L_x_1524@srel
        /*1378*/ 	.word	.L_x_542@srel


	//   ....[191]....
        /*137c*/ 	.word	.L_x_1526@srel
        /*1380*/ 	.short	0x0
        /*1382*/ 	.short	0x0
        /*1384*/ 	.word	0x3
        /*1388*/ 	.word	.L_x_1527@srel
        /*138c*/ 	.word	.L_x_1528@srel
        /*1390*/ 	.word	.L_x_542@srel


	//   ....[192]....
        /* <DEDUP_REMOVED lines=8> */


	//   ....[193]....
        /* <DEDUP_REMOVED lines=8> */


	//   ....[194]....
        /*13cc*/ 	.word	.L_x_1540@srel
        /*13d0*/ 	.short	0x0
        /*13d2*/ 	.short	0x0
        /*13d4*/ 	.word	0x3
        /*13d8*/ 	.word	.L_x_1541@srel
        /*13dc*/ 	.word	.L_x_1542@srel
        /*13e0*/ 	.word	.L_x_558@srel


	//   ....[195]....
        /*13e4*/ 	.word	.L_x_1544@srel
        /*13e8*/ 	.short	0x0
        /*13ea*/ 	.short	0x0
        /*13ec*/ 	.word	0x3
        /*13f0*/ 	.word	.L_x_1545@srel
        /*13f4*/ 	.word	.L_x_1546@srel
        /*13f8*/ 	.word	.L_x_558@srel


	//   ....[196]....
        /* <DEDUP_REMOVED lines=8> */


	//   ....[197]....
        /*1418*/ 	.word	.L_x_1553@srel
        /*141c*/ 	.short	0x0
        /*141e*/ 	.short	0x0
        /*1420*/ 	.word	0x3
        /*1424*/ 	.word	.L_x_1554@srel
        /*1428*/ 	.word	.L_x_1555@srel
        /*142c*/ 	.word	.L_x_558@srel


	//   ....[198]....
        /*1430*/ 	.word	.L_x_1557@srel
        /*1434*/ 	.short	0x0
        /*1436*/ 	.short	0x0
        /*1438*/ 	.word	0x3
        /*143c*/ 	.word	.L_x_1558@srel
        /*1440*/ 	.word	.L_x_1559@srel
        /*1444*/ 	.word	.L_x_558@srel


	//   ....[199]....
        /*1448*/ 	.word	.L_x_1561@srel
        /*144c*/ 	.short	0x0
        /*144e*/ 	.short	0x0
        /*1450*/ 	.word	0x3
        /*1454*/ 	.word	.L_x_1562@srel
        /*1458*/ 	.word	.L_x_1563@srel
        /*145c*/ 	.word	.L_x_558@srel


	//   ....[200]....
        /*1460*/ 	.word	.L_x_1565@srel
        /*1464*/ 	.short	0x0
        /*1466*/ 	.short	0x0
        /*1468*/ 	.word	0x3
        /*146c*/ 	.word	.L_x_1566@srel
        /*1470*/ 	.word	.L_x_1567@srel
        /*1474*/ 	.word	.L_x_558@srel


	//   ....[201]....
        /*1478*/ 	.word	.L_x_1569@srel
        /*147c*/ 	.short	0x0
        /*147e*/ 	.short	0x0
        /*1480*/ 	.word	0x3
        /*1484*/ 	.word	.L_x_1570@srel
        /*1488*/ 	.word	.L_x_1571@srel
        /*148c*/ 	.word	.L_x_558@srel


	//   ....[202]....
        /* <DEDUP_REMOVED lines=8> */


	//   ....[203]....
        /* <DEDUP_REMOVED lines=8> */


	//   ....[204]....
        /*14c8*/ 	.word	.L_x_1583@srel
        /*14cc*/ 	.short	0x0
        /*14ce*/ 	.short	0x0
        /*14d0*/ 	.word	0x3
        /*14d4*/ 	.word	.L_x_1584@srel
        /*14d8*/ 	.word	.L_x_1585@srel
        /*14dc*/ 	.word	.L_x_574@srel


	//   ....[205]....
        /*14e0*/ 	.word	.L_x_1587@srel
        /*14e4*/ 	.short	0x0
        /*14e6*/ 	.short	0x0
        /*14e8*/ 	.word	0x3
        /*14ec*/ 	.word	.L_x_1588@srel
        /*14f0*/ 	.word	.L_x_1589@srel
        /*14f4*/ 	.word	.L_x_574@srel


	//   ....[206]....
        /* <DEDUP_REMOVED lines=8> */


	//   ....[207]....
        /*1514*/ 	.word	.L_x_1596@srel
        /*1518*/ 	.short	0x0
        /*151a*/ 	.short	0x0
        /*151c*/ 	.word	0x3
        /*1520*/ 	.word	.L_x_1597@srel
        /*1524*/ 	.word	.L_x_1598@srel
        /*1528*/ 	.word	.L_x_574@srel


	//   ....[208]....
        /*152c*/ 	.word	.L_x_1600@srel
        /*1530*/ 	.short	0x0
        /*1532*/ 	.short	0x0
        /*1534*/ 	.word	0x3
        /*1538*/ 	.word	.L_x_1601@srel
        /*153c*/ 	.word	.L_x_1602@srel
        /*1540*/ 	.word	.L_x_574@srel


	//   ....[209]....
        /*1544*/ 	.word	.L_x_1604@srel
        /*1548*/ 	.short	0x0
        /*154a*/ 	.short	0x0
        /*154c*/ 	.word	0x3
        /*1550*/ 	.word	.L_x_1605@srel
        /*1554*/ 	.word	.L_x_1606@srel
        /*1558*/ 	.word	.L_x_574@srel


	//   ....[210]....
        /*155c*/ 	.word	.L_x_1608@srel
        /*1560*/ 	.short	0x0
        /*1562*/ 	.short	0x0
        /*1564*/ 	.word	0x3
        /*1568*/ 	.word	.L_x_1609@srel
        /*156c*/ 	.word	.L_x_1610@srel
        /*1570*/ 	.word	.L_x_574@srel


	//   ....[211]....
        /*1574*/ 	.word	.L_x_1612@srel
        /*1578*/ 	.short	0x0
        /*157a*/ 	.short	0x0
        /*157c*/ 	.word	0x3
        /*1580*/ 	.word	.L_x_1613@srel
        /*1584*/ 	.word	.L_x_1614@srel
        /*1588*/ 	.word	.L_x_574@srel


	//   ....[212]....
        /* <DEDUP_REMOVED lines=8> */


	//   ....[213]....
        /* <DEDUP_REMOVED lines=8> */


	//   ....[214]....
        /*15c4*/ 	.word	.L_x_1626@srel
        /*15c8*/ 	.short	0x0
        /*15ca*/ 	.short	0x0
        /*15cc*/ 	.word	0x3
        /*15d0*/ 	.word	.L_x_1627@srel
        /*15d4*/ 	.word	.L_x_1628@srel
        /*15d8*/ 	.word	.L_x_590@srel


	//   ....[215]....
        /*15dc*/ 	.word	.L_x_1630@srel
        /*15e0*/ 	.short	0x0
        /*15e2*/ 	.short	0x0
        /*15e4*/ 	.word	0x3
        /*15e8*/ 	.word	.L_x_1631@srel
        /*15ec*/ 	.word	.L_x_1632@srel
        /*15f0*/ 	.word	.L_x_590@srel


	//   ....[216]....
        /* <DEDUP_REMOVED lines=8> */


	//   ....[217]....
        /*1610*/ 	.word	.L_x_1639@srel
        /*1614*/ 	.short	0x0
        /*1616*/ 	.short	0x0
        /*1618*/ 	.word	0x3
        /*161c*/ 	.word	.L_x_1640@srel
        /*1620*/ 	.word	.L_x_1641@srel
        /*1624*/ 	.word	.L_x_590@srel


	//   ....[218]....
        /*1628*/ 	.word	.L_x_1643@srel
        /*162c*/ 	.short	0x0
        /*162e*/ 	.short	0x0
        /*1630*/ 	.word	0x3
        /*1634*/ 	.word	.L_x_1644@srel
        /*1638*/ 	.word	.L_x_1645@srel
        /*163c*/ 	.word	.L_x_590@srel


	//   ....[219]....
        /*1640*/ 	.word	.L_x_1647@srel
        /*1644*/ 	.short	0x0
        /*1646*/ 	.short	0x0
        /*1648*/ 	.word	0x3
        /*164c*/ 	.word	.L_x_1648@srel
        /*1650*/ 	.word	.L_x_1649@srel
        /*1654*/ 	.word	.L_x_590@srel


	//   ....[220]....
        /*1658*/ 	.word	.L_x_1651@srel
        /*165c*/ 	.short	0x0
        /*165e*/ 	.short	0x0
        /*1660*/ 	.word	0x3
        /*1664*/ 	.word	.L_x_1652@srel
        /*1668*/ 	.word	.L_x_1653@srel
        /*166c*/ 	.word	.L_x_590@srel


	//   ....[221]....
        /*1670*/ 	.word	.L_x_1655@srel
        /*1674*/ 	.short	0x0
        /*1676*/ 	.short	0x0
        /*1678*/ 	.word	0x3
        /*167c*/ 	.word	.L_x_1656@srel
        /*1680*/ 	.word	.L_x_1657@srel
        /*1684*/ 	.word	.L_x_590@srel


	//   ....[222]....
        /* <DEDUP_REMOVED lines=8> */


	//   ....[223]....
        /* <DEDUP_REMOVED lines=8> */


	//   ....[224]....
        /*16c0*/ 	.word	.L_x_1669@srel
        /*16c4*/ 	.short	0x0
        /*16c6*/ 	.short	0x0
        /*16c8*/ 	.word	0x3
        /*16cc*/ 	.word	.L_x_1670@srel
        /*16d0*/ 	.word	.L_x_1671@srel
        /*16d4*/ 	.word	.L_x_606@srel


	//   ....[225]....
        /*16d8*/ 	.word	.L_x_1673@srel
        /*16dc*/ 	.short	0x0
        /*16de*/ 	.short	0x0
        /*16e0*/ 	.word	0x3
        /*16e4*/ 	.word	.L_x_1674@srel
        /*16e8*/ 	.word	.L_x_1675@srel
        /*16ec*/ 	.word	.L_x_606@srel


	//   ....[226]....
        /* <DEDUP_REMOVED lines=8> */


	//   ....[227]....
        /*170c*/ 	.word	.L_x_1682@srel
        /*1710*/ 	.short	0x0
        /*1712*/ 	.short	0x0
        /*1714*/ 	.word	0x3
        /*1718*/ 	.word	.L_x_1683@srel
        /*171c*/ 	.word	.L_x_1684@srel
        /*1720*/ 	.word	.L_x_606@srel


	//   ....[228]....
        /*1724*/ 	.word	.L_x_1686@srel
        /*1728*/ 	.short	0x0
        /*172a*/ 	.short	0x0
        /*172c*/ 	.word	0x3
        /*1730*/ 	.word	.L_x_1687@srel
        /*1734*/ 	.word	.L_x_1688@srel
        /*1738*/ 	.word	.L_x_606@srel


	//   ....[229]....
        /*173c*/ 	.word	.L_x_1690@srel
        /*1740*/ 	.short	0x0
        /*1742*/ 	.short	0x0
        /*1744*/ 	.word	0x3
        /*1748*/ 	.word	.L_x_1691@srel
        /*174c*/ 	.word	.L_x_1692@srel
        /*1750*/ 	.word	.L_x_606@srel


	//   ....[230]....
        /*1754*/ 	.word	.L_x_1694@srel
        /*1758*/ 	.short	0x0
        /*175a*/ 	.short	0x0
        /*175c*/ 	.word	0x3
        /*1760*/ 	.word	.L_x_1695@srel
        /*1764*/ 	.word	.L_x_1696@srel
        /*1768*/ 	.word	.L_x_606@srel


	//   ....[231]....
        /*176c*/ 	.word	.L_x_1698@srel
        /*1770*/ 	.short	0x0
        /*1772*/ 	.short	0x0
        /*1774*/ 	.word	0x3
        /*1778*/ 	.word	.L_x_1699@srel
        /*177c*/ 	.word	.L_x_1700@srel
        /*1780*/ 	.word	.L_x_606@srel


	//   ....[232]....
        /* <DEDUP_REMOVED lines=8> */


	//   ....[233]....
        /*17a0*/ 	.word	.L_x_1707@srel
        /*17a4*/ 	.short	0x0
        /*17a6*/ 	.short	0x0
        /*17a8*/ 	.word	0x3
        /*17ac*/ 	.word	.L_x_1708@srel
        /*17b0*/ 	.word	.L_x_1709@srel
        /*17b4*/ 	.word	.L_x_631@srel


	//   ....[234]....
        /*17b8*/ 	.word	.L_x_1711@srel
        /*17bc*/ 	.short	0x0
        /*17be*/ 	.short	0x0
        /*17c0*/ 	.word	0x3
        /*17c4*/ 	.word	.L_x_1712@srel
        /*17c8*/ 	.word	.L_x_1713@srel
        /*17cc*/ 	.word	.L_x_631@srel


	//   ....[235]....
        /*17d0*/ 	.word	.L_x_1715@srel
        /*17d4*/ 	.short	0x0
        /*17d6*/ 	.short	0x0
        /*17d8*/ 	.word	0x3
        /*17dc*/ 	.word	.L_x_1716@srel
        /*17e0*/ 	.word	.L_x_1717@srel
        /*17e4*/ 	.word	.L_x_631@srel


	//   ....[236]....
        /* <DEDUP_REMOVED lines=8> */


	//   ....[237]....
        /*1804*/ 	.word	.L_x_1724@srel
        /*1808*/ 	.short	0x0
        /*180a*/ 	.short	0x0
        /*180c*/ 	.word	0x3
        /*1810*/ 	.word	.L_x_1725@srel
        /*1814*/ 	.word	.L_x_1726@srel
        /*1818*/ 	.word	.L_x_631@srel


	//   ....[238]....
        /*181c*/ 	.word	.L_x_1728@srel
        /*1820*/ 	.short	0x0
        /*1822*/ 	.short	0x0
        /*1824*/ 	.word	0x3
        /*1828*/ 	.word	.L_x_1729@srel
        /*182c*/ 	.word	.L_x_1730@srel
        /*1830*/ 	.word	.L_x_631@srel


	//   ....[239]....
        /*1834*/ 	.word	.L_x_1732@srel
        /*1838*/ 	.short	0x0
        /*183a*/ 	.short	0x0
        /*183c*/ 	.word	0x3
        /*1840*/ 	.word	.L_x_1733@srel
        /*1844*/ 	.word	.L_x_1734@srel
        /*1848*/ 	.word	.L_x_631@srel


	//   ....[240]....
        /*184c*/ 	.word	.L_x_1736@srel
        /*1850*/ 	.short	0x0
        /*1852*/ 	.short	0x0
        /*1854*/ 	.word	0x3
        /*1858*/ 	.word	.L_x_1737@srel
        /*185c*/ 	.word	.L_x_1738@srel
        /*1860*/ 	.word	.L_x_631@srel


	//   ....[241]....
        /*1864*/ 	.word	.L_x_1740@srel
        /*1868*/ 	.short	0x0
        /*186a*/ 	.short	0x0
        /*186c*/ 	.word	0x3
        /*1870*/ 	.word	.L_x_1741@srel
        /*1874*/ 	.word	.L_x_1742@srel
        /*1878*/ 	.word	.L_x_631@srel


	//   ....[242]....
        /*187c*/ 	.word	.L_x_1744@srel
        /*1880*/ 	.short	0x0
        /*1882*/ 	.short	0x0
        /*1884*/ 	.word	0x3
        /*1888*/ 	.word	.L_x_1745@srel
        /*188c*/ 	.word	.L_x_1746@srel
        /*1890*/ 	.word	.L_x_631@srel


	//----- nvinfo : EIATTR_CRS_STACK_SIZE
	.align		4
.L_38:
        /*1894*/ 	.byte	0x04, 0x1e
        /*1896*/ 	.short	(.L_40 - .L_39)
.L_39:
        /*1898*/ 	.word	0x00000000


	//----- nvinfo : EIATTR_CBANK_PARAM_SIZE
	.align		4
.L_40:
        /*189c*/ 	.byte	0x03, 0x19
        /*189e*/ 	.short	0x003c


	//----- nvinfo : EIATTR_PARAM_CBANK
	.align		4
        /*18a0*/ 	.byte	0x04, 0x0a
        /*18a2*/ 	.short	(.L_42 - .L_41)
	.align		4
.L_41:
        /*18a4*/ 	.word	index@(.nv.constant0._Z16MH_simple_kerneliPiPfP5datumiiPdS3_i)
        /*18a8*/ 	.short	0x0380
        /*18aa*/ 	.short	0x003c


	//----- nvinfo : EIATTR_SW_WAR
	.align		4
.L_42:
        /*18ac*/ 	.byte	0x04, 0x36
        /*18ae*/ 	.short	(.L_44 - .L_43)
.L_43:
        /*18b0*/ 	.word	0x00000008
.L_44:


//--------------------- .nv.callgraph             --------------------------
	.section	.nv.callgraph,"",@"SHT_CUDA_CALLGRAPH"
	.align	4
	.sectionentsize	8
	.align		4
        /*0000*/ 	.word	0x00000000
	.align		4
        /*0004*/ 	.word	0xffffffff
	.align		4
        /*0008*/ 	.word	0x00000000
	.align		4
        /*000c*/ 	.word	0xfffffffe
	.align		4
        /*0010*/ 	.word	0x00000000
	.align		4
        /*0014*/ 	.word	0xfffffffd
	.align		4
        /*0018*/ 	.word	0x00000000
	.align		4
        /*001c*/ 	.word	0xfffffffc


//--------------------- .nv.constant4             --------------------------
	.section	.nv.constant4,"a",@progbits
	.align	8
	.align		8
.nv.constant4:
        /*0000*/ 	.dword	__cudart_i2opi_f


//--------------------- .nv.constant2._Z16MH_simple_kerneliPiPfP5datumiiPdS3_i --------------------------
	.section	.nv.constant2._Z16MH_simple_kerneliPiPfP5datumiiPdS3_i,"a",@progbits
	.sectionflags	@""
	.align	4
.nv.constant2._Z16MH_simple_kerneliPiPfP5datumiiPdS3_i:
        /*0000*/ 	.byte	0xa0, 0x0c, 0x00, 0x00, 0x80, 0x0c, 0x00, 0x00, 0x60, 0x0c, 0x00, 0x00, 0xa0, 0x15, 0x00, 0x00
        /* <DEDUP_REMOVED lines=198> */
        /*0c70*/ 	.byte	0x10, 0x95, 0x01, 0x00, 0x30, 0x95, 0x01, 0x00


//--------------------- .text._Z16MH_simple_kerneliPiPfP5datumiiPdS3_i --------------------------
	.section	.text._Z16MH_simple_kerneliPiPfP5datumiiPdS3_i,"ax",@progbits
	.align	128
        .global         _Z16MH_simple_kerneliPiPfP5datumiiPdS3_i
        .type           _Z16MH_simple_kerneliPiPfP5datumiiPdS3_i,@function
        .size           _Z16MH_simple_kerneliPiPfP5datumiiPdS3_i,(.L_x_1751 - _Z16MH_simple_kerneliPiPfP5datumiiPdS3_i)
        .other          _Z16MH_simple_kerneliPiPfP5datumiiPdS3_i,@"STO_CUDA_ENTRY STV_DEFAULT"
_Z16MH_simple_kerneliPiPfP5datumiiPdS3_i:
.text._Z16MH_simple_kerneliPiPfP5datumiiPdS3_i:
[----:B------:R-:W0:Y:S01]  /*0000*/  LDC R1, c[0x0][0x37c] ;  /* 0x0000df00ff017b82 */ /* 0x000e220000000800 */
[----:B------:R-:W1:Y:S07]  /*0010*/  S2R R5, SR_TID.X ;  /* 0x0000000000057919 */ /* 0x000e6e0000002100 */
[----:B------:R-:W1:Y:S01]  /*0020*/  S2UR UR4, SR_CTAID.X ;  /* 0x00000000000479c3 */ /* 0x000e620000002500 */
[----:B0-----:R-:W-:-:S04]  /*0030*/  IADD3 R1, PT, PT, R1, -0xe0, RZ ;  /* 0xffffff2001017810 */ /* 0x001fc80007ffe0ff */
[C---:B------:R-:W-:Y:S02]  /*0040*/  R2UR UR7, R1.reuse ;  /* 0x00000000010772ca */ /* 0x040fe400000e0000 */
[----:B------:R-:W-:Y:S01]  /*0050*/  R2UR UR5, R1 ;  /* 0x00000000010572ca */ /* 0x000fe200000e0000 */
[----:B------:R-:W1:Y:S08]  /*0060*/  LDC R20, c[0x0][0x360] ;  /* 0x0000d800ff147b82 */ /* 0x000e700000000800 */
[----:B------:R-:W0:Y:S01]  /*0070*/  LDC R3, c[0x0][0x380] ;  /* 0x0000e000ff037b82 */ /* 0x000e220000000800 */
[----:B-1----:R-:W-:-:S05]  /*0080*/  IMAD R20, R20, UR4, R5 ;  /* 0x0000000414147c24 */ /* 0x002fca000f8e0205 */
[----:B0-----:R-:W-:-:S13]  /*0090*/  ISETP.GE.AND P0, PT, R20, R3, PT ;  /* 0x000000031400720c */ /* 0x001fda0003f06270 */
[----:B------:R-:W-:Y:S05]  /*00a0*/  @P0 EXIT ;  /* 0x000000000000094d */ /* 0x000fea0003800000 */
[----:B------:R-:W0:Y:S01]  /*00b0*/  LDC.64 R40, c[0x0][0x388] ;  /* 0x0000e200ff287b82 */ /* 0x000e220000000a00 */
[----:B------:R-:W1:Y:S01]  /*00c0*/  LDCU.64 UR8, c[0x0][0x358] ;  /* 0x00006b00ff0877ac */ /* 0x000e620008000a00 */
[----:B------:R-:W-:-:S04]  /*00d0*/  IMAD R0, R3, 0xe, R20 ;  /* 0x0000000e03007824 */ /* 0x000fc800078e0214 */
[----:B0-----:R-:W-:-:S05]  /*00e0*/  IMAD.WIDE R68, R0, 0x4, R40 ;  /* 0x0000000400447825 */ /* 0x001fca00078e0228 */
[----:B-1----:R-:W2:Y:S01]  /*00f0*/  LDG.E R2, desc[UR8][R68.64] ;  /* 0x0000000844027981 */ /* 0x002ea2000c1e1900 */
[----:B------:R-:W-:Y:S01]  /*0100*/  BSSY.RECONVERGENT B0, `(.L_x_0) ;  /* 0x0000011000007945 */ /* 0x000fe20003800200 */
[----:B--2---:R-:W-:-:S13]  /*0110*/  ISETP.GT.U32.AND P0, PT, R2, 0x1a, PT ;  /* 0x0000001a0200780c */ /* 0x004fda0003f04070 */
[----:B------:R-:W-:Y:S05]  /*0120*/  @P0 BRA `(.L_x_1) ;  /* 0x0000000000240947 */ /* 0x000fea0003800000 */
[----:B------:R-:W-:Y:S02]  /*0130*/  HFMA2 R5, -RZ, RZ, 0, 5.9604644775390625e-08 ;  /* 0x00000001ff057431 */ /* 0x000fe400000001ff */
[----:B------:R-:W-:-:S03]  /*0140*/  IMAD.MOV.U32 R10, RZ, RZ, 0x3f800000 ;  /* 0x3f800000ff0a7424 */ /* 0x000fc600078e00ff */
[----:B------:R-:W-:-:S04]  /*0150*/  SHF.L.U32 R2, R5, R2, RZ ;  /* 0x0000000205027219 */ /* 0x000fc800000006ff */
[----:B------:R-:W-:-:S13]  /*0160*/  LOP3.LUT P0, RZ, R2, 0x79fe0, RZ, 0xc0, !PT ;  /* 0x00079fe002ff7812 */ /* 0x000fda000780c0ff */
[----:B------:R-:W-:Y:S01]  /*0170*/  @P0 MOV R10, 0x40400000 ;  /* 0x40400000000a0802 */ /* 0x000fe20000000f00 */
[----:B------:R-:W-:Y:S06]  /*0180*/  @P0 BRA `(.L_x_2) ;  /* 0x0000000000200947 */ /* 0x000fec0003800000 */
[----:B------:R-:W-:-:S13]  /*0190*/  LOP3.LUT P0, RZ, R2, 0x7f86004, RZ, 0xc0, !PT ;  /* 0x07f8600402ff7812 */ /* 0x000fda000780c0ff */
[----:B------:R-:W-:Y:S05]  /*01a0*/  @P0 BRA `(.L_x_3) ;  /* 0x0000000000140947 */ /* 0x000fea0003800000 */
[----:B------:R-:W-:Y:S05]  /*01b0*/  BRA `(.L_x_2) ;  /* 0x0000000000147947 */ /* 0x000fea0003800000 */
.L_x_1:
[----:B------:R-:W-:-:S04]  /*01c0*/  IADD3 R2, PT, PT, R2, 0x3e7, RZ ;  /* 0x000003e702027810 */ /* 0x000fc80007ffe0ff */
[----:B------:R-:W-:-:S13]  /*01d0*/  ISETP.GE.U32.AND P0, PT, R2, 0x3, PT ;  /* 0x000000030200780c */ /* 0x000fda0003f06070 */
[----:B------:R-:W-:Y:S01]  /*01e0*/  @P0 IMAD.MOV.U32 R10, RZ, RZ, 0x7fc00000 ;  /* 0x7fc00000ff0a0424 */ /* 0x000fe200078e00ff */
[----:B------:R-:W-:Y:S06]  /*01f0*/  @P0 BRA `(.L_x_2) ;  /* 0x0000000000040947 */ /* 0x000fec0003800000 */
.L_x_3:
[----:B------:R-:W-:-:S07]  /*0200*/  HFMA2 R10, -RZ, RZ, 2, 0 ;  /* 0x40000000ff0a7431 */ /* 0x000fce00000001ff */
.L_x_2:
[----:B------:R-:W-:Y:S05]  /*0210*/  BSYNC.RECONVERGENT B0 ;  /* 0x0000000000007941 */ /* 0x000fea0003800200 */
.L_x_0:
[----:B------:R-:W-:-:S05]  /*0220*/  IADD3 R0, PT, PT, R0, -R3, RZ ;  /* 0x8000000300007210 */ /* 0x000fca0007ffe0ff */
[----:B------:R-:W-:-:S05]  /*0230*/  IMAD.WIDE R66, R0, 0x4, R40 ;  /* 0x0000000400427825 */ /* 0x000fca00078e0228 */
[----:B------:R-:W2:Y:S01]  /*0240*/  LDG.E R2, desc[UR8][R66.64] ;  /* 0x0000000842027981 */ /* 0x000ea2000c1e1900 */
[----:B------:R-:W-:Y:S01]  /*0250*/  BSSY.RECONVERGENT B0, `(.L_x_4) ;  /* 0x0000011000007945 */ /* 0x000fe20003800200 */
[----:B--2---:R-:W-:-:S13]  /*0260*/  ISETP.GT.U32.AND P0, PT, R2, 0x1a, PT ;  /* 0x0000001a0200780c */ /* 0x004fda0003f04070 */
[----:B------:R-:W-:Y:S05]  /*0270*/  @P0 BRA `(.L_x_5) ;  /* 0x0000000000240947 */ /* 0x000fea0003800000 */
[----:B------:R-:W-:Y:S01]  /*0280*/  IMAD.MOV.U32 R5, RZ, RZ, 0x1 ;  /* 0x00000001ff057424 */ /* 0x000fe200078e00ff */
[----:B------:R-:W-:-:S04]  /*0290*/  MOV R6, 0x3f800000 ;  /* 0x3f80000000067802 */ /* 0x000fc80000000f00 */
[----:B------:R-:W-:-:S04]  /*02a0*/  SHF.L.U32 R2, R5, R2, RZ ;  /* 0x0000000205027219 */ /* 0x000fc800000006ff */
[----:B------:R-:W-:-:S13]  /*02b0*/  LOP3.LUT P0, RZ, R2, 0x79fe0, RZ, 0xc0, !PT ;  /* 0x00079fe002ff7812 */ /* 0x000fda000780c0ff */
[----:B------:R-:W-:Y:S01]  /*02c0*/  @P0 MOV R6, 0x40400000 ;  /* 0x4040000000060802 */ /* 0x000fe20000000f00 */
[----:B------:R-:W-:Y:S06]  /*02d0*/  @P0 BRA `(.L_x_6) ;  /* 0x0000000000200947 */ /* 0x000fec0003800000 */
[----:B------:R-:W-:-:S13]  /*02e0*/  LOP3.LUT P0, RZ, R2, 0x7f86004, RZ, 0xc0, !PT ;  /* 0x07f8600402ff7812 */ /* 0x000fda000780c0ff */
[----:B------:R-:W-:Y:S05]  /*02f0*/  @P0 BRA `(.L_x_7) ;  /* 0x0000000000140947 */ /* 0x000fea0003800000 */
[----:B------:R-:W-:Y:S05]  /*0300*/  BRA `(.L_x_6) ;  /* 0x0000000000147947 */ /* 0x000fea0003800000 */
.L_x_5:
[----:B------:R-:W-:-:S05]  /*0310*/  VIADD R2, R2, 0x3e7 ;  /* 0x000003e702027836 */ /* 0x000fca0000000000 */
[----:B------:R-:W-:-:S13]  /*0320*/  ISETP.GE.U32.AND P0, PT, R2, 0x3, PT ;  /* 0x000000030200780c */ /* 0x000fda0003f06070 */
[----:B------:R-:W-:Y:S01]  /*0330*/  @P0 MOV R6, 0x7fc00000 ;  /* 0x7fc0000000060802 */ /* 0x000fe20000000f00 */
[----:B------:R-:W-:Y:S06]  /*0340*/  @P0 BRA `(.L_x_6) ;  /* 0x0000000000040947 */ /* 0x000fec0003800000 */
.L_x_7:
[----:B------:R-:W-:-:S07]  /*0350*/  HFMA2 R6, -RZ, RZ, 2, 0 ;  /* 0x40000000ff067431 */ /* 0x000fce00000001ff */
.L_x_6:
[----:B------:R-:W-:Y:S05]  /*0360*/  BSYNC.RECONVERGENT B0 ;  /* 0x0000000000007941 */ /* 0x000fea0003800200 */
.L_x_4:
[----:B------:R-:W-:-:S04]  /*0370*/  IMAD.IADD R0, R0, 0x1, -R3 ;  /* 0x0000000100007824 */ /* 0x000fc800078e0a03 */
[----:B------:R-:W-:-:S05]  /*0380*/  IMAD.WIDE R64, R0, 0x4, R40 ;  /* 0x0000000400407825 */ /* 0x000fca00078e0228 */
[----:B------:R-:W2:Y:S01]  /*0390*/  LDG.E R2, desc[UR8][R64.64] ;  /* 0x0000000840027981 */ /* 0x000ea2000c1e1900 */
[----:B------:R-:W-:Y:S01]  /*03a0*/  BSSY.RECONVERGENT B0, `(.L_x_8) ;  /* 0x0000011000007945 */ /* 0x000fe20003800200 */
[----:B--2---:R-:W-:-:S13]  /*03b0*/  ISETP.GT.U32.AND P0, PT, R2, 0x1a, PT ;  /* 0x0000001a0200780c */ /* 0x004fda0003f04070 */
[----:B------:R-:W-:Y:S05]  /*03c0*/  @P0 BRA `(.L_x_9) ;  /* 0x0000000000240947 */ /* 0x000fea0003800000 */
[----:B------:R-:W-:Y:S01]  /*03d0*/  MOV R5, 0x1 ;  /* 0x0000000100057802 */ /* 0x000fe20000000f00 */
[----:B------:R-:W-:-:S03]  /*03e0*/  HFMA2 R9, -RZ, RZ, 1.875, 0 ;  /* 0x3f800000ff097431 */ /* 0x000fc600000001ff */
[----:B------:R-:W-:-:S04]  /*03f0*/  SHF.L.U32 R2, R5, R2, RZ ;  /* 0x0000000205027219 */ /* 0x000fc800000006ff */
[----:B------:R-:W-:-:S13]  /*0400*/  LOP3.LUT P0, RZ, R2, 0x79fe0, RZ, 0xc0, !PT ;  /* 0x00079fe002ff7812 */ /* 0x000fda000780c0ff */
[----:B------:R-:W-:Y:S01]  /*0410*/  @P0 IMAD.MOV.U32 R9, RZ, RZ, 0x40400000 ;  /* 0x40400000ff090424 */ /* 0x000fe200078e00ff */
[----:B------:R-:W-:Y:S06]  /*0420*/  @P0 BRA `(.L_x_10) ;  /* 0x0000000000200947 */ /* 0x000fec0003800000 */
[----:B------:R-:W-:-:S13]  /*0430*/  LOP3.LUT P0, RZ, R2, 0x7f86004, RZ, 0xc0, !PT ;  /* 0x07f8600402ff7812 */ /* 0x000fda000780c0ff */
[----:B------:R-:W-:Y:S05]  /*0440*/  @P0 BRA `(.L_x_11) ;  /* 0x0000000000140947 */ /* 0x000fea0003800000 */
[----:B------:R-:W-:Y:S05]  /*0450*/  BRA `(.L_x_10) ;  /* 0x0000000000147947 */ /* 0x000fea0003800000 */
.L_x_9:
[----:B------:R-:W-:-:S04]  /*0460*/  IADD3 R2, PT, PT, R2, 0x3e7, RZ ;  /* 0x000003e702027810 */ /* 0x000fc80007ffe0ff */
[----:B------:R-:W-:-:S13]  /*0470*/  ISETP.GE.U32.AND P0, PT, R2, 0x3, PT ;  /* 0x000000030200780c */ /* 0x000fda0003f06070 */
[----:B------:R-:W-:Y:S01]  /*0480*/  @P0 MOV R9, 0x7fc00000 ;  /* 0x7fc0000000090802 */ /* 0x000fe20000000f00 */
[----:B------:R-:W-:Y:S06]  /*0490*/  @P0 BRA `(.L_x_10) ;  /* 0x0000000000040947 */ /* 0x000fec0003800000 */
.L_x_11:
[----:B------:R-:W-:-:S07]  /*04a0*/  IMAD.MOV.U32 R9, RZ, RZ, 0x40000000 ;  /* 0x40000000ff097424 */ /* 0x000fce00078e00ff */
.L_x_10:
[----:B------:R-:W-:Y:S05]  /*04b0*/  BSYNC.RECONVERGENT B0 ;  /* 0x0000000000007941 */ /* 0x000fea0003800200 */
.L_x_8:
[----:B------:R-:W-:-:S05]  /*04c0*/  IADD3 R0, PT, PT, R0, -R3, RZ ;  /* 0x8000000300007210 */ /* 0x000fca0007ffe0ff */
[----:B------:R-:W-:-:S05]  /*04d0*/  IMAD.WIDE R62, R0, 0x4, R40 ;  /* 0x00000004003e7825 */ /* 0x000fca00078e0228 */
[----:B------:R-:W2:Y:S01]  /*04e0*/  LDG.E R2, desc[UR8][R62.64] ;  /* 0x000000083e027981 */ /* 0x000ea2000c1e1900 */
        /* <DEDUP_REMOVED lines=12> */
.L_x_13:
[----:B------:R-:W-:-:S04]  /*05b0*/  IADD3 R2, PT, PT, R2, 0x3e7, RZ ;  /* 0x000003e702027810 */ /* 0x000fc80007ffe0ff */
[----:B------:R-:W-:-:S13]  /*05c0*/  ISETP.GE.U32.AND P0, PT, R2, 0x3, PT ;  /* 0x000000030200780c */ /* 0x000fda0003f06070 */
[----:B------:R-:W-:Y:S01]  /*05d0*/  @P0 IMAD.MOV.U32 R7, RZ, RZ, 0x7fc00000 ;  /* 0x7fc00000ff070424 */ /* 0x000fe200078e00ff */
[----:B------:R-:W-:Y:S06]  /*05e0*/  @P0 BRA `(.L_x_14) ;  /* 0x0000000000040947 */ /* 0x000fec0003800000 */
.L_x_15:
[----:B------:R-:W-:-:S07]  /*05f0*/  HFMA2 R7, -RZ, RZ, 2, 0 ;  /* 0x40000000ff077431 */ /* 0x000fce00000001ff */
.L_x_14:
[----:B------:R-:W-:Y:S05]  /*0600*/  BSYNC.RECONVERGENT B0 ;  /* 0x0000000000007941 */ /* 0x000fea0003800200 */
.L_x_12:
        /* <DEDUP_REMOVED lines=15> */
.L_x_17:
[----:B------:R-:W-:-:S05]  /*0700*/  VIADD R2, R2, 0x3e7 ;  /* 0x000003e702027836 */ /* 0x000fca0000000000 */
[----:B------:R-:W-:-:S13]  /*0710*/  ISETP.GE.U32.AND P0, PT, R2, 0x3, PT ;  /* 0x000000030200780c */ /* 0x000fda0003f06070 */
[----:B------:R-:W-:Y:S01]  /*0720*/  @P0 MOV R8, 0x7fc00000 ;  /* 0x7fc0000000080802 */ /* 0x000fe20000000f00 */
[----:B------:R-:W-:Y:S06]  /*0730*/  @P0 BRA `(.L_x_18) ;  /* 0x0000000000040947 */ /* 0x000fec0003800000 */
.L_x_19:
[----:B------:R-:W-:-:S07]  /*0740*/  HFMA2 R8, -RZ, RZ, 2, 0 ;  /* 0x40000000ff087431 */ /* 0x000fce00000001ff */
.L_x_18:
[----:B------:R-:W-:Y:S05]  /*0750*/  BSYNC.RECONVERGENT B0 ;  /* 0x0000000000007941 */ /* 0x000fea0003800200 */
.L_x_16:
        /* <DEDUP_REMOVED lines=15> */
.L_x_21:
[----:B------:R-:W-:-:S04]  /*0850*/  IADD3 R2, PT, PT, R2, 0x3e7, RZ ;  /* 0x000003e702027810 */ /* 0x000fc80007ffe0ff */
[----:B------:R-:W-:-:S13]  /*0860*/  ISETP.GE.U32.AND P0, PT, R2, 0x3, PT ;  /* 0x000000030200780c */ /* 0x000fda0003f06070 */
[----:B------:R-:W-:Y:S01]  /*0870*/  @P0 MOV R4, 0x7fc00000 ;  /* 0x7fc0000000040802 */ /* 0x000fe20000000f00 */
[----:B------:R-:W-:Y:S06]  /*0880*/  @P0 BRA `(.L_x_22) ;  /* 0x0000000000040947 */ /* 0x000fec0003800000 */
.L_x_23:
[----:B------:R-:W-:-:S07]  /*0890*/  IMAD.MOV.U32 R4, RZ, RZ, 0x40000000 ;  /* 0x40000000ff047424 */ /* 0x000fce00078e00ff */
.L_x_22:
[----:B------:R-:W-:Y:S05]  /*08a0*/  BSYNC.RECONVERGENT B0 ;  /* 0x0000000000007941 */ /* 0x000fea0003800200 */
.L_x_20:
[----:B------:R-:W-:-:S05]  /*08b0*/  IADD3 R2, PT, PT, R0, -R3, RZ ;  /* 0x8000000300027210 */ /* 0x000fca0007ffe0ff */
[----:B------:R-:W-:-:S05]  /*08c0*/  IMAD.WIDE R56, R2, 0x4, R40 ;  /* 0x0000000402387825 */ /* 0x000fca00078e0228 */
[----:B------:R-:W2:Y:S01]  /*08d0*/  LDG.E R0, desc[UR8][R56.64] ;  /* 0x0000000838007981 */ /* 0x000ea2000c1e1900 */
[----:B------:R-:W-:Y:S01]  /*08e0*/  BSSY.RECONVERGENT B0, `(.L_x_24) ;  /* 0x0000011000007945 */ /* 0x000fe20003800200 */
[----:B--2---:R-:W-:-:S13]  /*08f0*/  ISETP.GT.U32.AND P0, PT, R0, 0x1a, PT ;  /* 0x0000001a0000780c */ /* 0x004fda0003f04070 */
[----:B------:R-:W-:Y:S05]  /*0900*/  @P0 BRA `(.L_x_25) ;  /* 0x0000000000240947 */ /* 0x000fea0003800000 */
[----:B------:R-:W-:-:S05]  /*0910*/  HFMA2 R5, -RZ, RZ, 0, 5.9604644775390625e-08 ;  /* 0x00000001ff057431 */ /* 0x000fca00000001ff */
[----:B------:R-:W-:Y:S01]  /*0920*/  SHF.L.U32 R5, R5, R0, RZ ;  /* 0x0000000005057219 */ /* 0x000fe200000006ff */
[----:B------:R-:W-:-:S03]  /*0930*/  IMAD.MOV.U32 R0, RZ, RZ, 0x3f800000 ;  /* 0x3f800000ff007424 */ /* 0x000fc600078e00ff */
[----:B------:R-:W-:-:S13]  /*0940*/  LOP3.LUT P0, RZ, R5, 0x79fe0, RZ, 0xc0, !PT ;  /* 0x00079fe005ff7812 */ /* 0x000fda000780c0ff */
[----:B------:R-:W-:Y:S01]  /*0950*/  @P0 MOV R0, 0x40400000 ;  /* 0x4040000000000802 */ /* 0x000fe20000000f00 */
[----:B------:R-:W-:Y:S06]  /*0960*/  @P0 BRA `(.L_x_26) ;  /* 0x0000000000200947 */ /* 0x000fec0003800000 */
[----:B------:R-:W-:-:S13]  /*0970*/  LOP3.LUT P0, RZ, R5, 0x7f86004, RZ, 0xc0, !PT ;  /* 0x07f8600405ff7812 */ /* 0x000fda000780c0ff */
[----:B------:R-:W-:Y:S05]  /*0980*/  @P0 BRA `(.L_x_27) ;  /* 0x0000000000140947 */ /* 0x000fea0003800000 */
[----:B------:R-:W-:Y:S05]  /*0990*/  BRA `(.L_x_26) ;  /* 0x0000000000147947 */ /* 0x000fea0003800000 */
.L_x_25:
[----:B------:R-:W-:-:S04]  /*09a0*/  IADD3 R0, PT, PT, R0, 0x3e7, RZ ;  /* 0x000003e700007810 */ /* 0x000fc80007ffe0ff */
[----:B------:R-:W-:-:S13]  /*09b0*/  ISETP.GE.U32.AND P0, PT, R0, 0x3, PT ;  /* 0x000000030000780c */ /* 0x000fda0003f06070 */
[----:B------:R-:W-:Y:S01]  /*09c0*/  @P0 IMAD.MOV.U32 R0, RZ, RZ, 0x7fc00000 ;  /* 0x7fc00000ff000424 */ /* 0x000fe200078e00ff */
[----:B------:R-:W-:Y:S06]  /*09d0*/  @P0 BRA `(.L_x_26) ;  /* 0x0000000000040947 */ /* 0x000fec0003800000 */
.L_x_27:
[----:B------:R-:W-:-:S07]  /*09e0*/  HFMA2 R0, -RZ, RZ, 2, 0 ;  /* 0x40000000ff007431 */ /* 0x000fce00000001ff */
.L_x_26:
[----:B------:R-:W-:Y:S05]  /*09f0*/  BSYNC.RECONVERGENT B0 ;  /* 0x0000000000007941 */ /* 0x000fea0003800200 */
.L_x_24:
[----:B------:R-:W-:-:S05]  /*0a00*/  IADD3 R11, PT, PT, R2, -R3, RZ ;  /* 0x80000003020b7210 */ /* 0x000fca0007ffe0ff */
[----:B------:R-:W-:-:S05]  /*0a10*/  IMAD.WIDE R54, R11, 0x4, R40 ;  /* 0x000000040b367825 */ /* 0x000fca00078e0228 */
[----:B------:R-:W2:Y:S01]  /*0a20*/  LDG.E R2, desc[UR8][R54.64] ;  /* 0x0000000836027981 */ /* 0x000ea2000c1e1900 */
[----:B------:R-:W-:Y:S01]  /*0a30*/  BSSY.RECONVERGENT B0, `(.L_x_28) ;  /* 0x0000011000007945 */ /* 0x000fe20003800200 */
[----:B--2---:R-:W-:-:S13]  /*0a40*/  ISETP.GT.U32.AND P0, PT, R2, 0x1a, PT ;  /* 0x0000001a0200780c */ /* 0x004fda0003f04070 */
[----:B------:R-:W-:Y:S05]  /*0a50*/  @P0 BRA `(.L_x_29) ;  /* 0x0000000000240947 */ /* 0x000fea0003800000 */
[----:B------:R-:W-:-:S05]  /*0a60*/  IMAD.MOV.U32 R5, RZ, RZ, 0x1 ;  /* 0x00000001ff057424 */ /* 0x000fca00078e00ff */
[----:B------:R-:W-:Y:S02]  /*0a70*/  SHF.L.U32 R5, R5, R2, RZ ;  /* 0x0000000205057219 */ /* 0x000fe400000006ff */
[----:B------:R-:W-:Y:S02]  /*0a80*/  MOV R2, 0x3f800000 ;  /* 0x3f80000000027802 */ /* 0x000fe40000000f00 */
[----:B------:R-:W-:-:S13]  /*0a90*/  LOP3.LUT P0, RZ, R5, 0x79fe0, RZ, 0xc0, !PT ;  /* 0x00079fe005ff7812 */ /* 0x000fda000780c0ff */
[----:B------:R-:W-:Y:S01]  /*0aa0*/  @P0 MOV R2, 0x40400000 ;  /* 0x4040000000020802 */ /* 0x000fe20000000f00 */
[----:B------:R-:W-:Y:S06]  /*0ab0*/  @P0 BRA `(.L_x_30) ;  /* 0x0000000000200947 */ /* 0x000fec0003800000 */
[----:B------:R-:W-:-:S13]  /*0ac0*/  LOP3.LUT P0, RZ, R5, 0x7f86004, RZ, 0xc0, !PT ;  /* 0x07f8600405ff7812 */ /* 0x000fda000780c0ff */
[----:B------:R-:W-:Y:S05]  /*0ad0*/  @P0 BRA `(.L_x_31) ;  /* 0x0000000000140947 */ /* 0x000fea0003800000 */
[----:B------:R-:W-:Y:S05]  /*0ae0*/  BRA `(.L_x_30) ;  /* 0x0000000000147947 */ /* 0x000fea0003800000 */
.L_x_29:
[----:B------:R-:W-:-:S05]  /*0af0*/  VIADD R2, R2, 0x3e7 ;  /* 0x000003e702027836 */ /* 0x000fca0000000000 */
[----:B------:R-:W-:-:S13]  /*0b00*/  ISETP.GE.U32.AND P0, PT, R2, 0x3, PT ;  /* 0x000000030200780c */ /* 0x000fda0003f06070 */
[----:B------:R-:W-:Y:S01]  /*0b10*/  @P0 MOV R2, 0x7fc00000 ;  /* 0x7fc0000000020802 */ /* 0x000fe20000000f00 */
[----:B------:R-:W-:Y:S06]  /*0b20*/  @P0 BRA `(.L_x_30) ;  /* 0x0000000000040947 */ /* 0x000fec0003800000 */
.L_x_31:
[----:B------:R-:W-:-:S07]  /*0b30*/  HFMA2 R2, -RZ, RZ, 2, 0 ;  /* 0x40000000ff027431 */ /* 0x000fce00000001ff */
.L_x_30:
[----:B------:R-:W-:Y:S05]  /*0b40*/  BSYNC.RECONVERGENT B0 ;  /* 0x0000000000007941 */ /* 0x000fea0003800200 */
.L_x_28:
[----:B------:R-:W-:-:S04]  /*0b50*/  IMAD.IADD R11, R11, 0x1, -R3 ;  /* 0x000000010b0b7824 */ /* 0x000fc800078e0a03 */
[----:B------:R-:W-:-:S05]  /*0b60*/  IMAD.WIDE R52, R11, 0x4, R40 ;  /* 0x000000040b347825 */ /* 0x000fca00078e0228 */
[----:B------:R-:W2:Y:S01]  /*0b70*/  LDG.E R12, desc[UR8][R52.64] ;  /* 0x00000008340c7981 */ /* 0x000ea2000c1e1900 */
[----:B------:R-:W-:Y:S01]  /*0b80*/  BSSY.RECONVERGENT B0, `(.L_x_32) ;  /* 0x00000a5000007945 */ /* 0x000fe20003800200 */
[----:B--2---:R-:W-:-:S13]  /*0b90*/  ISETP.GT.AND P0, PT, R12, 0xb, PT ;  /* 0x0000000b0c00780c */ /* 0x004fda0003f04270 */
[----:B------:R-:W-:Y:S05]  /*0ba0*/  @P0 BRA `(.L_x_33) ;  /* 0x00000004002c0947 */ /* 0x000fea0003800000 */
[----:B------:R-:W-:-:S13]  /*0bb0*/  ISETP.GT.AND P0, PT, R12, 0x4, PT ;  /* 0x000000040c00780c */ /* 0x000fda0003f04270 */
[----:B------:R-:W-:Y:S05]  /*0bc0*/  @P0 BRA `(.L_x_34) ;  /* 0x0000000000780947 */ /* 0x000fea0003800000 */
[----:B------:R-:W-:Y:S02]  /*0bd0*/  ISETP.GT.AND P0, PT, R12, -0x1, PT ;  /* 0xffffffff0c00780c */ /* 0x000fe40003f04270 */
[----:B------:R-:W-:-:S11]  /*0be0*/  MOV R5, 0x3f800000 ;  /* 0x3f80000000057802 */ /* 0x000fd60000000f00 */
[----:B------:R-:W-:Y:S05]  /*0bf0*/  @P0 BRA `(.L_x_35) ;  /* 0x0000000000300947 */ /* 0x000fea0003800000 */
[----:B------:R-:W-:-:S05]  /*0c00*/  HFMA2 R5, -RZ, RZ, 0, 5.9545040130615234375e-05 ;  /* 0x000003e7ff057431 */ /* 0x000fca00000001ff */
[----:B------:R-:W-:-:S05]  /*0c10*/  VIADDMNMX.U32 R12, R12, R5, 0x3, PT ;  /* 0x000000030c0c7446 */ /* 0x000fca0003800005 */
[----:B------:R-:W-:-:S04]  /*0c20*/  IMAD.SHL.U32 R5, R12, 0x4, RZ ;  /* 0x000000040c057824 */ /* 0x000fc800078e00ff */
[----:B------:R-:W0:Y:S02]  /*0c30*/  LDC R12, c[0x2][R5] ;  /* 0x00800000050c7b82 */ /* 0x000e240000000800 */
[----:B0-----:R-:W-:-:S04]  /*0c40*/  SHF.R.S32.HI R13, RZ, 0x1f, R12 ;  /* 0x0000001fff0d7819 */ /* 0x001fc8000001140c */
.L_x_707:
[----:B------:R-:W-:Y:S05]  /*0c50*/  BRX R12 -0xc60                                                           (*"BRANCH_TARGETS .L_x_708,.L_x_709,.L_x_710,.L_x_38"*) ;  /* 0xfffffff00ce87949 */ /* 0x000fea000383ffff */
.L_x_710:
[----:B------:R-:W-:Y:S01]  /*0c60*/  FADD R5, R6, 1 ;  /* 0x3f80000006057421 */ /* 0x000fe20000000000 */
[----:B------:R-:W-:Y:S06]  /*0c70*/  BRA `(.L_x_36) ;  /* 0x0000000800547947 */ /* 0x000fec0003800000 */
.L_x_709:
[----:B------:R-:W-:Y:S01]  /*0c80*/  FADD R5, R6, 1 ;  /* 0x3f80000006057421 */ /* 0x000fe20000000000 */
[----:B------:R-:W-:Y:S06]  /*0c90*/  BRA `(.L_x_36) ;  /* 0x00000008004c7947 */ /* 0x000fec0003800000 */
.L_x_708:
[----:B------:R-:W-:Y:S01]  /*0ca0*/  FADD R5, R6, 1 ;  /* 0x3f80000006057421 */ /* 0x000fe20000000000 */
[----:B------:R-:W-:Y:S06]  /*0cb0*/  BRA `(.L_x_36) ;  /* 0x0000000800447947 */ /* 0x000fec0003800000 */
.L_x_35:
[----:B------:R-:W-:-:S13]  /*0cc0*/  ISETP.GT.AND P0, PT, R12, 0x2, PT ;  /* 0x000000020c00780c */ /* 0x000fda0003f04270 */
[----:B------:R-:W-:Y:S05]  /*0cd0*/  @P0 BRA `(.L_x_37) ;  /* 0x0000000000180947 */ /* 0x000fea0003800000 */
[----:B------:R-:W-:-:S13]  /*0ce0*/  ISETP.GE.U32.AND P0, PT, R12, 0x2, PT ;  /* 0x000000020c00780c */ /* 0x000fda0003f06070 */
[----:B------:R-:W-:Y:S05]  /*0cf0*/  @!P0 BRA `(.L_x_36) ;  /* 0x0000000800348947 */ /* 0x000fea0003800000 */
[----:B------:R-:W-:-:S13]  /*0d00*/  ISETP.NE.AND P0, PT, R12, 0x2, PT ;  /* 0x000000020c00780c */ /* 0x000fda0003f05270 */
[----:B------:R-:W-:Y:S05]  /*0d10*/  @P0 BRA `(.L_x_38) ;  /* 0x0000000800200947 */ /* 0x000fea0003800000 */
[----:B------:R-:W-:Y:S01]  /*0d20*/  FADD R5, R6, 1 ;  /* 0x3f80000006057421 */ /* 0x000fe20000000000 */
[----:B------:R-:W-:Y:S06]  /*0d30*/  BRA `(.L_x_36) ;  /* 0x0000000800247947 */ /* 0x000fec0003800000 */
.L_x_37:
[----:B------:R-:W-:Y:S02]  /*0d40*/  ISETP.NE.AND P0, PT, R12, 0x3, PT ;  /* 0x000000030c00780c */ /* 0x000fe40003f05270 */
[----:B------:R-:W-:-:S11]  /*0d50*/  MOV R5, R6 ;  /* 0x0000000600057202 */ /* 0x000fd60000000f00 */
[----:B------:R-:W-:Y:S05]  /*0d60*/  @!P0 BRA `(.L_x_36) ;  /* 0x0000000800188947 */ /* 0x000fea0003800000 */
[----:B------:R-:W-:Y:S02]  /*0d70*/  ISETP.NE.AND P0, PT, R12, 0x4, PT ;  /* 0x000000040c00780c */ /* 0x000fe40003f05270 */
[----:B------:R-:W-:-:S11]  /*0d80*/  MOV R5, R10 ;  /* 0x0000000a00057202 */ /* 0x000fd60000000f00 */
[----:B------:R-:W-:Y:S05]  /*0d90*/  @!P0 BRA `(.L_x_36) ;  /* 0x00000008000c8947 */ /* 0x000fea0003800000 */
[----:B------:R-:W-:Y:S05]  /*0da0*/  BRA `(.L_x_38) ;  /* 0x0000000400fc7947 */ /* 0x000fea0003800000 */
.L_x_34:
[----:B------:R-:W-:-:S13]  /*0db0*/  ISETP.GT.AND P0, PT, R12, 0x7, PT ;  /* 0x000000070c00780c */ /* 0x000fda0003f04270 */
[----:B------:R-:W-:Y:S05]  /*0dc0*/  @P0 BRA `(.L_x_39) ;  /* 0x00000000003c0947 */ /* 0x000fea0003800000 */
[----:B------:R-:W-:-:S05]  /*0dd0*/  IMAD.MOV.U32 R5, RZ, RZ, -0x5 ;  /* 0xfffffffbff057424 */ /* 0x000fca00078e00ff */
[----:B------:R-:W-:-:S04]  /*0de0*/  VIADDMNMX.U32 R12, R12, R5, 0x3, PT ;  /* 0x000000030c0c7446 */ /* 0x000fc80003800005 */
[----:B------:R-:W-:-:S04]  /*0df0*/  SHF.L.U32 R5, R12, 0x2, RZ ;  /* 0x000000020c057819 */ /* 0x000fc800000006ff */
[----:B------:R-:W0:Y:S02]  /*0e00*/  LDC R12, c[0x2][R5+0x10] ;  /* 0x00800400050c7b82 */ /* 0x000e240000000800 */
[----:B0-----:R-:W-:-:S04]  /*0e10*/  SHF.R.S32.HI R13, RZ, 0x1f, R12 ;  /* 0x0000001fff0d7819 */ /* 0x001fc8000001140c */
.L_x_712:
[----:B------:R-:W-:Y:S05]  /*0e20*/  BRX R12 -0xe30                                                           (*"BRANCH_TARGETS .L_x_713,.L_x_714,.L_x_715,.L_x_38"*) ;  /* 0xfffffff00c747949 */ /* 0x000fea000383ffff */
.L_x_715:
[----:B------:R-:W-:-:S04]  /*0e30*/  FADD R5, R10, 1 ;  /* 0x3f8000000a057421 */ /* 0x000fc80000000000 */
[----:B------:R-:W-:Y:S01]  /*0e40*/  FADD R5, R5, R6 ;  /* 0x0000000605057221 */ /* 0x000fe20000000000 */
[----:B------:R-:W-:Y:S06]  /*0e50*/  BRA `(.L_x_36) ;  /* 0x0000000400dc7947 */ /* 0x000fec0003800000 */
.L_x_714:
[----:B------:R-:W-:-:S04]  /*0e60*/  FADD R5, R6, 1 ;  /* 0x3f80000006057421 */ /* 0x000fc80000000000 */
[----:B------:R-:W-:Y:S01]  /*0e70*/  FADD R5, R5, R10 ;  /* 0x0000000a05057221 */ /* 0x000fe20000000000 */
[----:B------:R-:W-:Y:S06]  /*0e80*/  BRA `(.L_x_36) ;  /* 0x0000000400d07947 */ /* 0x000fec0003800000 */
.L_x_713:
[----:B------:R-:W-:-:S04]  /*0e90*/  FADD R5, R6, 1 ;  /* 0x3f80000006057421 */ /* 0x000fc80000000000 */
[----:B------:R-:W-:Y:S01]  /*0ea0*/  FADD R5, R5, R10 ;  /* 0x0000000a05057221 */ /* 0x000fe20000000000 */
[----:B------:R-:W-:Y:S06]  /*0eb0*/  BRA `(.L_x_36) ;  /* 0x0000000400c47947 */ /* 0x000fec0003800000 */
.L_x_39:
[----:B------:R-:W-:-:S13]  /*0ec0*/  ISETP.GT.AND P0, PT, R12, 0x9, PT ;  /* 0x000000090c00780c */ /* 0x000fda0003f04270 */
[----:B------:R-:W-:Y:S05]  /*0ed0*/  @P0 BRA `(.L_x_40) ;  /* 0x0000000000300947 */ /* 0x000fea0003800000 */
[----:B------:R-:W-:-:S04]  /*0ee0*/  MOV R5, 0xfffffff8 ;  /* 0xfffffff800057802 */ /* 0x000fc80000000f00 */
[----:B------:R-:W-:-:S05]  /*0ef0*/  VIADDMNMX.U32 R12, R12, R5, 0x2, PT ;  /* 0x000000020c0c7446 */ /* 0x000fca0003800005 */
[----:B------:R-:W-:-:S04]  /*0f00*/  IMAD.SHL.U32 R5, R12, 0x4, RZ ;  /* 0x000000040c057824 */ /* 0x000fc800078e00ff */
[----:B------:R-:W0:Y:S02]  /*0f10*/  LDC R12, c[0x2][R5+0x20] ;  /* 0x00800800050c7b82 */ /* 0x000e240000000800 */
[----:B0-----:R-:W-:-:S04]  /*0f20*/  SHF.R.S32.HI R13, RZ, 0x1f, R12 ;  /* 0x0000001fff0d7819 */ /* 0x001fc8000001140c */
.L_x_717:
[----:B------:R-:W-:Y:S05]  /*0f30*/  BRX R12 -0xf40                                                           (*"BRANCH_TARGETS .L_x_718,.L_x_719,.L_x_38"*) ;  /* 0xfffffff00c307949 */ /* 0x000fea000383ffff */
.L_x_719:
[----:B------:R-:W-:-:S04]  /*0f40*/  FADD R5, R6, 1 ;  /* 0x3f80000006057421 */ /* 0x000fc80000000000 */
[----:B------:R-:W-:Y:S01]  /*0f50*/  FADD R5, R5, R10 ;  /* 0x0000000a05057221 */ /* 0x000fe20000000000 */
[----:B------:R-:W-:Y:S06]  /*0f60*/  BRA `(.L_x_36) ;  /* 0x0000000400987947 */ /* 0x000fec0003800000 */
.L_x_718:
[----:B------:R-:W-:-:S04]  /*0f70*/  FADD R5, R6, 1 ;  /* 0x3f80000006057421 */ /* 0x000fc80000000000 */
[----:B------:R-:W-:Y:S01]  /*0f80*/  FADD R5, R5, 1 ;  /* 0x3f80000005057421 */ /* 0x000fe20000000000 */
[----:B------:R-:W-:Y:S06]  /*0f90*/  BRA `(.L_x_36) ;  /* 0x00000004008c7947 */ /* 0x000fec0003800000 */
.L_x_40:
[----:B------:R-:W-:-:S04]  /*0fa0*/  MOV R5, 0xfffffff6 ;  /* 0xfffffff600057802 */ /* 0x000fc80000000f00 */
[----:B------:R-:W-:-:S04]  /*0fb0*/  VIADDMNMX.U32 R12, R12, R5, 0x2, PT ;  /* 0x000000020c0c7446 */ /* 0x000fc80003800005 */
[----:B------:R-:W-:-:S04]  /*0fc0*/  SHF.L.U32 R5, R12, 0x2, RZ ;  /* 0x000000020c057819 */ /* 0x000fc800000006ff */
[----:B------:R-:W0:Y:S02]  /*0fd0*/  LDC R12, c[0x2][R5+0x2c] ;  /* 0x00800b00050c7b82 */ /* 0x000e240000000800 */
[----:B0-----:R-:W-:-:S04]  /*0fe0*/  SHF.R.S32.HI R13, RZ, 0x1f, R12 ;  /* 0x0000001fff0d7819 */ /* 0x001fc8000001140c */
.L_x_721:
[----:B------:R-:W-:Y:S05]  /*0ff0*/  BRX R12 -0x1000                                                          (*"BRANCH_TARGETS .L_x_722,.L_x_723,.L_x_38"*) ;  /* 0xfffffff00c007949 */ /* 0x000fea000383ffff */
.L_x_723:
[----:B------:R-:W-:-:S04]  /*1000*/  FADD R5, R6, 1 ;  /* 0x3f80000006057421 */ /* 0x000fc80000000000 */
[----:B------:R-:W-:Y:S01]  /*1010*/  FADD R5, R5, R10 ;  /* 0x0000000a05057221 */ /* 0x000fe20000000000 */
[----:B------:R-:W-:Y:S06]  /*1020*/  BRA `(.L_x_36) ;  /* 0x0000000400687947 */ /* 0x000fec0003800000 */
.L_x_722:
[----:B------:R-:W-:-:S04]  /*1030*/  FADD R5, R6, 1 ;  /* 0x3f80000006057421 */ /* 0x000fc80000000000 */
[----:B------:R-:W-:Y:S01]  /*1040*/  FADD R5, R5, 1 ;  /* 0x3f80000005057421 */ /* 0x000fe20000000000 */
[----:B------:R-:W-:Y:S06]  /*1050*/  BRA `(.L_x_36) ;  /* 0x00000004005c7947 */ /* 0x000fec0003800000 */
.L_x_33:
[----:B------:R-:W-:-:S13]  /*1060*/  ISETP.GT.AND P0, PT, R12, 0x12, PT ;  /* 0x000000120c00780c */ /* 0x000fda0003f04270 */
[----:B------:R-:W-:Y:S05]  /*1070*/  @P0 BRA `(.L_x_41) ;  /* 0x0000000000a40947 */ /* 0x000fea0003800000 */
[----:B------:R-:W-:-:S13]  /*1080*/  ISETP.GT.AND P0, PT, R12, 0xe, PT ;  /* 0x0000000e0c00780c */ /* 0x000fda0003f04270 */
[----:B------:R-:W-:Y:S05]  /*1090*/  @P0 BRA `(.L_x_42) ;  /* 0x0000000000340947 */ /* 0x000fea0003800000 */
[----:B------:R-:W-:-:S05]  /*10a0*/  IMAD.MOV.U32 R5, RZ, RZ, -0xc ;  /* 0xfffffff4ff057424 */ /* 0x000fca00078e00ff */
[----:B------:R-:W-:-:S04]  /*10b0*/  VIADDMNMX.U32 R12, R12, R5, 0x3, PT ;  /* 0x000000030c0c7446 */ /* 0x000fc80003800005 */
[----:B------:R-:W-:-:S04]  /*10c0*/  SHF.L.U32 R5, R12, 0x2, RZ ;  /* 0x000000020c057819 */ /* 0x000fc800000006ff */
[----:B------:R-:W0:Y:S02]  /*10d0*/  LDC R12, c[0x2][R5+0x38] ;  /* 0x00800e00050c7b82 */ /* 0x000e240000000800 */
[----:B0-----:R-:W-:-:S04]  /*10e0*/  SHF.R.S32.HI R13, RZ, 0x1f, R12 ;  /* 0x0000001fff0d7819 */ /* 0x001fc8000001140c */
.L_x_725:
[----:B------:R-:W-:Y:S05]  /*10f0*/  BRX R12 -0x1100                                                          (*"BRANCH_TARGETS .L_x_726,.L_x_727,.L_x_728,.L_x_38"*) ;  /* 0xffffffec0cc07949 */ /* 0x000fea000383ffff */
.L_x_728:
[----:B------:R-:W-:Y:S01]  /*1100*/  FADD R5, R6, 1 ;  /* 0x3f80000006057421 */ /* 0x000fe20000000000 */
[----:B------:R-:W-:Y:S06]  /*1110*/  BRA `(.L_x_36) ;  /* 0x00000004002c7947 */ /* 0x000fec0003800000 */
.L_x_727:
[----:B------:R-:W-:Y:S01]  /*1120*/  FADD R5, R6, 1 ;  /* 0x3f80000006057421 */ /* 0x000fe20000000000 */
[----:B------:R-:W-:Y:S06]  /*1130*/  BRA `(.L_x_36) ;  /* 0x0000000400247947 */ /* 0x000fec0003800000 */
.L_x_726:
[----:B------:R-:W-:-:S04]  /*1140*/  FADD R5, R6, 1 ;  /* 0x3f80000006057421 */ /* 0x000fc80000000000 */
[----:B------:R-:W-:Y:S01]  /*1150*/  FADD R5, R5, R10 ;  /* 0x0000000a05057221 */ /* 0x000fe20000000000 */
[----:B------:R-:W-:Y:S06]  /*1160*/  BRA `(.L_x_36) ;  /* 0x0000000400187947 */ /* 0x000fec0003800000 */
.L_x_42:
[----:B------:R-:W-:-:S13]  /*1170*/  ISETP.GT.AND P0, PT, R12, 0x10, PT ;  /* 0x000000100c00780c */ /* 0x000fda0003f04270 */
[----:B------:R-:W-:Y:S05]  /*1180*/  @P0 BRA `(.L_x_43) ;  /* 0x0000000000300947 */ /* 0x000fea0003800000 */
[----:B------:R-:W-:-:S04]  /*1190*/  MOV R5, 0xfffffff1 ;  /* 0xfffffff100057802 */ /* 0x000fc80000000f00 */
[----:B------:R-:W-:-:S05]  /*11a0*/  VIADDMNMX.U32 R12, R12, R5, 0x2, PT ;  /* 0x000000020c0c7446 */ /* 0x000fca0003800005 */
[----:B------:R-:W-:-:S04]  /*11b0*/  IMAD.SHL.U32 R5, R12, 0x4, RZ ;  /* 0x000000040c057824 */ /* 0x000fc800078e00ff */
[----:B------:R-:W0:Y:S02]  /*11c0*/  LDC R12, c[0x2][R5+0x48] ;  /* 0x00801200050c7b82 */ /* 0x000e240000000800 */
[----:B0-----:R-:W-:-:S04]  /*11d0*/  SHF.R.S32.HI R13, RZ, 0x1f, R12 ;  /* 0x0000001fff0d7819 */ /* 0x001fc8000001140c */
.L_x_730:
[----:B------:R-:W-:Y:S05]  /*11e0*/  BRX R12 -0x11f0                                                          (*"BRANCH_TARGETS .L_x_731,.L_x_732,.L_x_38"*) ;  /* 0xffffffec0c847949 */ /* 0x000fea000383ffff */
.L_x_732:
[----:B------:R-:W-:-:S04]  /*11f0*/  FADD R5, R6, 1 ;  /* 0x3f80000006057421 */ /* 0x000fc80000000000 */
[----:B------:R-:W-:Y:S01]  /*1200*/  FADD R5, R5, 1 ;  /* 0x3f80000005057421 */ /* 0x000fe20000000000 */
[----:B------:R-:W-:Y:S06]  /*1210*/  BRA `(.L_x_36) ;  /* 0x0000000000ec7947 */ /* 0x000fec0003800000 */
.L_x_731:
[----:B------:R-:W-:-:S04]  /*1220*/  FADD R5, R6, 1 ;  /* 0x3f80000006057421 */ /* 0x000fc80000000000 */
[----:B------:R-:W-:Y:S01]  /*1230*/  FADD R5, R5, R10 ;  /* 0x0000000a05057221 */ /* 0x000fe20000000000 */
[----:B------:R-:W-:Y:S06]  /*1240*/  BRA `(.L_x_36) ;  /* 0x0000000000e07947 */ /* 0x000fec0003800000 */
.L_x_43:
[----:B------:R-:W-:-:S04]  /*1250*/  MOV R5, 0xffffffef ;  /* 0xffffffef00057802 */ /* 0x000fc80000000f00 */
[----:B------:R-:W-:-:S04]  /*1260*/  VIADDMNMX.U32 R12, R12, R5, 0x2, PT ;  /* 0x000000020c0c7446 */ /* 0x000fc80003800005 */
[----:B------:R-:W-:-:S04]  /*1270*/  SHF.L.U32 R5, R12, 0x2, RZ ;  /* 0x000000020c057819 */ /* 0x000fc800000006ff */
[----:B------:R-:W0:Y:S02]  /*1280*/  LDC R12, c[0x2][R5+0x54] ;  /* 0x00801500050c7b82 */ /* 0x000e240000000800 */
[----:B0-----:R-:W-:-:S04]  /*1290*/  SHF.R.S32.HI R13, RZ, 0x1f, R12 ;  /* 0x0000001fff0d7819 */ /* 0x001fc8000001140c */
.L_x_734:
[----:B------:R-:W-:Y:S05]  /*12a0*/  BRX R12 -0x12b0                                                          (*"BRANCH_TARGETS .L_x_735,.L_x_736,.L_x_38"*) ;  /* 0xffffffec0c547949 */ /* 0x000fea000383ffff */
.L_x_736:
[----:B------:R-:W-:-:S04]  /*12b0*/  FADD R5, R6, 1 ;  /* 0x3f80000006057421 */ /* 0x000fc80000000000 */
[----:B------:R-:W-:Y:S01]  /*12c0*/  FADD R5, R5, 1 ;  /* 0x3f80000005057421 */ /* 0x000fe20000000000 */
[----:B------:R-:W-:Y:S06]  /*12d0*/  BRA `(.L_x_36) ;  /* 0x0000000000bc7947 */ /* 0x000fec0003800000 */
.L_x_735:
[----:B------:R-:W-:-:S04]  /*12e0*/  FADD R5, R10, 1 ;  /* 0x3f8000000a057421 */ /* 0x000fc80000000000 */
[----:B------:R-:W-:Y:S01]  /*12f0*/  FADD R5, R5, R6 ;  /* 0x0000000605057221 */ /* 0x000fe20000000000 */
[----:B------:R-:W-:Y:S06]  /*1300*/  BRA `(.L_x_36) ;  /* 0x0000000000b07947 */ /* 0x000fec0003800000 */
.L_x_41:
        /* <DEDUP_REMOVED lines=9> */
.L_x_738:
[----:B------:R-:W-:Y:S05]  /*13a0*/  BRX R12 -0x13b0                                                          (*"BRANCH_TARGETS .L_x_739,.L_x_740,.L_x_38"*) ;  /* 0xffffffec0c147949 */ /* 0x000fea000383ffff */
.L_x_740:
[----:B------:R-:W-:Y:S01]  /*13b0*/  FADD R5, R6, 1 ;  /* 0x3f80000006057421 */ /* 0x000fe20000000000 */
[----:B------:R-:W-:Y:S06]  /*13c0*/  BRA `(.L_x_36) ;  /* 0x0000000000807947 */ /* 0x000fec0003800000 */
.L_x_739:
[----:B------:R-:W-:Y:S01]  /*13d0*/  FADD R5, R6, 1 ;  /* 0x3f80000006057421 */ /* 0x000fe20000000000 */
[----:B------:R-:W-:Y:S06]  /*13e0*/  BRA `(.L_x_36) ;  /* 0x0000000000787947 */ /* 0x000fec0003800000 */
.L_x_45:
[----:B------:R-:W-:-:S04]  /*13f0*/  MOV R5, 0xffffffeb ;  /* 0xffffffeb00057802 */ /* 0x000fc80000000f00 */
[----:B------:R-:W-:-:S05]  /*1400*/  VIADDMNMX.U32 R12, R12, R5, 0x2, PT ;  /* 0x000000020c0c7446 */ /* 0x000fca0003800005 */
[----:B------:R-:W-:-:S04]  /*1410*/  IMAD.SHL.U32 R5, R12, 0x4, RZ ;  /* 0x000000040c057824 */ /* 0x000fc800078e00ff */
[----:B------:R-:W0:Y:S02]  /*1420*/  LDC R12, c[0x2][R5+0x6c] ;  /* 0x00801b00050c7b82 */ /* 0x000e240000000800 */
[----:B0-----:R-:W-:-:S04]  /*1430*/  SHF.R.S32.HI R13, RZ, 0x1f, R12 ;  /* 0x0000001fff0d7819 */ /* 0x001fc8000001140c */
.L_x_742:
[----:B------:R-:W-:Y:S05]  /*1440*/  BRX R12 -0x1450                                                          (*"BRANCH_TARGETS .L_x_743,.L_x_744,.L_x_38"*) ;  /* 0xffffffe80cec7949 */ /* 0x000fea000383ffff */
.L_x_744:
[----:B------:R-:W-:Y:S01]  /*1450*/  FADD R5, R6, 1 ;  /* 0x3f80000006057421 */ /* 0x000fe20000000000 */
[----:B------:R-:W-:Y:S06]  /*1460*/  BRA `(.L_x_36) ;  /* 0x0000000000587947 */ /* 0x000fec0003800000 */
.L_x_743:
[----:B------:R-:W-:Y:S01]  /*1470*/  FADD R5, R6, 1 ;  /* 0x3f80000006057421 */ /* 0x000fe20000000000 */
[----:B------:R-:W-:Y:S06]  /*1480*/  BRA `(.L_x_36) ;  /* 0x0000000000507947 */ /* 0x000fec0003800000 */
.L_x_44:
[----:B------:R-:W-:-:S13]  /*1490*/  ISETP.GT.AND P0, PT, R12, 0x18, PT ;  /* 0x000000180c00780c */ /* 0x000fda0003f04270 */
[----:B------:R-:W-:Y:S05]  /*14a0*/  @P0 BRA `(.L_x_46) ;  /* 0x0000000000280947 */ /* 0x000fea0003800000 */
[----:B------:R-:W-:-:S04]  /*14b0*/  MOV R5, 0xffffffe9 ;  /* 0xffffffe900057802 */ /* 0x000fc80000000f00 */
[----:B------:R-:W-:-:S04]  /*14c0*/  VIADDMNMX.U32 R12, R12, R5, 0x2, PT ;  /* 0x000000020c0c7446 */ /* 0x000fc80003800005 */
[----:B------:R-:W-:-:S04]  /*14d0*/  SHF.L.U32 R5, R12, 0x2, RZ ;  /* 0x000000020c057819 */ /* 0x000fc800000006ff */
[----:B------:R-:W0:Y:S02]  /*14e0*/  LDC R12, c[0x2][R5+0x78] ;  /* 0x00801e00050c7b82 */ /* 0x000e240000000800 */
[----:B0-----:R-:W-:-:S04]  /*14f0*/  SHF.R.S32.HI R13, RZ, 0x1f, R12 ;  /* 0x0000001fff0d7819 */ /* 0x001fc8000001140c */
.L_x_746:
[----:B------:R-:W-:Y:S05]  /*1500*/  BRX R12 -0x1510                                                          (*"BRANCH_TARGETS .L_x_747,.L_x_748,.L_x_38"*) ;  /* 0xffffffe80cbc7949 */ /* 0x000fea000383ffff */
.L_x_748:
[----:B------:R-:W-:Y:S01]  /*1510*/  FADD R5, R6, 1 ;  /* 0x3f80000006057421 */ /* 0x000fe20000000000 */
[----:B------:R-:W-:Y:S06]  /*1520*/  BRA `(.L_x_36) ;  /* 0x0000000000287947 */ /* 0x000fec0003800000 */
.L_x_747:
[----:B------:R-:W-:Y:S01]  /*1530*/  FADD R5, R6, 1 ;  /* 0x3f80000006057421 */ /* 0x000fe20000000000 */
[----:B------:R-:W-:Y:S06]  /*1540*/  BRA `(.L_x_36) ;  /* 0x0000000000207947 */ /* 0x000fec0003800000 */
.L_x_46:
[----:B------:R-:W-:-:S13]  /*1550*/  ISETP.NE.AND P0, PT, R12, 0x19, PT ;  /* 0x000000190c00780c */ /* 0x000fda0003f05270 */
[----:B------:R-:W-:Y:S05]  /*1560*/  @!P0 BRA `(.L_x_47) ;  /* 0x0000000000148947 */ /* 0x000fea0003800000 */
[----:B------:R-:W-:-:S13]  /*1570*/  ISETP.NE.AND P0, PT, R12, 0x1a, PT ;  /* 0x0000001a0c00780c */ /* 0x000fda0003f05270 */
[----:B------:R-:W-:Y:S01]  /*1580*/  @!P0 FADD R5, R6, 1 ;  /* 0x3f80000006058421 */ /* 0x000fe20000000000 */
[----:B------:R-:W-:Y:S06]  /*1590*/  @!P0 BRA `(.L_x_36) ;  /* 0x00000000000c8947 */ /* 0x000fec0003800000 */
.L_x_38:
[----:B------:R-:W-:Y:S01]  /*15a0*/  IMAD.MOV.U32 R5, RZ, RZ, 0x7fc00000 ;  /* 0x7fc00000ff057424 */ /* 0x000fe200078e00ff */
[----:B------:R-:W-:Y:S06]  /*15b0*/  BRA `(.L_x_36) ;  /* 0x0000000000047947 */ /* 0x000fec0003800000 */
.L_x_47:
[----:B------:R-:W-:-:S07]  /*15c0*/  FADD R5, R6, 1 ;  /* 0x3f80000006057421 */ /* 0x000fce0000000000 */
.L_x_36:
[----:B------:R-:W-:Y:S05]  /*15d0*/  BSYNC.RECONVERGENT B0 ;  /* 0x0000000000007941 */ /* 0x000fea0003800200 */
.L_x_32:
[----:B------:R-:W-:-:S05]  /*15e0*/  IADD3 R11, PT, PT, R11, -R3, RZ ;  /* 0x800000030b0b7210 */ /* 0x000fca0007ffe0ff */
[----:B------:R-:W-:-:S05]  /*15f0*/  IMAD.WIDE R50, R11, 0x4, R40 ;  /* 0x000000040b327825 */ /* 0x000fca00078e0228 */
[----:B------:R-:W2:Y:S01]  /*1600*/  LDG.E R10, desc[UR8][R50.64] ;  /* 0x00000008320a7981 */ /* 0x000ea2000c1e1900 */
[----:B------:R-:W-:Y:S01]  /*1610*/  BSSY.RECONVERGENT B0, `(.L_x_48) ;  /* 0x00000a5000007945 */ /* 0x000fe20003800200 */
[----:B--2---:R-:W-:-:S13]  /*1620*/  ISETP.GT.AND P0, PT, R10, 0xb, PT ;  /* 0x0000000b0a00780c */ /* 0x004fda0003f04270 */
[----:B------:R-:W-:Y:S05]  /*1630*/  @P0 BRA `(.L_x_49) ;  /* 0x00000004002c0947 */ /* 0x000fea0003800000 */
[----:B------:R-:W-:-:S13]  /*1640*/  ISETP.GT.AND P0, PT, R10, 0x4, PT ;  /* 0x000000040a00780c */ /* 0x000fda0003f04270 */
[----:B------:R-:W-:Y:S05]  /*1650*/  @P0 BRA `(.L_x_50) ;  /* 0x0000000000780947 */ /* 0x000fea0003800000 */
[----:B------:R-:W-:Y:S01]  /*1660*/  ISETP.GT.AND P0, PT, R10, -0x1, PT ;  /* 0xffffffff0a00780c */ /* 0x000fe20003f04270 */
[----:B------:R-:W-:-:S12]  /*1670*/  HFMA2 R6, -RZ, RZ, 1.875, 0 ;  /* 0x3f800000ff067431 */ /* 0x000fd800000001ff */
[----:B------:R-:W-:Y:S05]  /*1680*/  @P0 BRA `(.L_x_51) ;  /* 0x0000000000300947 */ /* 0x000fea0003800000 */
[----:B------:R-:W-:-:S05]  /*1690*/  IMAD.MOV.U32 R9, RZ, RZ, 0x3e7 ;  /* 0x000003e7ff097424 */ /* 0x000fca00078e00ff */
[----:B------:R-:W-:-:S04]  /*16a0*/  VIADDMNMX.U32 R10, R10, R9, 0x3, PT ;  /* 0x000000030a0a7446 */ /* 0x000fc80003800009 */
[----:B------:R-:W-:-:S04]  /*16b0*/  SHF.L.U32 R10, R10, 0x2, RZ ;  /* 0x000000020a0a7819 */ /* 0x000fc800000006ff */
[----:B------:R-:W0:Y:S02]  /*16c0*/  LDC R12, c[0x2][R10+0x84] ;  /* 0x008021000a0c7b82 */ /* 0x000e240000000800 */
[----:B0-----:R-:W-:-:S04]  /*16d0*/  SHF.R.S32.HI R13, RZ, 0x1f, R12 ;  /* 0x0000001fff0d7819 */ /* 0x001fc8000001140c */
.L_x_750:
[----:B------:R-:W-:Y:S05]  /*16e0*/  BRX R12 -0x16f0                                                          (*"BRANCH_TARGETS .L_x_751,.L_x_752,.L_x_753,.L_x_54"*) ;  /* 0xffffffe80c447949 */ /* 0x000fea000383ffff */
.L_x_753:
[----:B------:R-:W-:Y:S01]  /*16f0*/  FADD R6, R7, 1 ;  /* 0x3f80000007067421 */ /* 0x000fe20000000000 */
[----:B------:R-:W-:Y:S06]  /*1700*/  BRA `(.L_x_52) ;  /* 0x0000000800547947 */ /* 0x000fec0003800000 */
.L_x_752:
[----:B------:R-:W-:Y:S01]  /*1710*/  FADD R6, R7, 1 ;  /* 0x3f80000007067421 */ /* 0x000fe20000000000 */
[----:B------:R-:W-:Y:S06]  /*1720*/  BRA `(.L_x_52) ;  /* 0x00000008004c7947 */ /* 0x000fec0003800000 */
.L_x_751:
[----:B------:R-:W-:Y:S01]  /*1730*/  FADD R6, R7, 1 ;  /* 0x3f80000007067421 */ /* 0x000fe20000000000 */
[----:B------:R-:W-:Y:S06]  /*1740*/  BRA `(.L_x_52) ;  /* 0x0000000800447947 */ /* 0x000fec0003800000 */
.L_x_51:
        /* <DEDUP_REMOVED lines=8> */
.L_x_53:
[----:B------:R-:W-:Y:S02]  /*17d0*/  ISETP.NE.AND P0, PT, R10, 0x3, PT ;  /* 0x000000030a00780c */ /* 0x000fe40003f05270 */
[----:B------:R-:W-:-:S11]  /*17e0*/  MOV R6, R7 ;  /* 0x0000000700067202 */ /* 0x000fd60000000f00 */
[----:B------:R-:W-:Y:S05]  /*17f0*/  @!P0 BRA `(.L_x_52) ;  /* 0x0000000800188947 */ /* 0x000fea0003800000 */
[----:B------:R-:W-:Y:S01]  /*1800*/  ISETP.NE.AND P0, PT, R10, 0x4, PT ;  /* 0x000000040a00780c */ /* 0x000fe20003f05270 */
[----:B------:R-:W-:-:S12]  /*1810*/  IMAD.MOV.U32 R6, RZ, RZ, R9 ;  /* 0x000000ffff067224 */ /* 0x000fd800078e0009 */
[----:B------:R-:W-:Y:S05]  /*1820*/  @!P0 BRA `(.L_x_52) ;  /* 0x00000008000c8947 */ /* 0x000fea0003800000 */
[----:B------:R-:W-:Y:S05]  /*1830*/  BRA `(.L_x_54) ;  /* 0x0000000400fc7947 */ /* 0x000fea0003800000 */
.L_x_50:
[----:B------:R-:W-:-:S13]  /*1840*/  ISETP.GT.AND P0, PT, R10, 0x7, PT ;  /* 0x000000070a00780c */ /* 0x000fda0003f04270 */
[----:B------:R-:W-:Y:S05]  /*1850*/  @P0 BRA `(.L_x_55) ;  /* 0x00000000003c0947 */ /* 0x000fea0003800000 */
[----:B------:R-:W-:-:S04]  /*1860*/  MOV R13, 0xfffffffb ;  /* 0xfffffffb000d7802 */ /* 0x000fc80000000f00 */
[----:B------:R-:W-:-:S04]  /*1870*/  VIADDMNMX.U32 R10, R10, R13, 0x3, PT ;  /* 0x000000030a0a7446 */ /* 0x000fc8000380000d */
[----:B------:R-:W-:-:S04]  /*1880*/  SHF.L.U32 R10, R10, 0x2, RZ ;  /* 0x000000020a0a7819 */ /* 0x000fc800000006ff */
[----:B------:R-:W0:Y:S02]  /*1890*/  LDC R12, c[0x2][R10+0x94] ;  /* 0x008025000a0c7b82 */ /* 0x000e240000000800 */
[----:B0-----:R-:W-:-:S04]  /*18a0*/  SHF.R.S32.HI R13, RZ, 0x1f, R12 ;  /* 0x0000001fff0d7819 */ /* 0x001fc8000001140c */
.L_x_755:
[----:B------:R-:W-:Y:S05]  /*18b0*/  BRX R12 -0x18c0                                                          (*"BRANCH_TARGETS .L_x_756,.L_x_757,.L_x_758,.L_x_54"*) ;  /* 0xffffffe40cd07949 */ /* 0x000fea000383ffff */
.L_x_758:
[----:B------:R-:W-:-:S04]  /*18c0*/  FADD R6, R9, 1 ;  /* 0x3f80000009067421 */ /* 0x000fc80000000000 */
[----:B------:R-:W-:Y:S01]  /*18d0*/  FADD R6, R6, R7 ;  /* 0x0000000706067221 */ /* 0x000fe20000000000 */
[----:B------:R-:W-:Y:S06]  /*18e0*/  BRA `(.L_x_52) ;  /* 0x0000000400dc7947 */ /* 0x000fec0003800000 */
.L_x_757:
[----:B------:R-:W-:-:S04]  /*18f0*/  FADD R6, R7, 1 ;  /* 0x3f80000007067421 */ /* 0x000fc80000000000 */
[----:B------:R-:W-:Y:S01]  /*1900*/  FADD R6, R6, R9 ;  /* 0x0000000906067221 */ /* 0x000fe20000000000 */
[----:B------:R-:W-:Y:S06]  /*1910*/  BRA `(.L_x_52) ;  /* 0x0000000400d07947 */ /* 0x000fec0003800000 */
.L_x_756:
[----:B------:R-:W-:-:S04]  /*1920*/  FADD R6, R7, 1 ;  /* 0x3f80000007067421 */ /* 0x000fc80000000000 */
[----:B------:R-:W-:Y:S01]  /*1930*/  FADD R6, R6, R9 ;  /* 0x0000000906067221 */ /* 0x000fe20000000000 */
[----:B------:R-:W-:Y:S06]  /*1940*/  BRA `(.L_x_52) ;  /* 0x0000000400c47947 */ /* 0x000fec0003800000 */
.L_x_55:
[----:B------:R-:W-:-:S13]  /*1950*/  ISETP.GT.AND P0, PT, R10, 0x9, PT ;  /* 0x000000090a00780c */ /* 0x000fda0003f04270 */
[----:B------:R-:W-:Y:S05]  /*1960*/  @P0 BRA `(.L_x_56) ;  /* 0x0000000000300947 */ /* 0x000fea0003800000 */
[----:B------:R-:W-:-:S05]  /*1970*/  IMAD.MOV.U32 R13, RZ, RZ, -0x8 ;  /* 0xfffffff8ff0d7424 */ /* 0x000fca00078e00ff */
[----:B------:R-:W-:-:S04]  /*1980*/  VIADDMNMX.U32 R10, R10, R13, 0x2, PT ;  /* 0x000000020a0a7446 */ /* 0x000fc8000380000d */
[----:B------:R-:W-:-:S04]  /*1990*/  SHF.L.U32 R10, R10, 0x2, RZ ;  /* 0x000000020a0a7819 */ /* 0x000fc800000006ff */
[----:B------:R-:W0:Y:S02]  /*19a0*/  LDC R12, c[0x2][R10+0xa4] ;  /* 0x008029000a0c7b82 */ /* 0x000e240000000800 */
[----:B0-----:R-:W-:-:S04]  /*19b0*/  SHF.R.S32.HI R13, RZ, 0x1f, R12 ;  /* 0x0000001fff0d7819 */ /* 0x001fc8000001140c */
.L_x_760:
[----:B------:R-:W-:Y:S05]  /*19c0*/  BRX R12 -0x19d0                                                          (*"BRANCH_TARGETS .L_x_761,.L_x_762,.L_x_54"*) ;  /* 0xffffffe40c8c7949 */ /* 0x000fea000383ffff */
.L_x_762:
[----:B------:R-:W-:-:S04]  /*19d0*/  FADD R6, R7, 1 ;  /* 0x3f80000007067421 */ /* 0x000fc80000000000 */
[----:B------:R-:W-:Y:S01]  /*19e0*/  FADD R6, R6, R9 ;  /* 0x0000000906067221 */ /* 0x000fe20000000000 */
[----:B------:R-:W-:Y:S06]  /*19f0*/  BRA `(.L_x_52) ;  /* 0x0000000400987947 */ /* 0x000fec0003800000 */
.L_x_761:
[----:B------:R-:W-:-:S04]  /*1a00*/  FADD R6, R7, 1 ;  /* 0x3f80000007067421 */ /* 0x000fc80000000000 */
[----:B------:R-:W-:Y:S01]  /*1a10*/  FADD R6, R6, 1 ;  /* 0x3f80000006067421 */ /* 0x000fe20000000000 */
[----:B------:R-:W-:Y:S06]  /*1a20*/  BRA `(.L_x_52) ;  /* 0x00000004008c7947 */ /* 0x000fec0003800000 */
.L_x_56:
[----:B------:R-:W-:-:S04]  /*1a30*/  MOV R13, 0xfffffff6 ;  /* 0xfffffff6000d7802 */ /* 0x000fc80000000f00 */
[----:B------:R-:W-:-:S05]  /*1a40*/  VIADDMNMX.U32 R10, R10, R13, 0x2, PT ;  /* 0x000000020a0a7446 */ /* 0x000fca000380000d */
[----:B------:R-:W-:-:S04]  /*1a50*/  IMAD.SHL.U32 R10, R10, 0x4, RZ ;  /* 0x000000040a0a7824 */ /* 0x000fc800078e00ff */
[----:B------:R-:W0:Y:S02]  /*1a60*/  LDC R12, c[0x2][R10+0xb0] ;  /* 0x00802c000a0c7b82 */ /* 0x000e240000000800 */
[----:B0-----:R-:W-:-:S04]  /*1a70*/  SHF.R.S32.HI R13, RZ, 0x1f, R12 ;  /* 0x0000001fff0d7819 */ /* 0x001fc8000001140c */
.L_x_764:
[----:B------:R-:W-:Y:S05]  /*1a80*/  BRX R12 -0x1a90                                                          (*"BRANCH_TARGETS .L_x_765,.L_x_766,.L_x_54"*) ;  /* 0xffffffe40c5c7949 */ /* 0x000fea000383ffff */
.L_x_766:
[----:B------:R-:W-:-:S04]  /*1a90*/  FADD R6, R7, 1 ;  /* 0x3f80000007067421 */ /* 0x000fc80000000000 */
[----:B------:R-:W-:Y:S01]  /*1aa0*/  FADD R6, R6, R9 ;  /* 0x0000000906067221 */ /* 0x000fe20000000000 */
[----:B------:R-:W-:Y:S06]  /*1ab0*/  BRA `(.L_x_52) ;  /* 0x0000000400687947 */ /* 0x000fec0003800000 */
.L_x_765:
[----:B------:R-:W-:-:S04]  /*1ac0*/  FADD R6, R7, 1 ;  /* 0x3f80000007067421 */ /* 0x000fc80000000000 */
[----:B------:R-:W-:Y:S01]  /*1ad0*/  FADD R6, R6, 1 ;  /* 0x3f80000006067421 */ /* 0x000fe20000000000 */
[----:B------:R-:W-:Y:S06]  /*1ae0*/  BRA `(.L_x_52) ;  /* 0x00000004005c7947 */ /* 0x000fec0003800000 */
.L_x_49:
[----:B------:R-:W-:-:S13]  /*1af0*/  ISETP.GT.AND P0, PT, R10, 0x12, PT ;  /* 0x000000120a00780c */ /* 0x000fda0003f04270 */
[----:B------:R-:W-:Y:S05]  /*1b00*/  @P0 BRA `(.L_x_57) ;  /* 0x0000000000a40947 */ /* 0x000fea0003800000 */
[----:B------:R-:W-:-:S13]  /*1b10*/  ISETP.GT.AND P0, PT, R10, 0xe, PT ;  /* 0x0000000e0a00780c */ /* 0x000fda0003f04270 */
[----:B------:R-:W-:Y:S05]  /*1b20*/  @P0 BRA `(.L_x_58) ;  /* 0x0000000000340947 */ /* 0x000fea0003800000 */
[----:B------:R-:W-:-:S04]  /*1b30*/  MOV R13, 0xfffffff4 ;  /* 0xfffffff4000d7802 */ /* 0x000fc80000000f00 */
[----:B------:R-:W-:-:S04]  /*1b40*/  VIADDMNMX.U32 R10, R10, R13, 0x3, PT ;  /* 0x000000030a0a7446 */ /* 0x000fc8000380000d */
[----:B------:R-:W-:-:S04]  /*1b50*/  SHF.L.U32 R10, R10, 0x2, RZ ;  /* 0x000000020a0a7819 */ /* 0x000fc800000006ff */
[----:B------:R-:W0:Y:S02]  /*1b60*/  LDC R12, c[0x2][R10+0xbc] ;  /* 0x00802f000a0c7b82 */ /* 0x000e240000000800 */
[----:B0-----:R-:W-:-:S04]  /*1b70*/  SHF.R.S32.HI R13, RZ, 0x1f, R12 ;  /* 0x0000001fff0d7819 */ /* 0x001fc8000001140c */
.L_x_768:
[----:B------:R-:W-:Y:S05]  /*1b80*/  BRX R12 -0x1b90                                                          (*"BRANCH_TARGETS .L_x_769,.L_x_770,.L_x_771,.L_x_54"*) ;  /* 0xffffffe40c1c7949 */ /* 0x000fea000383ffff */
.L_x_771:
[----:B------:R-:W-:Y:S01]  /*1b90*/  FADD R6, R7, 1 ;  /* 0x3f80000007067421 */ /* 0x000fe20000000000 */
[----:B------:R-:W-:Y:S06]  /*1ba0*/  BRA `(.L_x_52) ;  /* 0x00000004002c7947 */ /* 0x000fec0003800000 */
.L_x_770:
[----:B------:R-:W-:Y:S01]  /*1bb0*/  FADD R6, R7, 1 ;  /* 0x3f80000007067421 */ /* 0x000fe20000000000 */
[----:B------:R-:W-:Y:S06]  /*1bc0*/  BRA `(.L_x_52) ;  /* 0x0000000400247947 */ /* 0x000fec0003800000 */
.L_x_769:
[----:B------:R-:W-:-:S04]  /*1bd0*/  FADD R6, R7, 1 ;  /* 0x3f80000007067421 */ /* 0x000fc80000000000 */
[----:B------:R-:W-:Y:S01]  /*1be0*/  FADD R6, R6, R9 ;  /* 0x0000000906067221 */ /* 0x000fe20000000000 */
[----:B------:R-:W-:Y:S06]  /*1bf0*/  BRA `(.L_x_52) ;  /* 0x0000000400187947 */ /* 0x000fec0003800000 */
.L_x_58:
[----:B------:R-:W-:-:S13]  /*1c00*/  ISETP.GT.AND P0, PT, R10, 0x10, PT ;  /* 0x000000100a00780c */ /* 0x000fda0003f04270 */
[----:B------:R-:W-:Y:S05]  /*1c10*/  @P0 BRA `(.L_x_59) ;  /* 0x0000000000300947 */ /* 0x000fea0003800000 */
[----:B------:R-:W-:-:S05]  /*1c20*/  IMAD.MOV.U32 R13, RZ, RZ, -0xf ;  /* 0xfffffff1ff0d7424 */ /* 0x000fca00078e00ff */
[----:B------:R-:W-:-:S04]  /*1c30*/  VIADDMNMX.U32 R10, R10, R13, 0x2, PT ;  /* 0x000000020a0a7446 */ /* 0x000fc8000380000d */
[----:B------:R-:W-:-:S04]  /*1c40*/  SHF.L.U32 R10, R10, 0x2, RZ ;  /* 0x000000020a0a7819 */ /* 0x000fc800000006ff */
[----:B------:R-:W0:Y:S02]  /*1c50*/  LDC R12, c[0x2][R10+0xcc] ;  /* 0x008033000a0c7b82 */ /* 0x000e240000000800 */
[----:B0-----:R-:W-:-:S04]  /*1c60*/  SHF.R.S32.HI R13, RZ, 0x1f, R12 ;  /* 0x0000001fff0d7819 */ /* 0x001fc8000001140c */
.L_x_773:
[----:B------:R-:W-:Y:S05]  /*1c70*/  BRX R12 -0x1c80                                                          (*"BRANCH_TARGETS .L_x_774,.L_x_775,.L_x_54"*) ;  /* 0xffffffe00ce07949 */ /* 0x000fea000383ffff */
.L_x_775:
[----:B------:R-:W-:-:S04]  /*1c80*/  FADD R6, R7, 1 ;  /* 0x3f80000007067421 */ /* 0x000fc80000000000 */
[----:B------:R-:W-:Y:S01]  /*1c90*/  FADD R6, R6, 1 ;  /* 0x3f80000006067421 */ /* 0x000fe20000000000 */
[----:B------:R-:W-:Y:S06]  /*1ca0*/  BRA `(.L_x_52) ;  /* 0x0000000000ec7947 */ /* 0x000fec0003800000 */
.L_x_774:
[----:B------:R-:W-:-:S04]  /*1cb0*/  FADD R6, R7, 1 ;  /* 0x3f80000007067421 */ /* 0x000fc80000000000 */
[----:B------:R-:W-:Y:S01]  /*1cc0*/  FADD R6, R6, R9 ;  /* 0x0000000906067221 */ /* 0x000fe20000000000 */
[----:B------:R-:W-:Y:S06]  /*1cd0*/  BRA `(.L_x_52) ;  /* 0x0000000000e07947 */ /* 0x000fec0003800000 */
.L_x_59:
[----:B------:R-:W-:-:S04]  /*1ce0*/  MOV R13, 0xffffffef ;  /* 0xffffffef000d7802 */ /* 0x000fc80000000f00 */
[----:B------:R-:W-:-:S05]  /*1cf0*/  VIADDMNMX.U32 R10, R10, R13, 0x2, PT ;  /* 0x000000020a0a7446 */ /* 0x000fca000380000d */
[----:B------:R-:W-:-:S04]  /*1d00*/  IMAD.SHL.U32 R10, R10, 0x4, RZ ;  /* 0x000000040a0a7824 */ /* 0x000fc800078e00ff */
[----:B------:R-:W0:Y:S02]  /*1d10*/  LDC R12, c[0x2][R10+0xd8] ;  /* 0x008036000a0c7b82 */ /* 0x000e240000000800 */
[----:B0-----:R-:W-:-:S04]  /*1d20*/  SHF.R.S32.HI R13, RZ, 0x1f, R12 ;  /* 0x0000001fff0d7819 */ /* 0x001fc8000001140c */
.L_x_777:
[----:B------:R-:W-:Y:S05]  /*1d30*/  BRX R12 -0x1d40                                                          (*"BRANCH_TARGETS .L_x_778,.L_x_779,.L_x_54"*) ;  /* 0xffffffe00cb07949 */ /* 0x000fea000383ffff */
.L_x_779:
[----:B------:R-:W-:-:S04]  /*1d40*/  FADD R6, R7, 1 ;  /* 0x3f80000007067421 */ /* 0x000fc80000000000 */
[----:B------:R-:W-:Y:S01]  /*1d50*/  FADD R6, R6, 1 ;  /* 0x3f80000006067421 */ /* 0x000fe20000000000 */
[----:B------:R-:W-:Y:S06]  /*1d60*/  BRA `(.L_x_52) ;  /* 0x0000000000bc7947 */ /* 0x000fec0003800000 */
.L_x_778:
[----:B------:R-:W-:-:S04]  /*1d70*/  FADD R6, R9, 1 ;  /* 0x3f80000009067421 */ /* 0x000fc80000000000 */
[----:B------:R-:W-:Y:S01]  /*1d80*/  FADD R6, R6, R7 ;  /* 0x0000000706067221 */ /* 0x000fe20000000000 */
[----:B------:R-:W-:Y:S06]  /*1d90*/  BRA `(.L_x_52) ;  /* 0x0000000000b07947 */ /* 0x000fec0003800000 */
.L_x_57:
        /* <DEDUP_REMOVED lines=9> */
.L_x_781:
[----:B------:R-:W-:Y:S05]  /*1e30*/  BRX R12 -0x1e40                                                          (*"BRANCH_TARGETS .L_x_782,.L_x_783,.L_x_54"*) ;  /* 0xffffffe00c707949 */ /* 0x000fea000383ffff */
.L_x_783:
[----:B------:R-:W-:Y:S01]  /*1e40*/  FADD R6, R7, 1 ;  /* 0x3f80000007067421 */ /* 0x000fe20000000000 */
[----:B------:R-:W-:Y:S06]  /*1e50*/  BRA `(.L_x_52) ;  /* 0x0000000000807947 */ /* 0x000fec0003800000 */
.L_x_782:
[----:B------:R-:W-:Y:S01]  /*1e60*/  FADD R6, R7, 1 ;  /* 0x3f80000007067421 */ /* 0x000fe20000000000 */
[----:B------:R-:W-:Y:S06]  /*1e70*/  BRA `(.L_x_52) ;  /* 0x0000000000787947 */ /* 0x000fec0003800000 */
.L_x_61:
[----:B------:R-:W-:-:S05]  /*1e80*/  IMAD.MOV.U32 R9, RZ, RZ, -0x15 ;  /* 0xffffffebff097424 */ /* 0x000fca00078e00ff */
[----:B------:R-:W-:-:S04]  /*1e90*/  VIADDMNMX.U32 R10, R10, R9, 0x2, PT ;  /* 0x000000020a0a7446 */ /* 0x000fc80003800009 */
[----:B------:R-:W-:-:S04]  /*1ea0*/  SHF.L.U32 R10, R10, 0x2, RZ ;  /* 0x000000020a0a7819 */ /* 0x000fc800000006ff */
[----:B------:R-:W0:Y:S02]  /*1eb0*/  LDC R12, c[0x2][R10+0xf0] ;  /* 0x00803c000a0c7b82 */ /* 0x000e240000000800 */
[----:B0-----:R-:W-:-:S04]  /*1ec0*/  SHF.R.S32.HI R13, RZ, 0x1f, R12 ;  /* 0x0000001fff0d7819 */ /* 0x001fc8000001140c */
.L_x_785:
[----:B------:R-:W-:Y:S05]  /*1ed0*/  BRX R12 -0x1ee0                                                          (*"BRANCH_TARGETS .L_x_786,.L_x_787,.L_x_54"*) ;  /* 0xffffffe00c487949 */ /* 0x000fea000383ffff */
.L_x_787:
[----:B------:R-:W-:Y:S01]  /*1ee0*/  FADD R6, R7, 1 ;  /* 0x3f80000007067421 */ /* 0x000fe20000000000 */
[----:B------:R-:W-:Y:S06]  /*1ef0*/  BRA `(.L_x_52) ;  /* 0x0000000000587947 */ /* 0x000fec0003800000 */
.L_x_786:
[----:B------:R-:W-:Y:S01]  /*1f00*/  FADD R6, R7, 1 ;  /* 0x3f80000007067421 */ /* 0x000fe20000000000 */
[----:B------:R-:W-:Y:S06]  /*1f10*/  BRA `(.L_x_52) ;  /* 0x0000000000507947 */ /* 0x000fec0003800000 */
.L_x_60:
[----:B------:R-:W-:-:S13]  /*1f20*/  ISETP.GT.AND P0, PT, R10, 0x18, PT ;  /* 0x000000180a00780c */ /* 0x000fda0003f04270 */
[----:B------:R-:W-:Y:S05]  /*1f30*/  @P0 BRA `(.L_x_62) ;  /* 0x0000000000280947 */ /* 0x000fea0003800000 */
[----:B------:R-:W-:-:S04]  /*1f40*/  MOV R9, 0xffffffe9 ;  /* 0xffffffe900097802 */ /* 0x000fc80000000f00 */
[----:B------:R-:W-:-:S05]  /*1f50*/  VIADDMNMX.U32 R10, R10, R9, 0x2, PT ;  /* 0x000000020a0a7446 */ /* 0x000fca0003800009 */
[----:B------:R-:W-:-:S04]  /*1f60*/  IMAD.SHL.U32 R10, R10, 0x4, RZ ;  /* 0x000000040a0a7824 */ /* 0x000fc800078e00ff */
[----:B------:R-:W0:Y:S02]  /*1f70*/  LDC R12, c[0x2][R10+0xfc] ;  /* 0x00803f000a0c7b82 */ /* 0x000e240000000800 */
[----:B0-----:R-:W-:-:S04]  /*1f80*/  SHF.R.S32.HI R13, RZ, 0x1f, R12 ;  /* 0x0000001fff0d7819 */ /* 0x001fc8000001140c */
.L_x_789:
[----:B------:R-:W-:Y:S05]  /*1f90*/  BRX R12 -0x1fa0                                                          (*"BRANCH_TARGETS .L_x_790,.L_x_791,.L_x_54"*) ;  /* 0xffffffe00c187949 */ /* 0x000fea000383ffff */
.L_x_791:
[----:B------:R-:W-:Y:S01]  /*1fa0*/  FADD R6, R7, 1 ;  /* 0x3f80000007067421 */ /* 0x000fe20000000000 */
[----:B------:R-:W-:Y:S06]  /*1fb0*/  BRA `(.L_x_52) ;  /* 0x0000000000287947 */ /* 0x000fec0003800000 */
.L_x_790:
[----:B------:R-:W-:Y:S01]  /*1fc0*/  FADD R6, R7, 1 ;  /* 0x3f80000007067421 */ /* 0x000fe20000000000 */
[----:B------:R-:W-:Y:S06]  /*1fd0*/  BRA `(.L_x_52) ;  /* 0x0000000000207947 */ /* 0x000fec0003800000 */
.L_x_62:
[----:B------:R-:W-:-:S13]  /*1fe0*/  ISETP.NE.AND P0, PT, R10, 0x19, PT ;  /* 0x000000190a00780c */ /* 0x000fda0003f05270 */
[----:B------:R-:W-:Y:S05]  /*1ff0*/  @!P0 BRA `(.L_x_63) ;  /* 0x0000000000148947 */ /* 0x000fea0003800000 */
[----:B------:R-:W-:-:S13]  /*2000*/  ISETP.NE.AND P0, PT, R10, 0x1a, PT ;  /* 0x0000001a0a00780c */ /* 0x000fda0003f05270 */
[----:B------:R-:W-:Y:S01]  /*2010*/  @!P0 FADD R6, R7, 1 ;  /* 0x3f80000007068421 */ /* 0x000fe20000000000 */
[----:B------:R-:W-:Y:S06]  /*2020*/  @!P0 BRA `(.L_x_52) ;  /* 0x00000000000c8947 */ /* 0x000fec0003800000 */
.L_x_54:
[----:B------:R-:W-:Y:S01]  /*2030*/  MOV R6, 0x7fc00000 ;  /* 0x7fc0000000067802 */ /* 0x000fe20000000f00 */
[----:B------:R-:W-:Y:S06]  /*2040*/  BRA `(.L_x_52) ;  /* 0x0000000000047947 */ /* 0x000fec0003800000 */
.L_x_63:
[----:B------:R-:W-:-:S07]  /*2050*/  FADD R6, R7, 1 ;  /* 0x3f80000007067421 */ /* 0x000fce0000000000 */
.L_x_52:
[----:B------:R-:W-:Y:S05]  /*2060*/  BSYNC.RECONVERGENT B0 ;  /* 0x0000000000007941 */ /* 0x000fea0003800200 */
.L_x_48:
        /* <DEDUP_REMOVED lines=9> */
[----:B------:R-:W-:-:S12]  /*2100*/  IMAD.MOV.U32 R7, RZ, RZ, 0x3f800000 ;  /* 0x3f800000ff077424 */ /* 0x000fd800078e00ff */
[----:B------:R-:W-:Y:S05]  /*2110*/  @P0 BRA `(.L_x_67) ;  /* 0x0000000000300947 */ /* 0x000fea0003800000 */
[----:B------:R-:W-:-:S05]  /*2120*/  HFMA2 R8, -RZ, RZ, 0, 5.9545040130615234375e-05 ;  /* 0x000003e7ff087431 */ /* 0x000fca00000001ff */
[----:B------:R-:W-:-:S04]  /*2130*/  VIADDMNMX.U32 R9, R9, R8, 0x3, PT ;  /* 0x0000000309097446 */ /* 0x000fc80003800008 */
[----:B------:R-:W-:-:S04]  /*2140*/  SHF.L.U32 R7, R9, 0x2, RZ ;  /* 0x0000000209077819 */ /* 0x000fc800000006ff */
[----:B------:R-:W0:Y:S02]  /*2150*/  LDC R8, c[0x2][R7+0x108] ;  /* 0x0080420007087b82 */ /* 0x000e240000000800 */
[----:B0-----:R-:W-:-:S04]  /*2160*/  SHF.R.S32.HI R9, RZ, 0x1f, R8 ;  /* 0x0000001fff097819 */ /* 0x001fc80000011408 */
.L_x_793:
[----:B------:R-:W-:Y:S05]  /*2170*/  BRX R8 -0x2180                                                           (*"BRANCH_TARGETS .L_x_794,.L_x_795,.L_x_796,.L_x_70"*) ;  /* 0xffffffdc08a07949 */ /* 0x000fea000383ffff */
.L_x_796:
[----:B------:R-:W-:Y:S01]  /*2180*/  FADD R7, R4, 1 ;  /* 0x3f80000004077421 */ /* 0x000fe20000000000 */
[----:B------:R-:W-:Y:S06]  /*2190*/  BRA `(.L_x_68) ;  /* 0x0000000800547947 */ /* 0x000fec0003800000 */
.L_x_795:
[----:B------:R-:W-:Y:S01]  /*21a0*/  FADD R7, R4, 1 ;  /* 0x3f80000004077421 */ /* 0x000fe20000000000 */
[----:B------:R-:W-:Y:S06]  /*21b0*/  BRA `(.L_x_68) ;  /* 0x00000008004c7947 */ /* 0x000fec0003800000 */
.L_x_794:
[----:B------:R-:W-:Y:S01]  /*21c0*/  FADD R7, R4, 1 ;  /* 0x3f80000004077421 */ /* 0x000fe20000000000 */
[----:B------:R-:W-:Y:S06]  /*21d0*/  BRA `(.L_x_68) ;  /* 0x0000000800447947 */ /* 0x000fec0003800000 */
.L_x_67:
        /* <DEDUP_REMOVED lines=8> */
.L_x_69:
[----:B------:R-:W-:Y:S01]  /*2260*/  ISETP.NE.AND P0, PT, R9, 0x3, PT ;  /* 0x000000030900780c */ /* 0x000fe20003f05270 */
[----:B------:R-:W-:-:S12]  /*2270*/  IMAD.MOV.U32 R7, RZ, RZ, R4 ;  /* 0x000000ffff077224 */ /* 0x000fd800078e0004 */
[----:B------:R-:W-:Y:S05]  /*2280*/  @!P0 BRA `(.L_x_68) ;  /* 0x0000000800188947 */ /* 0x000fea0003800000 */
[----:B------:R-:W-:Y:S02]  /*2290*/  ISETP.NE.AND P0, PT, R9, 0x4, PT ;  /* 0x000000040900780c */ /* 0x000fe40003f05270 */
[----:B------:R-:W-:-:S11]  /*22a0*/  MOV R7, R8 ;  /* 0x0000000800077202 */ /* 0x000fd60000000f00 */
[----:B------:R-:W-:Y:S05]  /*22b0*/  @!P0 BRA `(.L_x_68) ;  /* 0x00000008000c8947 */ /* 0x000fea0003800000 */
[----:B------:R-:W-:Y:S05]  /*22c0*/  BRA `(.L_x_70) ;  /* 0x0000000400fc7947 */ /* 0x000fea0003800000 */
.L_x_66:
[----:B------:R-:W-:-:S13]  /*22d0*/  ISETP.GT.AND P0, PT, R9, 0x7, PT ;  /* 0x000000070900780c */ /* 0x000fda0003f04270 */
[----:B------:R-:W-:Y:S05]  /*22e0*/  @P0 BRA `(.L_x_71) ;  /* 0x00000000003c0947 */ /* 0x000fea0003800000 */
[----:B------:R-:W-:-:S04]  /*22f0*/  MOV R10, 0xfffffffb ;  /* 0xfffffffb000a7802 */ /* 0x000fc80000000f00 */
[----:B------:R-:W-:-:S05]  /*2300*/  VIADDMNMX.U32 R9, R9, R10, 0x3, PT ;  /* 0x0000000309097446 */ /* 0x000fca000380000a */
[----:B------:R-:W-:-:S04]  /*2310*/  IMAD.SHL.U32 R9, R9, 0x4, RZ ;  /* 0x0000000409097824 */ /* 0x000fc800078e00ff */
[----:B------:R-:W0:Y:S02]  /*2320*/  LDC R12, c[0x2][R9+0x118] ;  /* 0x00804600090c7b82 */ /* 0x000e240000000800 */
[----:B0-----:R-:W-:-:S04]  /*2330*/  SHF.R.S32.HI R13, RZ, 0x1f, R12 ;  /* 0x0000001fff0d7819 */ /* 0x001fc8000001140c */
.L_x_798:
[----:B------:R-:W-:Y:S05]  /*2340*/  BRX R12 -0x2350                                                          (*"BRANCH_TARGETS .L_x_799,.L_x_800,.L_x_801,.L_x_70"*) ;  /* 0xffffffdc0c2c7949 */ /* 0x000fea000383ffff */
.L_x_801:
[----:B------:R-:W-:-:S04]  /*2350*/  FADD R7, R8, 1 ;  /* 0x3f80000008077421 */ /* 0x000fc80000000000 */
[----:B------:R-:W-:Y:S01]  /*2360*/  FADD R7, R7, R4 ;  /* 0x0000000407077221 */ /* 0x000fe20000000000 */
[----:B------:R-:W-:Y:S06]  /*2370*/  BRA `(.L_x_68) ;  /* 0x0000000400dc7947 */ /* 0x000fec0003800000 */
.L_x_800:
[----:B------:R-:W-:-:S04]  /*2380*/  FADD R7, R4, 1 ;  /* 0x3f80000004077421 */ /* 0x000fc80000000000 */
[----:B------:R-:W-:Y:S01]  /*2390*/  FADD R7, R7, R8 ;  /* 0x0000000807077221 */ /* 0x000fe20000000000 */
[----:B------:R-:W-:Y:S06]  /*23a0*/  BRA `(.L_x_68) ;  /* 0x0000000400d07947 */ /* 0x000fec0003800000 */
.L_x_799:
[----:B------:R-:W-:-:S04]  /*23b0*/  FADD R7, R4, 1 ;  /* 0x3f80000004077421 */ /* 0x000fc80000000000 */
[----:B------:R-:W-:Y:S01]  /*23c0*/  FADD R7, R7, R8 ;  /* 0x0000000807077221 */ /* 0x000fe20000000000 */
[----:B------:R-:W-:Y:S06]  /*23d0*/  BRA `(.L_x_68) ;  /* 0x0000000400c47947 */ /* 0x000fec0003800000 */
.L_x_71:
[----:B------:R-:W-:-:S13]  /*23e0*/  ISETP.GT.AND P0, PT, R9, 0x9, PT ;  /* 0x000000090900780c */ /* 0x000fda0003f04270 */
[----:B------:R-:W-:Y:S05]  /*23f0*/  @P0 BRA `(.L_x_72) ;  /* 0x0000000000300947 */ /* 0x000fea0003800000 */
[----:B------:R-:W-:-:S04]  /*2400*/  MOV R10, 0xfffffff8 ;  /* 0xfffffff8000a7802 */ /* 0x000fc80000000f00 */
[----:B------:R-:W-:-:S04]  /*2410*/  VIADDMNMX.U32 R9, R9, R10, 0x2, PT ;  /* 0x0000000209097446 */ /* 0x000fc8000380000a */
[----:B------:R-:W-:-:S04]  /*2420*/  SHF.L.U32 R9, R9, 0x2, RZ ;  /* 0x0000000209097819 */ /* 0x000fc800000006ff */
[----:B------:R-:W0:Y:S02]  /*2430*/  LDC R12, c[0x2][R9+0x128] ;  /* 0x00804a00090c7b82 */ /* 0x000e240000000800 */
[----:B0-----:R-:W-:-:S04]  /*2440*/  SHF.R.S32.HI R13, RZ, 0x1f, R12 ;  /* 0x0000001fff0d7819 */ /* 0x001fc8000001140c */
.L_x_803:
[----:B------:R-:W-:Y:S05]  /*2450*/  BRX R12 -0x2460                                                          (*"BRANCH_TARGETS .L_x_804,.L_x_805,.L_x_70"*) ;  /* 0xffffffd80ce87949 */ /* 0x000fea000383ffff */
.L_x_805:
[----:B------:R-:W-:-:S04]  /*2460*/  FADD R7, R4, 1 ;  /* 0x3f80000004077421 */ /* 0x000fc80000000000 */
[----:B------:R-:W-:Y:S01]  /*2470*/  FADD R7, R7, R8 ;  /* 0x0000000807077221 */ /* 0x000fe20000000000 */
[----:B------:R-:W-:Y:S06]  /*2480*/  BRA `(.L_x_68) ;  /* 0x0000000400987947 */ /* 0x000fec0003800000 */
.L_x_804:
[----:B------:R-:W-:-:S04]  /*2490*/  FADD R4, R4, 1 ;  /* 0x3f80000004047421 */ /* 0x000fc80000000000 */
[----:B------:R-:W-:Y:S01]  /*24a0*/  FADD R7, R4, 1 ;  /* 0x3f80000004077421 */ /* 0x000fe20000000000 */
[----:B------:R-:W-:Y:S06]  /*24b0*/  BRA `(.L_x_68) ;  /* 0x00000004008c7947 */ /* 0x000fec0003800000 */
.L_x_72:
[----:B------:R-:W-:-:S05]  /*24c0*/  IMAD.MOV.U32 R10, RZ, RZ, -0xa ;  /* 0xfffffff6ff0a7424 */ /* 0x000fca00078e00ff */
[----:B------:R-:W-:-:S04]  /*24d0*/  VIADDMNMX.U32 R9, R9, R10, 0x2, PT ;  /* 0x0000000209097446 */ /* 0x000fc8000380000a */
[----:B------:R-:W-:-:S04]  /*24e0*/  SHF.L.U32 R9, R9, 0x2, RZ ;  /* 0x0000000209097819 */ /* 0x000fc800000006ff */
[----:B------:R-:W0:Y:S02]  /*24f0*/  LDC R12, c[0x2][R9+0x134] ;  /* 0x00804d00090c7b82 */ /* 0x000e240000000800 */
[----:B0-----:R-:W-:-:S04]  /*2500*/  SHF.R.S32.HI R13, RZ, 0x1f, R12 ;  /* 0x0000001fff0d7819 */ /* 0x001fc8000001140c */
.L_x_807:
[----:B------:R-:W-:Y:S05]  /*2510*/  BRX R12 -0x2520                                                          (*"BRANCH_TARGETS .L_x_808,.L_x_809,.L_x_70"*) ;  /* 0xffffffd80cb87949 */ /* 0x000fea000383ffff */
.L_x_809:
[----:B------:R-:W-:-:S04]  /*2520*/  FADD R7, R4, 1 ;  /* 0x3f80000004077421 */ /* 0x000fc80000000000 */
[----:B------:R-:W-:Y:S01]  /*2530*/  FADD R7, R7, R8 ;  /* 0x0000000807077221 */ /* 0x000fe20000000000 */
[----:B------:R-:W-:Y:S06]  /*2540*/  BRA `(.L_x_68) ;  /* 0x0000000400687947 */ /* 0x000fec0003800000 */
.L_x_808:
[----:B------:R-:W-:-:S04]  /*2550*/  FADD R4, R4, 1 ;  /* 0x3f80000004047421 */ /* 0x000fc80000000000 */
[----:B------:R-:W-:Y:S01]  /*2560*/  FADD R7, R4, 1 ;  /* 0x3f80000004077421 */ /* 0x000fe20000000000 */
[----:B------:R-:W-:Y:S06]  /*2570*/  BRA `(.L_x_68) ;  /* 0x00000004005c7947 */ /* 0x000fec0003800000 */
.L_x_65:
[----:B------:R-:W-:-:S13]  /*2580*/  ISETP.GT.AND P0, PT, R9, 0x12, PT ;  /* 0x000000120900780c */ /* 0x000fda0003f04270 */
[----:B------:R-:W-:Y:S05]  /*2590*/  @P0 BRA `(.L_x_73) ;  /* 0x0000000000a40947 */ /* 0x000fea0003800000 */
[----:B------:R-:W-:-:S13]  /*25a0*/  ISETP.GT.AND P0, PT, R9, 0xe, PT ;  /* 0x0000000e0900780c */ /* 0x000fda0003f04270 */
[----:B------:R-:W-:Y:S05]  /*25b0*/  @P0 BRA `(.L_x_74) ;  /* 0x0000000000340947 */ /* 0x000fea0003800000 */
[----:B------:R-:W-:-:S04]  /*25c0*/  MOV R10, 0xfffffff4 ;  /* 0xfffffff4000a7802 */ /* 0x000fc80000000f00 */
[----:B------:R-:W-:-:S05]  /*25d0*/  VIADDMNMX.U32 R9, R9, R10, 0x3, PT ;  /* 0x0000000309097446 */ /* 0x000fca000380000a */
[----:B------:R-:W-:-:S04]  /*25e0*/  IMAD.SHL.U32 R9, R9, 0x4, RZ ;  /* 0x0000000409097824 */ /* 0x000fc800078e00ff */
[----:B------:R-:W0:Y:S02]  /*25f0*/  LDC R12, c[0x2][R9+0x140] ;  /* 0x00805000090c7b82 */ /* 0x000e240000000800 */
[----:B0-----:R-:W-:-:S04]  /*2600*/  SHF.R.S32.HI R13, RZ, 0x1f, R12 ;  /* 0x0000001fff0d7819 */ /* 0x001fc8000001140c */
.L_x_811:
[----:B------:R-:W-:Y:S05]  /*2610*/  BRX R12 -0x2620                                                          (*"BRANCH_TARGETS .L_x_812,.L_x_813,.L_x_814,.L_x_70"*) ;  /* 0xffffffd80c787949 */ /* 0x000fea000383ffff */
.L_x_814:
[----:B------:R-:W-:Y:S01]  /*2620*/  FADD R7, R4, 1 ;  /* 0x3f80000004077421 */ /* 0x000fe20000000000 */
[----:B------:R-:W-:Y:S06]  /*2630*/  BRA `(.L_x_68) ;  /* 0x00000004002c7947 */ /* 0x000fec0003800000 */
.L_x_813:
[----:B------:R-:W-:Y:S01]  /*2640*/  FADD R7, R4, 1 ;  /* 0x3f80000004077421 */ /* 0x000fe20000000000 */
[----:B------:R-:W-:Y:S06]  /*2650*/  BRA `(.L_x_68) ;  /* 0x0000000400247947 */ /* 0x000fec0003800000 */
.L_x_812:
[----:B------:R-:W-:-:S04]  /*2660*/  FADD R7, R4, 1 ;  /* 0x3f80000004077421 */ /* 0x000fc80000000000 */
[----:B------:R-:W-:Y:S01]  /*2670*/  FADD R7, R7, R8 ;  /* 0x0000000807077221 */ /* 0x000fe20000000000 */
[----:B------:R-:W-:Y:S06]  /*2680*/  BRA `(.L_x_68) ;  /* 0x0000000400187947 */ /* 0x000fec0003800000 */
.L_x_74:
[----:B------:R-:W-:-:S13]  /*2690*/  ISETP.GT.AND P0, PT, R9, 0x10, PT ;  /* 0x000000100900780c */ /* 0x000fda0003f04270 */
[----:B------:R-:W-:Y:S05]  /*26a0*/  @P0 BRA `(.L_x_75) ;  /* 0x0000000000300947 */ /* 0x000fea0003800000 */
[----:B------:R-:W-:-:S04]  /*26b0*/  MOV R10, 0xfffffff1 ;  /* 0xfffffff1000a7802 */ /* 0x000fc80000000f00 */
[----:B------:R-:W-:-:S04]  /*26c0*/  VIADDMNMX.U32 R9, R9, R10, 0x2, PT ;  /* 0x0000000209097446 */ /* 0x000fc8000380000a */
[----:B------:R-:W-:-:S04]  /*26d0*/  SHF.L.U32 R9, R9, 0x2, RZ ;  /* 0x0000000209097819 */ /* 0x000fc800000006ff */
[----:B------:R-:W0:Y:S02]  /*26e0*/  LDC R12, c[0x2][R9+0x150] ;  /* 0x00805400090c7b82 */ /* 0x000e240000000800 */
[----:B0-----:R-:W-:-:S04]  /*26f0*/  SHF.R.S32.HI R13, RZ, 0x1f, R12 ;  /* 0x0000001fff0d7819 */ /* 0x001fc8000001140c */
.L_x_816:
[----:B------:R-:W-:Y:S05]  /*2700*/  BRX R12 -0x2710                                                          (*"BRANCH_TARGETS .L_x_817,.L_x_818,.L_x_70"*) ;  /* 0xffffffd80c3c7949 */ /* 0x000fea000383ffff */
.L_x_818:
[----:B------:R-:W-:-:S04]  /*2710*/  FADD R4, R4, 1 ;  /* 0x3f80000004047421 */ /* 0x000fc80000000000 */
[----:B------:R-:W-:Y:S01]  /*2720*/  FADD R7, R4, 1 ;  /* 0x3f80000004077421 */ /* 0x000fe20000000000 */
[----:B------:R-:W-:Y:S06]  /*2730*/  BRA `(.L_x_68) ;  /* 0x0000000000ec7947 */ /* 0x000fec0003800000 */
.L_x_817:
[----:B------:R-:W-:-:S04]  /*2740*/  FADD R7, R4, 1 ;  /* 0x3f80000004077421 */ /* 0x000fc80000000000 */
[----:B------:R-:W-:Y:S01]  /*2750*/  FADD R7, R7, R8 ;  /* 0x0000000807077221 */ /* 0x000fe20000000000 */
[----:B------:R-:W-:Y:S06]  /*2760*/  BRA `(.L_x_68) ;  /* 0x0000000000e07947 */ /* 0x000fec0003800000 */
.L_x_75:
[----:B------:R-:W-:-:S05]  /*2770*/  IMAD.MOV.U32 R10, RZ, RZ, -0x11 ;  /* 0xffffffefff0a7424 */ /* 0x000fca00078e00ff */
[----:B------:R-:W-:-:S04]  /*2780*/  VIADDMNMX.U32 R9, R9, R10, 0x2, PT ;  /* 0x0000000209097446 */ /* 0x000fc8000380000a */
[----:B------:R-:W-:-:S04]  /*2790*/  SHF.L.U32 R9, R9, 0x2, RZ ;  /* 0x0000000209097819 */ /* 0x000fc800000006ff */
[----:B------:R-:W0:Y:S02]  /*27a0*/  LDC R12, c[0x2][R9+0x15c] ;  /* 0x00805700090c7b82 */ /* 0x000e240000000800 */
[----:B0-----:R-:W-:-:S04]  /*27b0*/  SHF.R.S32.HI R13, RZ, 0x1f, R12 ;  /* 0x0000001fff0d7819 */ /* 0x001fc8000001140c */
.L_x_820:
[----:B------:R-:W-:Y:S05]  /*27c0*/  BRX R12 -0x27d0                                                          (*"BRANCH_TARGETS .L_x_821,.L_x_822,.L_x_70"*) ;  /* 0xffffffd80c0c7949 */ /* 0x000fea000383ffff */
.L_x_822:
[----:B------:R-:W-:-:S04]  /*27d0*/  FADD R4, R4, 1 ;  /* 0x3f80000004047421 */ /* 0x000fc80000000000 */
[----:B------:R-:W-:Y:S01]  /*27e0*/  FADD R7, R4, 1 ;  /* 0x3f80000004077421 */ /* 0x000fe20000000000 */
[----:B------:R-:W-:Y:S06]  /*27f0*/  BRA `(.L_x_68) ;  /* 0x0000000000bc7947 */ /* 0x000fec0003800000 */
.L_x_821:
[----:B------:R-:W-:-:S04]  /*2800*/  FADD R7, R8, 1 ;  /* 0x3f80000008077421 */ /* 0x000fc80000000000 */
[----:B------:R-:W-:Y:S01]  /*2810*/  FADD R7, R7, R4 ;  /* 0x0000000407077221 */ /* 0x000fe20000000000 */
[----:B------:R-:W-:Y:S06]  /*2820*/  BRA `(.L_x_68) ;  /* 0x0000000000b07947 */ /* 0x000fec0003800000 */
.L_x_73:
        /* <DEDUP_REMOVED lines=9> */
.L_x_824:
[----:B------:R-:W-:Y:S05]  /*28c0*/  BRX R8 -0x28d0                                                           (*"BRANCH_TARGETS .L_x_825,.L_x_826,.L_x_70"*) ;  /* 0xffffffd408cc7949 */ /* 0x000fea000383ffff */
.L_x_826:
[----:B------:R-:W-:Y:S01]  /*28d0*/  FADD R7, R4, 1 ;  /* 0x3f80000004077421 */ /* 0x000fe20000000000 */
[----:B------:R-:W-:Y:S06]  /*28e0*/  BRA `(.L_x_68) ;  /* 0x0000000000807947 */ /* 0x000fec0003800000 */
.L_x_825:
[----:B------:R-:W-:Y:S01]  /*28f0*/  FADD R7, R4, 1 ;  /* 0x3f80000004077421 */ /* 0x000fe20000000000 */
[----:B------:R-:W-:Y:S06]  /*2900*/  BRA `(.L_x_68) ;  /* 0x0000000000787947 */ /* 0x000fec0003800000 */
.L_x_77:
[----:B------:R-:W-:-:S04]  /*2910*/  MOV R8, 0xffffffeb ;  /* 0xffffffeb00087802 */ /* 0x000fc80000000f00 */
[----:B------:R-:W-:-:S04]  /*2920*/  VIADDMNMX.U32 R9, R9, R8, 0x2, PT ;  /* 0x0000000209097446 */ /* 0x000fc80003800008 */
[----:B------:R-:W-:-:S04]  /*2930*/  SHF.L.U32 R7, R9, 0x2, RZ ;  /* 0x0000000209077819 */ /* 0x000fc800000006ff */
[----:B------:R-:W0:Y:S02]  /*2940*/  LDC R8, c[0x2][R7+0x174] ;  /* 0x00805d0007087b82 */ /* 0x000e240000000800 */
[----:B0-----:R-:W-:-:S04]  /*2950*/  SHF.R.S32.HI R9, RZ, 0x1f, R8 ;  /* 0x0000001fff097819 */ /* 0x001fc80000011408 */
.L_x_828:
[----:B------:R-:W-:Y:S05]  /*2960*/  BRX R8 -0x2970                                                           (*"BRANCH_TARGETS .L_x_829,.L_x_830,.L_x_70"*) ;  /* 0xffffffd408a47949 */ /* 0x000fea000383ffff */
.L_x_830:
[----:B------:R-:W-:Y:S01]  /*2970*/  FADD R7, R4, 1 ;  /* 0x3f80000004077421 */ /* 0x000fe20000000000 */
[----:B------:R-:W-:Y:S06]  /*2980*/  BRA `(.L_x_68) ;  /* 0x0000000000587947 */ /* 0x000fec0003800000 */
.L_x_829:
[----:B------:R-:W-:Y:S01]  /*2990*/  FADD R7, R4, 1 ;  /* 0x3f80000004077421 */ /* 0x000fe20000000000 */
[----:B------:R-:W-:Y:S06]  /*29a0*/  BRA `(.L_x_68) ;  /* 0x0000000000507947 */ /* 0x000fec0003800000 */
.L_x_76:
[----:B------:R-:W-:-:S13]  /*29b0*/  ISETP.GT.AND P0, PT, R9, 0x18, PT ;  /* 0x000000180900780c */ /* 0x000fda0003f04270 */
[----:B------:R-:W-:Y:S05]  /*29c0*/  @P0 BRA `(.L_x_78) ;  /* 0x0000000000280947 */ /* 0x000fea0003800000 */
[----:B------:R-:W-:-:S05]  /*29d0*/  IMAD.MOV.U32 R8, RZ, RZ, -0x17 ;  /* 0xffffffe9ff087424 */ /* 0x000fca00078e00ff */
[----:B------:R-:W-:-:S04]  /*29e0*/  VIADDMNMX.U32 R9, R9, R8, 0x2, PT ;  /* 0x0000000209097446 */ /* 0x000fc80003800008 */
[----:B------:R-:W-:-:S04]  /*29f0*/  SHF.L.U32 R7, R9, 0x2, RZ ;  /* 0x0000000209077819 */ /* 0x000fc800000006ff */
[----:B------:R-:W0:Y:S02]  /*2a00*/  LDC R8, c[0x2][R7+0x180] ;  /* 0x0080600007087b82 */ /* 0x000e240000000800 */
[----:B0-----:R-:W-:-:S04]  /*2a10*/  SHF.R.S32.HI R9, RZ, 0x1f, R8 ;  /* 0x0000001fff097819 */ /* 0x001fc80000011408 */
.L_x_832:
[----:B------:R-:W-:Y:S05]  /*2a20*/  BRX R8 -0x2a30                                                           (*"BRANCH_TARGETS .L_x_833,.L_x_834,.L_x_70"*) ;  /* 0xffffffd408747949 */ /* 0x000fea000383ffff */
.L_x_834:
[----:B------:R-:W-:Y:S01]  /*2a30*/  FADD R7, R4, 1 ;  /* 0x3f80000004077421 */ /* 0x000fe20000000000 */
[----:B------:R-:W-:Y:S06]  /*2a40*/  BRA `(.L_x_68) ;  /* 0x0000000000287947 */ /* 0x000fec0003800000 */
.L_x_833:
[----:B------:R-:W-:Y:S01]  /*2a50*/  FADD R7, R4, 1 ;  /* 0x3f80000004077421 */ /* 0x000fe20000000000 */
[----:B------:R-:W-:Y:S06]  /*2a60*/  BRA `(.L_x_68) ;  /* 0x0000000000207947 */ /* 0x000fec0003800000 */
.L_x_78:
[----:B------:R-:W-:-:S13]  /*2a70*/  ISETP.NE.AND P0, PT, R9, 0x19, PT ;  /* 0x000000190900780c */ /* 0x000fda0003f05270 */
[----:B------:R-:W-:Y:S05]  /*2a80*/  @!P0 BRA `(.L_x_79) ;  /* 0x0000000000148947 */ /* 0x000fea0003800000 */
[----:B------:R-:W-:-:S13]  /*2a90*/  ISETP.NE.AND P0, PT, R9, 0x1a, PT ;  /* 0x0000001a0900780c */ /* 0x000fda0003f05270 */
[----:B------:R-:W-:Y:S01]  /*2aa0*/  @!P0 FADD R7, R4, 1 ;  /* 0x3f80000004078421 */ /* 0x000fe20000000000 */
[----:B------:R-:W-:Y:S06]  /*2ab0*/  @!P0 BRA `(.L_x_68) ;  /* 0x00000000000c8947 */ /* 0x000fec0003800000 */
.L_x_70:
[----:B------:R-:W-:Y:S01]  /*2ac0*/  MOV R7, 0x7fc00000 ;  /* 0x7fc0000000077802 */ /* 0x000fe20000000f00 */
[----:B------:R-:W-:Y:S06]  /*2ad0*/  BRA `(.L_x_68) ;  /* 0x0000000000047947 */ /* 0x000fec0003800000 */
.L_x_79:
[----:B------:R-:W-:-:S07]  /*2ae0*/  FADD R7, R4, 1 ;  /* 0x3f80000004077421 */ /* 0x000fce0000000000 */
.L_x_68:
[----:B------:R-:W-:Y:S05]  /*2af0*/  BSYNC.RECONVERGENT B0 ;  /* 0x0000000000007941 */ /* 0x000fea0003800200 */
.L_x_64:
        /* <DEDUP_REMOVED lines=11> */
[----:B------:R-:W-:-:S04]  /*2bb0*/  MOV R9, 0x3e7 ;  /* 0x000003e700097802 */ /* 0x000fc80000000f00 */
[----:B------:R-:W-:-:S05]  /*2bc0*/  VIADDMNMX.U32 R8, R8, R9, 0x3, PT ;  /* 0x0000000308087446 */ /* 0x000fca0003800009 */
[----:B------:R-:W-:-:S04]  /*2bd0*/  IMAD.SHL.U32 R0, R8, 0x4, RZ ;  /* 0x0000000408007824 */ /* 0x000fc800078e00ff */
[----:B------:R-:W0:Y:S02]  /*2be0*/  LDC R8, c[0x2][R0+0x18c] ;  /* 0x0080630000087b82 */ /* 0x000e240000000800 */
[----:B0-----:R-:W-:-:S04]  /*2bf0*/  SHF.R.S32.HI R9, RZ, 0x1f, R8 ;  /* 0x0000001fff097819 */ /* 0x001fc80000011408 */
.L_x_836:
[----:B------:R-:W-:Y:S05]  /*2c00*/  BRX R8 -0x2c10                                                           (*"BRANCH_TARGETS .L_x_837,.L_x_838,.L_x_839,.L_x_86"*) ;  /* 0xffffffd008fc7949 */ /* 0x000fea000383ffff */
.L_x_839:
[----:B------:R-:W-:Y:S01]  /*2c10*/  FADD R4, R2, 1 ;  /* 0x3f80000002047421 */ /* 0x000fe20000000000 */
[----:B------:R-:W-:Y:S06]  /*2c20*/  BRA `(.L_x_84) ;  /* 0x0000000800547947 */ /* 0x000fec0003800000 */
.L_x_838:
[----:B------:R-:W-:Y:S01]  /*2c30*/  FADD R4, R2, 1 ;  /* 0x3f80000002047421 */ /* 0x000fe20000000000 */
[----:B------:R-:W-:Y:S06]  /*2c40*/  BRA `(.L_x_84) ;  /* 0x00000008004c7947 */ /* 0x000fec0003800000 */
.L_x_837:
[----:B------:R-:W-:Y:S01]  /*2c50*/  FADD R4, R2, 1 ;  /* 0x3f80000002047421 */ /* 0x000fe20000000000 */
[----:B------:R-:W-:Y:S06]  /*2c60*/  BRA `(.L_x_84) ;  /* 0x0000000800447947 */ /* 0x000fec0003800000 */
.L_x_83:
        /* <DEDUP_REMOVED lines=8> */
.L_x_85:
[----:B------:R-:W-:Y:S02]  /*2cf0*/  ISETP.NE.AND P0, PT, R8, 0x3, PT ;  /* 0x000000030800780c */ /* 0x000fe40003f05270 */
[----:B------:R-:W-:-:S11]  /*2d00*/  MOV R4, R2 ;  /* 0x0000000200047202 */ /* 0x000fd60000000f00 */
[----:B------:R-:W-:Y:S05]  /*2d10*/  @!P0 BRA `(.L_x_84) ;  /* 0x0000000800188947 */ /* 0x000fea0003800000 */
[----:B------:R-:W-:Y:S02]  /*2d20*/  ISETP.NE.AND P0, PT, R8, 0x4, PT ;  /* 0x000000040800780c */ /* 0x000fe40003f05270 */
[----:B------:R-:W-:-:S11]  /*2d30*/  MOV R4, R0 ;  /* 0x0000000000047202 */ /* 0x000fd60000000f00 */
[----:B------:R-:W-:Y:S05]  /*2d40*/  @!P0 BRA `(.L_x_84) ;  /* 0x00000008000c8947 */ /* 0x000fea0003800000 */
[----:B------:R-:W-:Y:S05]  /*2d50*/  BRA `(.L_x_86) ;  /* 0x0000000400fc7947 */ /* 0x000fea0003800000 */
.L_x_82:
[----:B------:R-:W-:-:S13]  /*2d60*/  ISETP.GT.AND P0, PT, R8, 0x7, PT ;  /* 0x000000070800780c */ /* 0x000fda0003f04270 */
[----:B------:R-:W-:Y:S05]  /*2d70*/  @P0 BRA `(.L_x_87) ;  /* 0x00000000003c0947 */ /* 0x000fea0003800000 */
[----:B------:R-:W-:-:S05]  /*2d80*/  IMAD.MOV.U32 R9, RZ, RZ, -0x5 ;  /* 0xfffffffbff097424 */ /* 0x000fca00078e00ff */
[----:B------:R-:W-:-:S04]  /*2d90*/  VIADDMNMX.U32 R8, R8, R9, 0x3, PT ;  /* 0x0000000308087446 */ /* 0x000fc80003800009 */
[----:B------:R-:W-:-:S04]  /*2da0*/  SHF.L.U32 R4, R8, 0x2, RZ ;  /* 0x0000000208047819 */ /* 0x000fc800000006ff */
[----:B------:R-:W0:Y:S02]  /*2db0*/  LDC R8, c[0x2][R4+0x19c] ;  /* 0x0080670004087b82 */ /* 0x000e240000000800 */
[----:B0-----:R-:W-:-:S04]  /*2dc0*/  SHF.R.S32.HI R9, RZ, 0x1f, R8 ;  /* 0x0000001fff097819 */ /* 0x001fc80000011408 */
.L_x_841:
[----:B------:R-:W-:Y:S05]  /*2dd0*/  BRX R8 -0x2de0                                                           (*"BRANCH_TARGETS .L_x_842,.L_x_843,.L_x_844,.L_x_86"*) ;  /* 0xffffffd008887949 */ /* 0x000fea000383ffff */
.L_x_844:
[----:B------:R-:W-:-:S04]  /*2de0*/  FADD R9, R0, 1 ;  /* 0x3f80000000097421 */ /* 0x000fc80000000000 */
[----:B------:R-:W-:Y:S01]  /*2df0*/  FADD R4, R9, R2 ;  /* 0x0000000209047221 */ /* 0x000fe20000000000 */
[----:B------:R-:W-:Y:S06]  /*2e00*/  BRA `(.L_x_84) ;  /* 0x0000000400dc7947 */ /* 0x000fec0003800000 */
.L_x_843:
[----:B------:R-:W-:-:S04]  /*2e10*/  FADD R9, R2, 1 ;  /* 0x3f80000002097421 */ /* 0x000fc80000000000 */
[----:B------:R-:W-:Y:S01]  /*2e20*/  FADD R4, R9, R0 ;  /* 0x0000000009047221 */ /* 0x000fe20000000000 */
[----:B------:R-:W-:Y:S06]  /*2e30*/  BRA `(.L_x_84) ;  /* 0x0000000400d07947 */ /* 0x000fec0003800000 */
.L_x_842:
[----:B------:R-:W-:-:S04]  /*2e40*/  FADD R9, R2, 1 ;  /* 0x3f80000002097421 */ /* 0x000fc80000000000 */
[----:B------:R-:W-:Y:S01]  /*2e50*/  FADD R4, R9, R0 ;  /* 0x0000000009047221 */ /* 0x000fe20000000000 */
[----:B------:R-:W-:Y:S06]  /*2e60*/  BRA `(.L_x_84) ;  /* 0x0000000400c47947 */ /* 0x000fec0003800000 */
.L_x_87:
[----:B------:R-:W-:-:S13]  /*2e70*/  ISETP.GT.AND P0, PT, R8, 0x9, PT ;  /* 0x000000090800780c */ /* 0x000fda0003f04270 */
[----:B------:R-:W-:Y:S05]  /*2e80*/  @P0 BRA `(.L_x_88) ;  /* 0x0000000000300947 */ /* 0x000fea0003800000 */
[----:B------:R-:W-:-:S04]  /*2e90*/  MOV R9, 0xfffffff8 ;  /* 0xfffffff800097802 */ /* 0x000fc80000000f00 */
[----:B------:R-:W-:-:S05]  /*2ea0*/  VIADDMNMX.U32 R8, R8, R9, 0x2, PT ;  /* 0x0000000208087446 */ /* 0x000fca0003800009 */
[----:B------:R-:W-:-:S04]  /*2eb0*/  IMAD.SHL.U32 R4, R8, 0x4, RZ ;  /* 0x0000000408047824 */ /* 0x000fc800078e00ff */
[----:B------:R-:W0:Y:S02]  /*2ec0*/  LDC R8, c[0x2][R4+0x1ac] ;  /* 0x00806b0004087b82 */ /* 0x000e240000000800 */
[----:B0-----:R-:W-:-:S04]  /*2ed0*/  SHF.R.S32.HI R9, RZ, 0x1f, R8 ;  /* 0x0000001fff097819 */ /* 0x001fc80000011408 */
.L_x_846:
[----:B------:R-:W-:Y:S05]  /*2ee0*/  BRX R8 -0x2ef0                                                           (*"BRANCH_TARGETS .L_x_847,.L_x_848,.L_x_86"*) ;  /* 0xffffffd008447949 */ /* 0x000fea000383ffff */
.L_x_848:
[----:B------:R-:W-:-:S04]  /*2ef0*/  FADD R9, R2, 1 ;  /* 0x3f80000002097421 */ /* 0x000fc80000000000 */
[----:B------:R-:W-:Y:S01]  /*2f00*/  FADD R4, R9, R0 ;  /* 0x0000000009047221 */ /* 0x000fe20000000000 */
[----:B------:R-:W-:Y:S06]  /*2f10*/  BRA `(.L_x_84) ;  /* 0x0000000400987947 */ /* 0x000fec0003800000 */
.L_x_847:
[----:B------:R-:W-:-:S04]  /*2f20*/  FADD R2, R2, 1 ;  /* 0x3f80000002027421 */ /* 0x000fc80000000000 */
[----:B------:R-:W-:Y:S01]  /*2f30*/  FADD R4, R2, 1 ;  /* 0x3f80000002047421 */ /* 0x000fe20000000000 */
[----:B------:R-:W-:Y:S06]  /*2f40*/  BRA `(.L_x_84) ;  /* 0x00000004008c7947 */ /* 0x000fec0003800000 */
.L_x_88:
[----:B------:R-:W-:-:S04]  /*2f50*/  MOV R9, 0xfffffff6 ;  /* 0xfffffff600097802 */ /* 0x000fc80000000f00 */
[----:B------:R-:W-:-:S04]  /*2f60*/  VIADDMNMX.U32 R8, R8, R9, 0x2, PT ;  /* 0x0000000208087446 */ /* 0x000fc80003800009 */
[----:B------:R-:W-:-:S04]  /*2f70*/  SHF.L.U32 R4, R8, 0x2, RZ ;  /* 0x0000000208047819 */ /* 0x000fc800000006ff */
[----:B------:R-:W0:Y:S02]  /*2f80*/  LDC R8, c[0x2][R4+0x1b8] ;  /* 0x00806e0004087b82 */ /* 0x000e240000000800 */
[----:B0-----:R-:W-:-:S04]  /*2f90*/  SHF.R.S32.HI R9, RZ, 0x1f, R8 ;  /* 0x0000001fff097819 */ /* 0x001fc80000011408 */
.L_x_850:
[----:B------:R-:W-:Y:S05]  /*2fa0*/  BRX R8 -0x2fb0                                                           (*"BRANCH_TARGETS .L_x_851,.L_x_852,.L_x_86"*) ;  /* 0xffffffd008147949 */ /* 0x000fea000383ffff */
.L_x_852:
[----:B------:R-:W-:-:S04]  /*2fb0*/  FADD R9, R2, 1 ;  /* 0x3f80000002097421 */ /* 0x000fc80000000000 */
[----:B------:R-:W-:Y:S01]  /*2fc0*/  FADD R4, R9, R0 ;  /* 0x0000000009047221 */ /* 0x000fe20000000000 */
[----:B------:R-:W-:Y:S06]  /*2fd0*/  BRA `(.L_x_84) ;  /* 0x0000000400687947 */ /* 0x000fec0003800000 */
.L_x_851:
[----:B------:R-:W-:-:S04]  /*2fe0*/  FADD R2, R2, 1 ;  /* 0x3f80000002027421 */ /* 0x000fc80000000000 */
[----:B------:R-:W-:Y:S01]  /*2ff0*/  FADD R4, R2, 1 ;  /* 0x3f80000002047421 */ /* 0x000fe20000000000 */
[----:B------:R-:W-:Y:S06]  /*3000*/  BRA `(.L_x_84) ;  /* 0x00000004005c7947 */ /* 0x000fec0003800000 */
.L_x_81:
        /* <DEDUP_REMOVED lines=9> */
.L_x_854:
[----:B------:R-:W-:Y:S05]  /*30a0*/  BRX R8 -0x30b0                                                           (*"BRANCH_TARGETS .L_x_855,.L_x_856,.L_x_857,.L_x_86"*) ;  /* 0xffffffcc08d47949 */ /* 0x000fea000383ffff */
.L_x_857:
[----:B------:R-:W-:Y:S01]  /*30b0*/  FADD R4, R2, 1 ;  /* 0x3f80000002047421 */ /* 0x000fe20000000000 */
[----:B------:R-:W-:Y:S06]  /*30c0*/  BRA `(.L_x_84) ;  /* 0x00000004002c7947 */ /* 0x000fec0003800000 */
.L_x_856:
[----:B------:R-:W-:Y:S01]  /*30d0*/  FADD R4, R2, 1 ;  /* 0x3f80000002047421 */ /* 0x000fe20000000000 */
[----:B------:R-:W-:Y:S06]  /*30e0*/  BRA `(.L_x_84) ;  /* 0x0000000400247947 */ /* 0x000fec0003800000 */
.L_x_855:
[----:B------:R-:W-:-:S04]  /*30f0*/  FADD R9, R2, 1 ;  /* 0x3f80000002097421 */ /* 0x000fc80000000000 */
[----:B------:R-:W-:Y:S01]  /*3100*/  FADD R4, R9, R0 ;  /* 0x0000000009047221 */ /* 0x000fe20000000000 */
[----:B------:R-:W-:Y:S06]  /*3110*/  BRA `(.L_x_84) ;  /* 0x0000000400187947 */ /* 0x000fec0003800000 */
.L_x_90:
[----:B------:R-:W-:-:S13]  /*3120*/  ISETP.GT.AND P0, PT, R8, 0x10, PT ;  /* 0x000000100800780c */ /* 0x000fda0003f04270 */
[----:B------:R-:W-:Y:S05]  /*3130*/  @P0 BRA `(.L_x_91) ;  /* 0x0000000000300947 */ /* 0x000fea0003800000 */
[----:B------:R-:W-:-:S04]  /*3140*/  MOV R9, 0xfffffff1 ;  /* 0xfffffff100097802 */ /* 0x000fc80000000f00 */
[----:B------:R-:W-:-:S05]  /*3150*/  VIADDMNMX.U32 R8, R8, R9, 0x2, PT ;  /* 0x0000000208087446 */ /* 0x000fca0003800009 */
[----:B------:R-:W-:-:S04]  /*3160*/  IMAD.SHL.U32 R4, R8, 0x4, RZ ;  /* 0x0000000408047824 */ /* 0x000fc800078e00ff */
[----:B------:R-:W0:Y:S02]  /*3170*/  LDC R8, c[0x2][R4+0x1d4] ;  /* 0x0080750004087b82 */ /* 0x000e240000000800 */
[----:B0-----:R-:W-:-:S04]  /*3180*/  SHF.R.S32.HI R9, RZ, 0x1f, R8 ;  /* 0x0000001fff097819 */ /* 0x001fc80000011408 */
.L_x_859:
[----:B------:R-:W-:Y:S05]  /*3190*/  BRX R8 -0x31a0                                                           (*"BRANCH_TARGETS .L_x_860,.L_x_861,.L_x_86"*) ;  /* 0xffffffcc08987949 */ /* 0x000fea000383ffff */
.L_x_861:
[----:B------:R-:W-:-:S04]  /*31a0*/  FADD R2, R2, 1 ;  /* 0x3f80000002027421 */ /* 0x000fc80000000000 */
[----:B------:R-:W-:Y:S01]  /*31b0*/  FADD R4, R2, 1 ;  /* 0x3f80000002047421 */ /* 0x000fe20000000000 */
[----:B------:R-:W-:Y:S06]  /*31c0*/  BRA `(.L_x_84) ;  /* 0x0000000000ec7947 */ /* 0x000fec0003800000 */
.L_x_860:
[----:B------:R-:W-:-:S04]  /*31d0*/  FADD R9, R2, 1 ;  /* 0x3f80000002097421 */ /* 0x000fc80000000000 */
[----:B------:R-:W-:Y:S01]  /*31e0*/  FADD R4, R9, R0 ;  /* 0x0000000009047221 */ /* 0x000fe20000000000 */
[----:B------:R-:W-:Y:S06]  /*31f0*/  BRA `(.L_x_84) ;  /* 0x0000000000e07947 */ /* 0x000fec0003800000 */
.L_x_91:
[----:B------:R-:W-:-:S04]  /*3200*/  MOV R9, 0xffffffef ;  /* 0xffffffef00097802 */ /* 0x000fc80000000f00 */
[----:B------:R-:W-:-:S04]  /*3210*/  VIADDMNMX.U32 R8, R8, R9, 0x2, PT ;  /* 0x0000000208087446 */ /* 0x000fc80003800009 */
[----:B------:R-:W-:-:S04]  /*3220*/  SHF.L.U32 R4, R8, 0x2, RZ ;  /* 0x0000000208047819 */ /* 0x000fc800000006ff */
[----:B------:R-:W0:Y:S02]  /*3230*/  LDC R8, c[0x2][R4+0x1e0] ;  /* 0x0080780004087b82 */ /* 0x000e240000000800 */
[----:B0-----:R-:W-:-:S04]  /*3240*/  SHF.R.S32.HI R9, RZ, 0x1f, R8 ;  /* 0x0000001fff097819 */ /* 0x001fc80000011408 */
.L_x_863:
[----:B------:R-:W-:Y:S05]  /*3250*/  BRX R8 -0x3260                                                           (*"BRANCH_TARGETS .L_x_864,.L_x_865,.L_x_86"*) ;  /* 0xffffffcc08687949 */ /* 0x000fea000383ffff */
.L_x_865:
[----:B------:R-:W-:-:S04]  /*3260*/  FADD R2, R2, 1 ;  /* 0x3f80000002027421 */ /* 0x000fc80000000000 */
[----:B------:R-:W-:Y:S01]  /*3270*/  FADD R4, R2, 1 ;  /* 0x3f80000002047421 */ /* 0x000fe20000000000 */
[----:B------:R-:W-:Y:S06]  /*3280*/  BRA `(.L_x_84) ;  /* 0x0000000000bc7947 */ /* 0x000fec0003800000 */
.L_x_864:
[----:B------:R-:W-:-:S04]  /*3290*/  FADD R9, R0, 1 ;  /* 0x3f80000000097421 */ /* 0x000fc80000000000 */
[----:B------:R-:W-:Y:S01]  /*32a0*/  FADD R4, R9, R2 ;  /* 0x0000000209047221 */ /* 0x000fe20000000000 */
[----:B------:R-:W-:Y:S06]  /*32b0*/  BRA `(.L_x_84) ;  /* 0x0000000000b07947 */ /* 0x000fec0003800000 */
.L_x_89:
        /* <DEDUP_REMOVED lines=9> */
.L_x_867:
[----:B------:R-:W-:Y:S05]  /*3350*/  BRX R8 -0x3360                                                           (*"BRANCH_TARGETS .L_x_868,.L_x_869,.L_x_86"*) ;  /* 0xffffffcc08287949 */ /* 0x000fea000383ffff */
.L_x_869:
[----:B------:R-:W-:Y:S01]  /*3360*/  FADD R4, R2, 1 ;  /* 0x3f80000002047421 */ /* 0x000fe20000000000 */
[----:B------:R-:W-:Y:S06]  /*3370*/  BRA `(.L_x_84) ;  /* 0x0000000000807947 */ /* 0x000fec0003800000 */
.L_x_868:
[----:B------:R-:W-:Y:S01]  /*3380*/  FADD R4, R2, 1 ;  /* 0x3f80000002047421 */ /* 0x000fe20000000000 */
[----:B------:R-:W-:Y:S06]  /*3390*/  BRA `(.L_x_84) ;  /* 0x0000000000787947 */ /* 0x000fec0003800000 */
.L_x_93:
[----:B------:R-:W-:-:S04]  /*33a0*/  MOV R9, 0xffffffeb ;  /* 0xffffffeb00097802 */ /* 0x000fc80000000f00 */
[----:B------:R-:W-:-:S05]  /*33b0*/  VIADDMNMX.U32 R8, R8, R9, 0x2, PT ;  /* 0x0000000208087446 */ /* 0x000fca0003800009 */
[----:B------:R-:W-:-:S04]  /*33c0*/  IMAD.SHL.U32 R0, R8, 0x4, RZ ;  /* 0x0000000408007824 */ /* 0x000fc800078e00ff */
[----:B------:R-:W0:Y:S02]  /*33d0*/  LDC R8, c[0x2][R0+0x1f8] ;  /* 0x00807e0000087b82 */ /* 0x000e240000000800 */
[----:B0-----:R-:W-:-:S04]  /*33e0*/  SHF.R.S32.HI R9, RZ, 0x1f, R8 ;  /* 0x0000001fff097819 */ /* 0x001fc80000011408 */
.L_x_871:
[----:B------:R-:W-:Y:S05]  /*33f0*/  BRX R8 -0x3400                                                           (*"BRANCH_TARGETS .L_x_872,.L_x_873,.L_x_86"*) ;  /* 0xffffffcc08007949 */ /* 0x000fea000383ffff */
.L_x_873:
[----:B------:R-:W-:Y:S01]  /*3400*/  FADD R4, R2, 1 ;  /* 0x3f80000002047421 */ /* 0x000fe20000000000 */
[----:B------:R-:W-:Y:S06]  /*3410*/  BRA `(.L_x_84) ;  /* 0x0000000000587947 */ /* 0x000fec0003800000 */
.L_x_872:
[----:B------:R-:W-:Y:S01]  /*3420*/  FADD R4, R2, 1 ;  /* 0x3f80000002047421 */ /* 0x000fe20000000000 */
[----:B------:R-:W-:Y:S06]  /*3430*/  BRA `(.L_x_84) ;  /* 0x0000000000507947 */ /* 0x000fec0003800000 */
.L_x_92:
[----:B------:R-:W-:-:S13]  /*3440*/  ISETP.GT.AND P0, PT, R8, 0x18, PT ;  /* 0x000000180800780c */ /* 0x000fda0003f04270 */
[----:B------:R-:W-:Y:S05]  /*3450*/  @P0 BRA `(.L_x_94) ;  /* 0x0000000000280947 */ /* 0x000fea0003800000 */
[----:B------:R-:W-:-:S04]  /*3460*/  MOV R9, 0xffffffe9 ;  /* 0xffffffe900097802 */ /* 0x000fc80000000f00 */
[----:B------:R-:W-:-:S04]  /*3470*/  VIADDMNMX.U32 R8, R8, R9, 0x2, PT ;  /* 0x0000000208087446 */ /* 0x000fc80003800009 */
[----:B------:R-:W-:-:S04]  /*3480*/  SHF.L.U32 R0, R8, 0x2, RZ ;  /* 0x0000000208007819 */ /* 0x000fc800000006ff */
[----:B------:R-:W0:Y:S02]  /*3490*/  LDC R8, c[0x2][R0+0x204] ;  /* 0x0080810000087b82 */ /* 0x000e240000000800 */
[----:B0-----:R-:W-:-:S04]  /*34a0*/  SHF.R.S32.HI R9, RZ, 0x1f, R8 ;  /* 0x0000001fff097819 */ /* 0x001fc80000011408 */
.L_x_875:
[----:B------:R-:W-:Y:S05]  /*34b0*/  BRX R8 -0x34c0                                                           (*"BRANCH_TARGETS .L_x_876,.L_x_877,.L_x_86"*) ;  /* 0xffffffc808d07949 */ /* 0x000fea000383ffff */
.L_x_877:
[----:B------:R-:W-:Y:S01]  /*34c0*/  FADD R4, R2, 1 ;  /* 0x3f80000002047421 */ /* 0x000fe20000000000 */
[----:B------:R-:W-:Y:S06]  /*34d0*/  BRA `(.L_x_84) ;  /* 0x0000000000287947 */ /* 0x000fec0003800000 */
.L_x_876:
[----:B------:R-:W-:Y:S01]  /*34e0*/  FADD R4, R2, 1 ;  /* 0x3f80000002047421 */ /* 0x000fe20000000000 */
[----:B------:R-:W-:Y:S06]  /*34f0*/  BRA `(.L_x_84) ;  /* 0x0000000000207947 */ /* 0x000fec0003800000 */
.L_x_94:
[----:B------:R-:W-:-:S13]  /*3500*/  ISETP.NE.AND P0, PT, R8, 0x19, PT ;  /* 0x000000190800780c */ /* 0x000fda0003f05270 */
[----:B------:R-:W-:Y:S05]  /*3510*/  @!P0 BRA `(.L_x_95) ;  /* 0x0000000000148947 */ /* 0x000fea0003800000 */
[----:B------:R-:W-:-:S13]  /*3520*/  ISETP.NE.AND P0, PT, R8, 0x1a, PT ;  /* 0x0000001a0800780c */ /* 0x000fda0003f05270 */
[----:B------:R-:W-:Y:S01]  /*3530*/  @!P0 FADD R4, R2, 1 ;  /* 0x3f80000002048421 */ /* 0x000fe20000000000 */
[----:B------:R-:W-:Y:S06]  /*3540*/  @!P0 BRA `(.L_x_84) ;  /* 0x00000000000c8947 */ /* 0x000fec0003800000 */
.L_x_86:
[----:B------:R-:W-:Y:S01]  /*3550*/  IMAD.MOV.U32 R4, RZ, RZ, 0x7fc00000 ;  /* 0x7fc00000ff047424 */ /* 0x000fe200078e00ff */
[----:B------:R-:W-:Y:S06]  /*3560*/  BRA `(.L_x_84) ;  /* 0x0000000000047947 */ /* 0x000fec0003800000 */
.L_x_95:
[----:B------:R-:W-:-:S07]  /*3570*/  FADD R4, R2, 1 ;  /* 0x3f80000002047421 */ /* 0x000fce0000000000 */
.L_x_84:
[----:B------:R-:W-:Y:S05]  /*3580*/  BSYNC.RECONVERGENT B0 ;  /* 0x0000000000007941 */ /* 0x000fea0003800200 */
.L_x_80:
        /* <DEDUP_REMOVED lines=16> */
.L_x_879:
[----:B------:R-:W-:Y:S05]  /*3690*/  BRX R8 -0x36a0                                                           (*"BRANCH_TARGETS .L_x_880,.L_x_881,.L_x_882,.L_x_102"*) ;  /* 0xffffffc808587949 */ /* 0x000fea000383ffff */
.L_x_882:
[----:B------:R-:W-:Y:S01]  /*36a0*/  FADD R0, R6, 1 ;  /* 0x3f80000006007421 */ /* 0x000fe20000000000 */
[----:B------:R-:W-:Y:S06]  /*36b0*/  BRA `(.L_x_100) ;  /* 0x0000000800547947 */ /* 0x000fec0003800000 */
.L_x_881:
[----:B------:R-:W-:Y:S01]  /*36c0*/  FADD R0, R6, 1 ;  /* 0x3f80000006007421 */ /* 0x000fe20000000000 */
[----:B------:R-:W-:Y:S06]  /*36d0*/  BRA `(.L_x_100) ;  /* 0x00000008004c7947 */ /* 0x000fec0003800000 */
.L_x_880:
[----:B------:R-:W-:Y:S01]  /*36e0*/  FADD R0, R6, 1 ;  /* 0x3f80000006007421 */ /* 0x000fe20000000000 */
[----:B------:R-:W-:Y:S06]  /*36f0*/  BRA `(.L_x_100) ;  /* 0x0000000800447947 */ /* 0x000fec0003800000 */
.L_x_99:
        /* <DEDUP_REMOVED lines=8> */
.L_x_101:
[----:B------:R-:W-:Y:S02]  /*3780*/  ISETP.NE.AND P0, PT, R2, 0x3, PT ;  /* 0x000000030200780c */ /* 0x000fe40003f05270 */
[----:B------:R-:W-:-:S11]  /*3790*/  MOV R0, R6 ;  /* 0x0000000600007202 */ /* 0x000fd60000000f00 */
[----:B------:R-:W-:Y:S05]  /*37a0*/  @!P0 BRA `(.L_x_100) ;  /* 0x0000000800188947 */ /* 0x000fea0003800000 */
[----:B------:R-:W-:Y:S01]  /*37b0*/  ISETP.NE.AND P0, PT, R2, 0x4, PT ;  /* 0x000000040200780c */ /* 0x000fe20003f05270 */
[----:B------:R-:W-:-:S12]  /*37c0*/  IMAD.MOV.U32 R0, RZ, RZ, R5 ;  /* 0x000000ffff007224 */ /* 0x000fd800078e0005 */
[----:B------:R-:W-:Y:S05]  /*37d0*/  @!P0 BRA `(.L_x_100) ;  /* 0x00000008000c8947 */ /* 0x000fea0003800000 */
[----:B------:R-:W-:Y:S05]  /*37e0*/  BRA `(.L_x_102) ;  /* 0x0000000400fc7947 */ /* 0x000fea0003800000 */
.L_x_98:
[----:B------:R-:W-:-:S13]  /*37f0*/  ISETP.GT.AND P0, PT, R2, 0x7, PT ;  /* 0x000000070200780c */ /* 0x000fda0003f04270 */
[----:B------:R-:W-:Y:S05]  /*3800*/  @P0 BRA `(.L_x_103) ;  /* 0x00000000003c0947 */ /* 0x000fea0003800000 */
[----:B------:R-:W-:-:S04]  /*3810*/  MOV R9, 0xfffffffb ;  /* 0xfffffffb00097802 */ /* 0x000fc80000000f00 */
[----:B------:R-:W-:-:S04]  /*3820*/  VIADDMNMX.U32 R2, R2, R9, 0x3, PT ;  /* 0x0000000302027446 */ /* 0x000fc80003800009 */
[----:B------:R-:W-:-:S04]  /*3830*/  SHF.L.U32 R2, R2, 0x2, RZ ;  /* 0x0000000202027819 */ /* 0x000fc800000006ff */
[----:B------:R-:W0:Y:S02]  /*3840*/  LDC R8, c[0x2][R2+0x220] ;  /* 0x0080880002087b82 */ /* 0x000e240000000800 */
[----:B0-----:R-:W-:-:S04]  /*3850*/  SHF.R.S32.HI R9, RZ, 0x1f, R8 ;  /* 0x0000001fff097819 */ /* 0x001fc80000011408 */
.L_x_884:
[----:B------:R-:W-:Y:S05]  /*3860*/  BRX R8 -0x3870                                                           (*"BRANCH_TARGETS .L_x_885,.L_x_886,.L_x_887,.L_x_102"*) ;  /* 0xffffffc408e47949 */ /* 0x000fea000383ffff */
.L_x_887:
[----:B------:R-:W-:-:S04]  /*3870*/  FADD R5, R5, 1 ;  /* 0x3f80000005057421 */ /* 0x000fc80000000000 */
[----:B------:R-:W-:Y:S01]  /*3880*/  FADD R0, R5, R6 ;  /* 0x0000000605007221 */ /* 0x000fe20000000000 */
[----:B------:R-:W-:Y:S06]  /*3890*/  BRA `(.L_x_100) ;  /* 0x0000000400dc7947 */ /* 0x000fec0003800000 */
.L_x_886:
[----:B------:R-:W-:-:S04]  /*38a0*/  FADD R0, R6, 1 ;  /* 0x3f80000006007421 */ /* 0x000fc80000000000 */
[----:B------:R-:W-:Y:S01]  /*38b0*/  FADD R0, R0, R5 ;  /* 0x0000000500007221 */ /* 0x000fe20000000000 */
[----:B------:R-:W-:Y:S06]  /*38c0*/  BRA `(.L_x_100) ;  /* 0x0000000400d07947 */ /* 0x000fec0003800000 */
.L_x_885:
[----:B------:R-:W-:-:S04]  /*38d0*/  FADD R0, R6, 1 ;  /* 0x3f80000006007421 */ /* 0x000fc80000000000 */
[----:B------:R-:W-:Y:S01]  /*38e0*/  FADD R0, R0, R5 ;  /* 0x0000000500007221 */ /* 0x000fe20000000000 */
[----:B------:R-:W-:Y:S06]  /*38f0*/  BRA `(.L_x_100) ;  /* 0x0000000400c47947 */ /* 0x000fec0003800000 */
.L_x_103:
[----:B------:R-:W-:-:S13]  /*3900*/  ISETP.GT.AND P0, PT, R2, 0x9, PT ;  /* 0x000000090200780c */ /* 0x000fda0003f04270 */
[----:B------:R-:W-:Y:S05]  /*3910*/  @P0 BRA `(.L_x_104) ;  /* 0x0000000000300947 */ /* 0x000fea0003800000 */
[----:B------:R-:W-:-:S05]  /*3920*/  IMAD.MOV.U32 R9, RZ, RZ, -0x8 ;  /* 0xfffffff8ff097424 */ /* 0x000fca00078e00ff */
[----:B------:R-:W-:-:S04]  /*3930*/  VIADDMNMX.U32 R2, R2, R9, 0x2, PT ;  /* 0x0000000202027446 */ /* 0x000fc80003800009 */
[----:B------:R-:W-:-:S04]  /*3940*/  SHF.L.U32 R2, R2, 0x2, RZ ;  /* 0x0000000202027819 */ /* 0x000fc800000006ff */
[----:B------:R-:W0:Y:S02]  /*3950*/  LDC R8, c[0x2][R2+0x230] ;  /* 0x00808c0002087b82 */ /* 0x000e240000000800 */
[----:B0-----:R-:W-:-:S04]  /*3960*/  SHF.R.S32.HI R9, RZ, 0x1f, R8 ;  /* 0x0000001fff097819 */ /* 0x001fc80000011408 */
.L_x_889:
[----:B------:R-:W-:Y:S05]  /*3970*/  BRX R8 -0x3980                                                           (*"BRANCH_TARGETS .L_x_890,.L_x_891,.L_x_102"*) ;  /* 0xffffffc408a07949 */ /* 0x000fea000383ffff */
.L_x_891:
[----:B------:R-:W-:-:S04]  /*3980*/  FADD R0, R6, 1 ;  /* 0x3f80000006007421 */ /* 0x000fc80000000000 */
[----:B------:R-:W-:Y:S01]  /*3990*/  FADD R0, R0, R5 ;  /* 0x0000000500007221 */ /* 0x000fe20000000000 */
[----:B------:R-:W-:Y:S06]  /*39a0*/  BRA `(.L_x_100) ;  /* 0x0000000400987947 */ /* 0x000fec0003800000 */
.L_x_890:
[----:B------:R-:W-:-:S04]  /*39b0*/  FADD R0, R6, 1 ;  /* 0x3f80000006007421 */ /* 0x000fc80000000000 */
[----:B------:R-:W-:Y:S01]  /*39c0*/  FADD R0, R0, 1 ;  /* 0x3f80000000007421 */ /* 0x000fe20000000000 */
[----:B------:R-:W-:Y:S06]  /*39d0*/  BRA `(.L_x_100) ;  /* 0x00000004008c7947 */ /* 0x000fec0003800000 */
.L_x_104:
[----:B------:R-:W-:-:S04]  /*39e0*/  MOV R9, 0xfffffff6 ;  /* 0xfffffff600097802 */ /* 0x000fc80000000f00 */
[----:B------:R-:W-:-:S05]  /*39f0*/  VIADDMNMX.U32 R2, R2, R9, 0x2, PT ;  /* 0x0000000202027446 */ /* 0x000fca0003800009 */
[----:B------:R-:W-:-:S04]  /*3a00*/  IMAD.SHL.U32 R2, R2, 0x4, RZ ;  /* 0x0000000402027824 */ /* 0x000fc800078e00ff */
[----:B------:R-:W0:Y:S02]  /*3a10*/  LDC R8, c[0x2][R2+0x23c] ;  /* 0x00808f0002087b82 */ /* 0x000e240000000800 */
[----:B0-----:R-:W-:-:S04]  /*3a20*/  SHF.R.S32.HI R9, RZ, 0x1f, R8 ;  /* 0x0000001fff097819 */ /* 0x001fc80000011408 */
.L_x_893:
[----:B------:R-:W-:Y:S05]  /*3a30*/  BRX R8 -0x3a40                                                           (*"BRANCH_TARGETS .L_x_894,.L_x_895,.L_x_102"*) ;  /* 0xffffffc408707949 */ /* 0x000fea000383ffff */
.L_x_895:
[----:B------:R-:W-:-:S04]  /*3a40*/  FADD R0, R6, 1 ;  /* 0x3f80000006007421 */ /* 0x000fc80000000000 */
[----:B------:R-:W-:Y:S01]  /*3a50*/  FADD R0, R0, R5 ;  /* 0x0000000500007221 */ /* 0x000fe20000000000 */
[----:B------:R-:W-:Y:S06]  /*3a60*/  BRA `(.L_x_100) ;  /* 0x0000000400687947 */ /* 0x000fec0003800000 */
.L_x_894:
[----:B------:R-:W-:-:S04]  /*3a70*/  FADD R0, R6, 1 ;  /* 0x3f80000006007421 */ /* 0x000fc80000000000 */
[----:B------:R-:W-:Y:S01]  /*3a80*/  FADD R0, R0, 1 ;  /* 0x3f80000000007421 */ /* 0x000fe20000000000 */
[----:B------:R-:W-:Y:S06]  /*3a90*/  BRA `(.L_x_100) ;  /* 0x00000004005c7947 */ /* 0x000fec0003800000 */
.L_x_97:
        /* <DEDUP_REMOVED lines=9> */
.L_x_897:
[----:B------:R-:W-:Y:S05]  /*3b30*/  BRX R8 -0x3b40                                                           (*"BRANCH_TARGETS .L_x_898,.L_x_899,.L_x_900,.L_x_102"*) ;  /* 0xffffffc408307949 */ /* 0x000fea000383ffff */
.L_x_900:
[----:B------:R-:W-:Y:S01]  /*3b40*/  FADD R0, R6, 1 ;  /* 0x3f80000006007421 */ /* 0x000fe20000000000 */
[----:B------:R-:W-:Y:S06]  /*3b50*/  BRA `(.L_x_100) ;  /* 0x00000004002c7947 */ /* 0x000fec0003800000 */
.L_x_899:
[----:B------:R-:W-:Y:S01]  /*3b60*/  FADD R0, R6, 1 ;  /* 0x3f80000006007421 */ /* 0x000fe20000000000 */
[----:B------:R-:W-:Y:S06]  /*3b70*/  BRA `(.L_x_100) ;  /* 0x0000000400247947 */ /* 0x000fec0003800000 */
.L_x_898:
[----:B------:R-:W-:-:S04]  /*3b80*/  FADD R0, R6, 1 ;  /* 0x3f80000006007421 */ /* 0x000fc80000000000 */
[----:B------:R-:W-:Y:S01]  /*3b90*/  FADD R0, R0, R5 ;  /* 0x0000000500007221 */ /* 0x000fe20000000000 */
[----:B------:R-:W-:Y:S06]  /*3ba0*/  BRA `(.L_x_100) ;  /* 0x0000000400187947 */ /* 0x000fec0003800000 */
.L_x_106:
[----:B------:R-:W-:-:S13]  /*3bb0*/  ISETP.GT.AND P0, PT, R2, 0x10, PT ;  /* 0x000000100200780c */ /* 0x000fda0003f04270 */
[----:B------:R-:W-:Y:S05]  /*3bc0*/  @P0 BRA `(.L_x_107) ;  /* 0x0000000000300947 */ /* 0x000fea0003800000 */
[----:B------:R-:W-:-:S05]  /*3bd0*/  IMAD.MOV.U32 R9, RZ, RZ, -0xf ;  /* 0xfffffff1ff097424 */ /* 0x000fca00078e00ff */
[----:B------:R-:W-:-:S04]  /*3be0*/  VIADDMNMX.U32 R2, R2, R9, 0x2, PT ;  /* 0x0000000202027446 */ /* 0x000fc80003800009 */
[----:B------:R-:W-:-:S04]  /*3bf0*/  SHF.L.U32 R2, R2, 0x2, RZ ;  /* 0x0000000202027819 */ /* 0x000fc800000006ff */
[----:B------:R-:W0:Y:S02]  /*3c00*/  LDC R8, c[0x2][R2+0x258] ;  /* 0x0080960002087b82 */ /* 0x000e240000000800 */
[----:B0-----:R-:W-:-:S04]  /*3c10*/  SHF.R.S32.HI R9, RZ, 0x1f, R8 ;  /* 0x0000001fff097819 */ /* 0x001fc80000011408 */
.L_x_902:
[----:B------:R-:W-:Y:S05]  /*3c20*/  BRX R8 -0x3c30                                                           (*"BRANCH_TARGETS .L_x_903,.L_x_904,.L_x_102"*) ;  /* 0xffffffc008f47949 */ /* 0x000fea000383ffff */
.L_x_904:
[----:B------:R-:W-:-:S04]  /*3c30*/  FADD R0, R6, 1 ;  /* 0x3f80000006007421 */ /* 0x000fc80000000000 */
[----:B------:R-:W-:Y:S01]  /*3c40*/  FADD R0, R0, 1 ;  /* 0x3f80000000007421 */ /* 0x000fe20000000000 */
[----:B------:R-:W-:Y:S06]  /*3c50*/  BRA `(.L_x_100) ;  /* 0x0000000000ec7947 */ /* 0x000fec0003800000 */
.L_x_903:
[----:B------:R-:W-:-:S04]  /*3c60*/  FADD R0, R6, 1 ;  /* 0x3f80000006007421 */ /* 0x000fc80000000000 */
[----:B------:R-:W-:Y:S01]  /*3c70*/  FADD R0, R0, R5 ;  /* 0x0000000500007221 */ /* 0x000fe20000000000 */
[----:B------:R-:W-:Y:S06]  /*3c80*/  BRA `(.L_x_100) ;  /* 0x0000000000e07947 */ /* 0x000fec0003800000 */
.L_x_107:
[----:B------:R-:W-:-:S04]  /*3c90*/  MOV R9, 0xffffffef ;  /* 0xffffffef00097802 */ /* 0x000fc80000000f00 */
[----:B------:R-:W-:-:S05]  /*3ca0*/  VIADDMNMX.U32 R2, R2, R9, 0x2, PT ;  /* 0x0000000202027446 */ /* 0x000fca0003800009 */
[----:B------:R-:W-:-:S04]  /*3cb0*/  IMAD.SHL.U32 R2, R2, 0x4, RZ ;  /* 0x0000000402027824 */ /* 0x000fc800078e00ff */
[----:B------:R-:W0:Y:S02]  /*3cc0*/  LDC R8, c[0x2][R2+0x264] ;  /* 0x0080990002087b82 */ /* 0x000e240000000800 */
[----:B0-----:R-:W-:-:S04]  /*3cd0*/  SHF.R.S32.HI R9, RZ, 0x1f, R8 ;  /* 0x0000001fff097819 */ /* 0x001fc80000011408 */
.L_x_906:
[----:B------:R-:W-:Y:S05]  /*3ce0*/  BRX R8 -0x3cf0                                                           (*"BRANCH_TARGETS .L_x_907,.L_x_908,.L_x_102"*) ;  /* 0xffffffc008c47949 */ /* 0x000fea000383ffff */
.L_x_908:
[----:B------:R-:W-:-:S04]  /*3cf0*/  FADD R0, R6, 1 ;  /* 0x3f80000006007421 */ /* 0x000fc80000000000 */
[----:B------:R-:W-:Y:S01]  /*3d00*/  FADD R0, R0, 1 ;  /* 0x3f80000000007421 */ /* 0x000fe20000000000 */
[----:B------:R-:W-:Y:S06]  /*3d10*/  BRA `(.L_x_100) ;  /* 0x0000000000bc7947 */ /* 0x000fec0003800000 */
.L_x_907:
[----:B------:R-:W-:-:S04]  /*3d20*/  FADD R5, R5, 1 ;  /* 0x3f80000005057421 */ /* 0x000fc80000000000 */
[----:B------:R-:W-:Y:S01]  /*3d30*/  FADD R0, R5, R6 ;  /* 0x0000000605007221 */ /* 0x000fe20000000000 */
[----:B------:R-:W-:Y:S06]  /*3d40*/  BRA `(.L_x_100) ;  /* 0x0000000000b07947 */ /* 0x000fec0003800000 */
.L_x_105:
        /* <DEDUP_REMOVED lines=9> */
.L_x_910:
[----:B------:R-:W-:Y:S05]  /*3de0*/  BRX R8 -0x3df0                                                           (*"BRANCH_TARGETS .L_x_911,.L_x_912,.L_x_102"*) ;  /* 0xffffffc008847949 */ /* 0x000fea000383ffff */
.L_x_912:
[----:B------:R-:W-:Y:S01]  /*3df0*/  FADD R0, R6, 1 ;  /* 0x3f80000006007421 */ /* 0x000fe20000000000 */
[----:B------:R-:W-:Y:S06]  /*3e00*/  BRA `(.L_x_100) ;  /* 0x0000000000807947 */ /* 0x000fec0003800000 */
.L_x_911:
[----:B------:R-:W-:Y:S01]  /*3e10*/  FADD R0, R6, 1 ;  /* 0x3f80000006007421 */ /* 0x000fe20000000000 */
[----:B------:R-:W-:Y:S06]  /*3e20*/  BRA `(.L_x_100) ;  /* 0x0000000000787947 */ /* 0x000fec0003800000 */
.L_x_109:
[----:B------:R-:W-:-:S05]  /*3e30*/  IMAD.MOV.U32 R5, RZ, RZ, -0x15 ;  /* 0xffffffebff057424 */ /* 0x000fca00078e00ff */
[----:B------:R-:W-:-:S04]  /*3e40*/  VIADDMNMX.U32 R2, R2, R5, 0x2, PT ;  /* 0x0000000202027446 */ /* 0x000fc80003800005 */
[----:B------:R-:W-:-:S04]  /*3e50*/  SHF.L.U32 R2, R2, 0x2, RZ ;  /* 0x0000000202027819 */ /* 0x000fc800000006ff */
[----:B------:R-:W0:Y:S02]  /*3e60*/  LDC R8, c[0x2][R2+0x27c] ;  /* 0x00809f0002087b82 */ /* 0x000e240000000800 */
[----:B0-----:R-:W-:-:S04]  /*3e70*/  SHF.R.S32.HI R9, RZ, 0x1f, R8 ;  /* 0x0000001fff097819 */ /* 0x001fc80000011408 */
.L_x_914:
[----:B------:R-:W-:Y:S05]  /*3e80*/  BRX R8 -0x3e90                                                           (*"BRANCH_TARGETS .L_x_915,.L_x_916,.L_x_102"*) ;  /* 0xffffffc0085c7949 */ /* 0x000fea000383ffff */
.L_x_916:
[----:B------:R-:W-:Y:S01]  /*3e90*/  FADD R0, R6, 1 ;  /* 0x3f80000006007421 */ /* 0x000fe20000000000 */
[----:B------:R-:W-:Y:S06]  /*3ea0*/  BRA `(.L_x_100) ;  /* 0x0000000000587947 */ /* 0x000fec0003800000 */
.L_x_915:
[----:B------:R-:W-:Y:S01]  /*3eb0*/  FADD R0, R6, 1 ;  /* 0x3f80000006007421 */ /* 0x000fe20000000000 */
[----:B------:R-:W-:Y:S06]  /*3ec0*/  BRA `(.L_x_100) ;  /* 0x0000000000507947 */ /* 0x000fec0003800000 */
.L_x_108:
[----:B------:R-:W-:-:S13]  /*3ed0*/  ISETP.GT.AND P0, PT, R2, 0x18, PT ;  /* 0x000000180200780c */ /* 0x000fda0003f04270 */
[----:B------:R-:W-:Y:S05]  /*3ee0*/  @P0 BRA `(.L_x_110) ;  /* 0x0000000000280947 */ /* 0x000fea0003800000 */
[----:B------:R-:W-:-:S04]  /*3ef0*/  MOV R5, 0xffffffe9 ;  /* 0xffffffe900057802 */ /* 0x000fc80000000f00 */
[----:B------:R-:W-:-:S05]  /*3f00*/  VIADDMNMX.U32 R2, R2, R5, 0x2, PT ;  /* 0x0000000202027446 */ /* 0x000fca0003800005 */
[----:B------:R-:W-:-:S04]  /*3f10*/  IMAD.SHL.U32 R2, R2, 0x4, RZ ;  /* 0x0000000402027824 */ /* 0x000fc800078e00ff */
[----:B------:R-:W0:Y:S02]  /*3f20*/  LDC R8, c[0x2][R2+0x288] ;  /* 0x0080a20002087b82 */ /* 0x000e240000000800 */
[----:B0-----:R-:W-:-:S04]  /*3f30*/  SHF.R.S32.HI R9, RZ, 0x1f, R8 ;  /* 0x0000001fff097819 */ /* 0x001fc80000011408 */
.L_x_918:
[----:B------:R-:W-:Y:S05]  /*3f40*/  BRX R8 -0x3f50                                                           (*"BRANCH_TARGETS .L_x_919,.L_x_920,.L_x_102"*) ;  /* 0xffffffc0082c7949 */ /* 0x000fea000383ffff */
.L_x_920:
[----:B------:R-:W-:Y:S01]  /*3f50*/  FADD R0, R6, 1 ;  /* 0x3f80000006007421 */ /* 0x000fe20000000000 */
[----:B------:R-:W-:Y:S06]  /*3f60*/  BRA `(.L_x_100) ;  /* 0x0000000000287947 */ /* 0x000fec0003800000 */
.L_x_919:
[----:B------:R-:W-:Y:S01]  /*3f70*/  FADD R0, R6, 1 ;  /* 0x3f80000006007421 */ /* 0x000fe20000000000 */
[----:B------:R-:W-:Y:S06]  /*3f80*/  BRA `(.L_x_100) ;  /* 0x0000000000207947 */ /* 0x000fec0003800000 */
.L_x_110:
[----:B------:R-:W-:-:S13]  /*3f90*/  ISETP.NE.AND P0, PT, R2, 0x19, PT ;  /* 0x000000190200780c */ /* 0x000fda0003f05270 */
[----:B------:R-:W-:Y:S05]  /*3fa0*/  @!P0 BRA `(.L_x_111) ;  /* 0x0000000000148947 */ /* 0x000fea0003800000 */
[----:B------:R-:W-:-:S13]  /*3fb0*/  ISETP.NE.AND P0, PT, R2, 0x1a, PT ;  /* 0x0000001a0200780c */ /* 0x000fda0003f05270 */
[----:B------:R-:W-:Y:S01]  /*3fc0*/  @!P0 FADD R0, R6, 1 ;  /* 0x3f80000006008421 */ /* 0x000fe20000000000 */
[----:B------:R-:W-:Y:S06]  /*3fd0*/  @!P0 BRA `(.L_x_100) ;  /* 0x00000000000c8947 */ /* 0x000fec0003800000 */
.L_x_102:
[----:B------:R-:W-:Y:S01]  /*3fe0*/  MOV R0, 0x7fc00000 ;  /* 0x7fc0000000007802 */ /* 0x000fe20000000f00 */
[----:B------:R-:W-:Y:S06]  /*3ff0*/  BRA `(.L_x_100) ;  /* 0x0000000000047947 */ /* 0x000fec0003800000 */
.L_x_111:
[----:B------:R-:W-:-:S07]  /*4000*/  FADD R0, R6, 1 ;  /* 0x3f80000006007421 */ /* 0x000fce0000000000 */
.L_x_100:
[----:B------:R-:W-:Y:S05]  /*4010*/  BSYNC.RECONVERGENT B0 ;  /* 0x0000000000007941 */ /* 0x000fea0003800200 */
.L_x_96:
        /* <DEDUP_REMOVED lines=16> */
.L_x_922:
[----:B------:R-:W-:Y:S05]  /*4120*/  BRX R6 -0x4130                                                           (*"BRANCH_TARGETS .L_x_923,.L_x_924,.L_x_925,.L_x_118"*) ;  /* 0xffffffbc06b47949 */ /* 0x000fea000383ffff */
.L_x_925:
[----:B------:R-:W-:Y:S01]  /*4130*/  FADD R2, R4, 1 ;  /* 0x3f80000004027421 */ /* 0x000fe20000000000 */
[----:B------:R-:W-:Y:S06]  /*4140*/  BRA `(.L_x_116) ;  /* 0x0000000800547947 */ /* 0x000fec0003800000 */
.L_x_924:
[----:B------:R-:W-:Y:S01]  /*4150*/  FADD R2, R4, 1 ;  /* 0x3f80000004027421 */ /* 0x000fe20000000000 */
[----:B------:R-:W-:Y:S06]  /*4160*/  BRA `(.L_x_116) ;  /* 0x00000008004c7947 */ /* 0x000fec0003800000 */
.L_x_923:
[----:B------:R-:W-:Y:S01]  /*4170*/  FADD R2, R4, 1 ;  /* 0x3f80000004027421 */ /* 0x000fe20000000000 */
[----:B------:R-:W-:Y:S06]  /*4180*/  BRA `(.L_x_116) ;  /* 0x0000000800447947 */ /* 0x000fec0003800000 */
.L_x_115:
        /* <DEDUP_REMOVED lines=8> */
.L_x_117:
[----:B------:R-:W-:Y:S01]  /*4210*/  ISETP.NE.AND P0, PT, R5, 0x3, PT ;  /* 0x000000030500780c */ /* 0x000fe20003f05270 */
[----:B------:R-:W-:-:S12]  /*4220*/  IMAD.MOV.U32 R2, RZ, RZ, R4 ;  /* 0x000000ffff027224 */ /* 0x000fd800078e0004 */
[----:B------:R-:W-:Y:S05]  /*4230*/  @!P0 BRA `(.L_x_116) ;  /* 0x0000000800188947 */ /* 0x000fea0003800000 */
[----:B------:R-:W-:Y:S02]  /*4240*/  ISETP.NE.AND P0, PT, R5, 0x4, PT ;  /* 0x000000040500780c */ /* 0x000fe40003f05270 */
[----:B------:R-:W-:-:S11]  /*4250*/  MOV R2, R7 ;  /* 0x0000000700027202 */ /* 0x000fd60000000f00 */
[----:B------:R-:W-:Y:S05]  /*4260*/  @!P0 BRA `(.L_x_116) ;  /* 0x00000008000c8947 */ /* 0x000fea0003800000 */
[----:B------:R-:W-:Y:S05]  /*4270*/  BRA `(.L_x_118) ;  /* 0x0000000400fc7947 */ /* 0x000fea0003800000 */
.L_x_114:
[----:B------:R-:W-:-:S13]  /*4280*/  ISETP.GT.AND P0, PT, R5, 0x7, PT ;  /* 0x000000070500780c */ /* 0x000fda0003f04270 */
[----:B------:R-:W-:Y:S05]  /*4290*/  @P0 BRA `(.L_x_119) ;  /* 0x00000000003c0947 */ /* 0x000fea0003800000 */
[----:B------:R-:W-:-:S04]  /*42a0*/  MOV R2, 0xfffffffb ;  /* 0xfffffffb00027802 */ /* 0x000fc80000000f00 */
[----:B------:R-:W-:-:S05]  /*42b0*/  VIADDMNMX.U32 R5, R5, R2, 0x3, PT ;  /* 0x0000000305057446 */ /* 0x000fca0003800002 */
[----:B------:R-:W-:-:S04]  /*42c0*/  IMAD.SHL.U32 R5, R5, 0x4, RZ ;  /* 0x0000000405057824 */ /* 0x000fc800078e00ff */
[----:B------:R-:W0:Y:S02]  /*42d0*/  LDC R8, c[0x2][R5+0x2a4] ;  /* 0x0080a90005087b82 */ /* 0x000e240000000800 */
[----:B0-----:R-:W-:-:S04]  /*42e0*/  SHF.R.S32.HI R9, RZ, 0x1f, R8 ;  /* 0x0000001fff097819 */ /* 0x001fc80000011408 */
.L_x_927:
[----:B------:R-:W-:Y:S05]  /*42f0*/  BRX R8 -0x4300                                                           (*"BRANCH_TARGETS .L_x_928,.L_x_929,.L_x_930,.L_x_118"*) ;  /* 0xffffffbc08407949 */ /* 0x000fea000383ffff */
.L_x_930:
[----:B------:R-:W-:-:S04]  /*4300*/  FADD R7, R7, 1 ;  /* 0x3f80000007077421 */ /* 0x000fc80000000000 */
[----:B------:R-:W-:Y:S01]  /*4310*/  FADD R2, R7, R4 ;  /* 0x0000000407027221 */ /* 0x000fe20000000000 */
[----:B------:R-:W-:Y:S06]  /*4320*/  BRA `(.L_x_116) ;  /* 0x0000000400dc7947 */ /* 0x000fec0003800000 */
.L_x_929:
[----:B------:R-:W-:-:S04]  /*4330*/  FADD R2, R4, 1 ;  /* 0x3f80000004027421 */ /* 0x000fc80000000000 */
[----:B------:R-:W-:Y:S01]  /*4340*/  FADD R2, R2, R7 ;  /* 0x0000000702027221 */ /* 0x000fe20000000000 */
[----:B------:R-:W-:Y:S06]  /*4350*/  BRA `(.L_x_116) ;  /* 0x0000000400d07947 */ /* 0x000fec0003800000 */
.L_x_928:
[----:B------:R-:W-:-:S04]  /*4360*/  FADD R2, R4, 1 ;  /* 0x3f80000004027421 */ /* 0x000fc80000000000 */
[----:B------:R-:W-:Y:S01]  /*4370*/  FADD R2, R2, R7 ;  /* 0x0000000702027221 */ /* 0x000fe20000000000 */
[----:B------:R-:W-:Y:S06]  /*4380*/  BRA `(.L_x_116) ;  /* 0x0000000400c47947 */ /* 0x000fec0003800000 */
.L_x_119:
[----:B------:R-:W-:-:S13]  /*4390*/  ISETP.GT.AND P0, PT, R5, 0x9, PT ;  /* 0x000000090500780c */ /* 0x000fda0003f04270 */
[----:B------:R-:W-:Y:S05]  /*43a0*/  @P0 BRA `(.L_x_120) ;  /* 0x0000000000300947 */ /* 0x000fea0003800000 */
[----:B------:R-:W-:-:S04]  /*43b0*/  MOV R2, 0xfffffff8 ;  /* 0xfffffff800027802 */ /* 0x000fc80000000f00 */
[----:B------:R-:W-:-:S04]  /*43c0*/  VIADDMNMX.U32 R5, R5, R2, 0x2, PT ;  /* 0x0000000205057446 */ /* 0x000fc80003800002 */
[----:B------:R-:W-:-:S04]  /*43d0*/  SHF.L.U32 R5, R5, 0x2, RZ ;  /* 0x0000000205057819 */ /* 0x000fc800000006ff */
[----:B------:R-:W0:Y:S02]  /*43e0*/  LDC R8, c[0x2][R5+0x2b4] ;  /* 0x0080ad0005087b82 */ /* 0x000e240000000800 */
[----:B0-----:R-:W-:-:S04]  /*43f0*/  SHF.R.S32.HI R9, RZ, 0x1f, R8 ;  /* 0x0000001fff097819 */ /* 0x001fc80000011408 */
.L_x_932:
[----:B------:R-:W-:Y:S05]  /*4400*/  BRX R8 -0x4410                                                           (*"BRANCH_TARGETS .L_x_933,.L_x_934,.L_x_118"*) ;  /* 0xffffffb808fc7949 */ /* 0x000fea000383ffff */
.L_x_934:
[----:B------:R-:W-:-:S04]  /*4410*/  FADD R2, R4, 1 ;  /* 0x3f80000004027421 */ /* 0x000fc80000000000 */
[----:B------:R-:W-:Y:S01]  /*4420*/  FADD R2, R2, R7 ;  /* 0x0000000702027221 */ /* 0x000fe20000000000 */
[----:B------:R-:W-:Y:S06]  /*4430*/  BRA `(.L_x_116) ;  /* 0x0000000400987947 */ /* 0x000fec0003800000 */
.L_x_933:
[----:B------:R-:W-:-:S04]  /*4440*/  FADD R2, R4, 1 ;  /* 0x3f80000004027421 */ /* 0x000fc80000000000 */
[----:B------:R-:W-:Y:S01]  /*4450*/  FADD R2, R2, 1 ;  /* 0x3f80000002027421 */ /* 0x000fe20000000000 */
[----:B------:R-:W-:Y:S06]  /*4460*/  BRA `(.L_x_116) ;  /* 0x00000004008c7947 */ /* 0x000fec0003800000 */
.L_x_120:
[----:B------:R-:W-:-:S05]  /*4470*/  IMAD.MOV.U32 R2, RZ, RZ, -0xa ;  /* 0xfffffff6ff027424 */ /* 0x000fca00078e00ff */
[----:B------:R-:W-:-:S04]  /*4480*/  VIADDMNMX.U32 R5, R5, R2, 0x2, PT ;  /* 0x0000000205057446 */ /* 0x000fc80003800002 */
[----:B------:R-:W-:-:S04]  /*4490*/  SHF.L.U32 R5, R5, 0x2, RZ ;  /* 0x0000000205057819 */ /* 0x000fc800000006ff */
[----:B------:R-:W0:Y:S02]  /*44a0*/  LDC R8, c[0x2][R5+0x2c0] ;  /* 0x0080b00005087b82 */ /* 0x000e240000000800 */
[----:B0-----:R-:W-:-:S04]  /*44b0*/  SHF.R.S32.HI R9, RZ, 0x1f, R8 ;  /* 0x0000001fff097819 */ /* 0x001fc80000011408 */
.L_x_936:
[----:B------:R-:W-:Y:S05]  /*44c0*/  BRX R8 -0x44d0                                                           (*"BRANCH_TARGETS .L_x_937,.L_x_938,.L_x_118"*) ;  /* 0xffffffb808cc7949 */ /* 0x000fea000383ffff */
.L_x_938:
[----:B------:R-:W-:-:S04]  /*44d0*/  FADD R2, R4, 1 ;  /* 0x3f80000004027421 */ /* 0x000fc80000000000 */
[----:B------:R-:W-:Y:S01]  /*44e0*/  FADD R2, R2, R7 ;  /* 0x0000000702027221 */ /* 0x000fe20000000000 */
[----:B------:R-:W-:Y:S06]  /*44f0*/  BRA `(.L_x_116) ;  /* 0x0000000400687947 */ /* 0x000fec0003800000 */
.L_x_937:
[----:B------:R-:W-:-:S04]  /*4500*/  FADD R2, R4, 1 ;  /* 0x3f80000004027421 */ /* 0x000fc80000000000 */
[----:B------:R-:W-:Y:S01]  /*4510*/  FADD R2, R2, 1 ;  /* 0x3f80000002027421 */ /* 0x000fe20000000000 */
[----:B------:R-:W-:Y:S06]  /*4520*/  BRA `(.L_x_116) ;  /* 0x00000004005c7947 */ /* 0x000fec0003800000 */
.L_x_113:
        /* <DEDUP_REMOVED lines=9> */
.L_x_940:
[----:B------:R-:W-:Y:S05]  /*45c0*/  BRX R8 -0x45d0                                                           (*"BRANCH_TARGETS .L_x_941,.L_x_942,.L_x_943,.L_x_118"*) ;  /* 0xffffffb8088c7949 */ /* 0x000fea000383ffff */
.L_x_943:
[----:B------:R-:W-:Y:S01]  /*45d0*/  FADD R2, R4, 1 ;  /* 0x3f80000004027421 */ /* 0x000fe20000000000 */
[----:B------:R-:W-:Y:S06]  /*45e0*/  BRA `(.L_x_116) ;  /* 0x00000004002c7947 */ /* 0x000fec0003800000 */
.L_x_942:
[----:B------:R-:W-:Y:S01]  /*45f0*/  FADD R2, R4, 1 ;  /* 0x3f80000004027421 */ /* 0x000fe20000000000 */
[----:B------:R-:W-:Y:S06]  /*4600*/  BRA `(.L_x_116) ;  /* 0x0000000400247947 */ /* 0x000fec0003800000 */
.L_x_941:
[----:B------:R-:W-:-:S04]  /*4610*/  FADD R2, R4, 1 ;  /* 0x3f80000004027421 */ /* 0x000fc80000000000 */
[----:B------:R-:W-:Y:S01]  /*4620*/  FADD R2, R2, R7 ;  /* 0x0000000702027221 */ /* 0x000fe20000000000 */
[----:B------:R-:W-:Y:S06]  /*4630*/  BRA `(.L_x_116) ;  /* 0x0000000400187947 */ /* 0x000fec0003800000 */
.L_x_122:
[----:B------:R-:W-:-:S13]  /*4640*/  ISETP.GT.AND P0, PT, R5, 0x10, PT ;  /* 0x000000100500780c */ /* 0x000fda0003f04270 */
[----:B------:R-:W-:Y:S05]  /*4650*/  @P0 BRA `(.L_x_123) ;  /* 0x0000000000300947 */ /* 0x000fea0003800000 */
[----:B------:R-:W-:-:S04]  /*4660*/  MOV R2, 0xfffffff1 ;  /* 0xfffffff100027802 */ /* 0x000fc80000000f00 */
[----:B------:R-:W-:-:S04]  /*4670*/  VIADDMNMX.U32 R5, R5, R2, 0x2, PT ;  /* 0x0000000205057446 */ /* 0x000fc80003800002 */
[----:B------:R-:W-:-:S04]  /*4680*/  SHF.L.U32 R5, R5, 0x2, RZ ;  /* 0x0000000205057819 */ /* 0x000fc800000006ff */
[----:B------:R-:W0:Y:S02]  /*4690*/  LDC R8, c[0x2][R5+0x2dc] ;  /* 0x0080b70005087b82 */ /* 0x000e240000000800 */
[----:B0-----:R-:W-:-:S04]  /*46a0*/  SHF.R.S32.HI R9, RZ, 0x1f, R8 ;  /* 0x0000001fff097819 */ /* 0x001fc80000011408 */
.L_x_945:
[----:B------:R-:W-:Y:S05]  /*46b0*/  BRX R8 -0x46c0                                                           (*"BRANCH_TARGETS .L_x_946,.L_x_947,.L_x_118"*) ;  /* 0xffffffb808507949 */ /* 0x000fea000383ffff */
.L_x_947:
[----:B------:R-:W-:-:S04]  /*46c0*/  FADD R2, R4, 1 ;  /* 0x3f80000004027421 */ /* 0x000fc80000000000 */
[----:B------:R-:W-:Y:S01]  /*46d0*/  FADD R2, R2, 1 ;  /* 0x3f80000002027421 */ /* 0x000fe20000000000 */
[----:B------:R-:W-:Y:S06]  /*46e0*/  BRA `(.L_x_116) ;  /* 0x0000000000ec7947 */ /* 0x000fec0003800000 */
.L_x_946:
[----:B------:R-:W-:-:S04]  /*46f0*/  FADD R2, R4, 1 ;  /* 0x3f80000004027421 */ /* 0x000fc80000000000 */
[----:B------:R-:W-:Y:S01]  /*4700*/  FADD R2, R2, R7 ;  /* 0x0000000702027221 */ /* 0x000fe20000000000 */
[----:B------:R-:W-:Y:S06]  /*4710*/  BRA `(.L_x_116) ;  /* 0x0000000000e07947 */ /* 0x000fec0003800000 */
.L_x_123:
[----:B------:R-:W-:-:S05]  /*4720*/  IMAD.MOV.U32 R2, RZ, RZ, -0x11 ;  /* 0xffffffefff027424 */ /* 0x000fca00078e00ff */
[----:B------:R-:W-:-:S04]  /*4730*/  VIADDMNMX.U32 R5, R5, R2, 0x2, PT ;  /* 0x0000000205057446 */ /* 0x000fc80003800002 */
[----:B------:R-:W-:-:S04]  /*4740*/  SHF.L.U32 R5, R5, 0x2, RZ ;  /* 0x0000000205057819 */ /* 0x000fc800000006ff */
[----:B------:R-:W0:Y:S02]  /*4750*/  LDC R8, c[0x2][R5+0x2e8] ;  /* 0x0080ba0005087b82 */ /* 0x000e240000000800 */
[----:B0-----:R-:W-:-:S04]  /*4760*/  SHF.R.S32.HI R9, RZ, 0x1f, R8 ;  /* 0x0000001fff097819 */ /* 0x001fc80000011408 */
.L_x_949:
[----:B------:R-:W-:Y:S05]  /*4770*/  BRX R8 -0x4780                                                           (*"BRANCH_TARGETS .L_x_950,.L_x_951,.L_x_118"*) ;  /* 0xffffffb808207949 */ /* 0x000fea000383ffff */
.L_x_951:
[----:B------:R-:W-:-:S04]  /*4780*/  FADD R2, R4, 1 ;  /* 0x3f80000004027421 */ /* 0x000fc80000000000 */
[----:B------:R-:W-:Y:S01]  /*4790*/  FADD R2, R2, 1 ;  /* 0x3f80000002027421 */ /* 0x000fe20000000000 */
[----:B------:R-:W-:Y:S06]  /*47a0*/  BRA `(.L_x_116) ;  /* 0x0000000000bc7947 */ /* 0x000fec0003800000 */
.L_x_950:
[----:B------:R-:W-:-:S04]  /*47b0*/  FADD R7, R7, 1 ;  /* 0x3f80000007077421 */ /* 0x000fc80000000000 */
[----:B------:R-:W-:Y:S01]  /*47c0*/  FADD R2, R7, R4 ;  /* 0x0000000407027221 */ /* 0x000fe20000000000 */
[----:B------:R-:W-:Y:S06]  /*47d0*/  BRA `(.L_x_116) ;  /* 0x0000000000b07947 */ /* 0x000fec0003800000 */
.L_x_121:
        /* <DEDUP_REMOVED lines=9> */
.L_x_953:
[----:B------:R-:W-:Y:S05]  /*4870*/  BRX R6 -0x4880                                                           (*"BRANCH_TARGETS .L_x_954,.L_x_955,.L_x_118"*) ;  /* 0xffffffb406e07949 */ /* 0x000fea000383ffff */
.L_x_955:
[----:B------:R-:W-:Y:S01]  /*4880*/  FADD R2, R4, 1 ;  /* 0x3f80000004027421 */ /* 0x000fe20000000000 */
[----:B------:R-:W-:Y:S06]  /*4890*/  BRA `(.L_x_116) ;  /* 0x0000000000807947 */ /* 0x000fec0003800000 */
.L_x_954:
[----:B------:R-:W-:Y:S01]  /*48a0*/  FADD R2, R4, 1 ;  /* 0x3f80000004027421 */ /* 0x000fe20000000000 */
[----:B------:R-:W-:Y:S06]  /*48b0*/  BRA `(.L_x_116) ;  /* 0x0000000000787947 */ /* 0x000fec0003800000 */
.L_x_125:
[----:B------:R-:W-:-:S04]  /*48c0*/  MOV R2, 0xffffffeb ;  /* 0xffffffeb00027802 */ /* 0x000fc80000000f00 */
[----:B------:R-:W-:-:S04]  /*48d0*/  VIADDMNMX.U32 R5, R5, R2, 0x2, PT ;  /* 0x0000000205057446 */ /* 0x000fc80003800002 */
[----:B------:R-:W-:-:S04]  /*48e0*/  SHF.L.U32 R5, R5, 0x2, RZ ;  /* 0x0000000205057819 */ /* 0x000fc800000006ff */
[----:B------:R-:W0:Y:S02]  /*48f0*/  LDC R6, c[0x2][R5+0x300] ;  /* 0x0080c00005067b82 */ /* 0x000e240000000800 */
[----:B0-----:R-:W-:-:S04]  /*4900*/  SHF.R.S32.HI R7, RZ, 0x1f, R6 ;  /* 0x0000001fff077819 */ /* 0x001fc80000011406 */
.L_x_957:
[----:B------:R-:W-:Y:S05]  /*4910*/  BRX R6 -0x4920                                                           (*"BRANCH_TARGETS .L_x_958,.L_x_959,.L_x_118"*) ;  /* 0xffffffb406b87949 */ /* 0x000fea000383ffff */
.L_x_959:
[----:B------:R-:W-:Y:S01]  /*4920*/  FADD R2, R4, 1 ;  /* 0x3f80000004027421 */ /* 0x000fe20000000000 */
[----:B------:R-:W-:Y:S06]  /*4930*/  BRA `(.L_x_116) ;  /* 0x0000000000587947 */ /* 0x000fec0003800000 */
.L_x_958:
[----:B------:R-:W-:Y:S01]  /*4940*/  FADD R2, R4, 1 ;  /* 0x3f80000004027421 */ /* 0x000fe20000000000 */
[----:B------:R-:W-:Y:S06]  /*4950*/  BRA `(.L_x_116) ;  /* 0x0000000000507947 */ /* 0x000fec0003800000 */
.L_x_124:
[----:B------:R-:W-:-:S13]  /*4960*/  ISETP.GT.AND P0, PT, R5, 0x18, PT ;  /* 0x000000180500780c */ /* 0x000fda0003f04270 */
[----:B------:R-:W-:Y:S05]  /*4970*/  @P0 BRA `(.L_x_126) ;  /* 0x0000000000280947 */ /* 0x000fea0003800000 */
[----:B------:R-:W-:-:S05]  /*4980*/  IMAD.MOV.U32 R2, RZ, RZ, -0x17 ;  /* 0xffffffe9ff027424 */ /* 0x000fca00078e00ff */
[----:B------:R-:W-:-:S04]  /*4990*/  VIADDMNMX.U32 R5, R5, R2, 0x2, PT ;  /* 0x0000000205057446 */ /* 0x000fc80003800002 */
[----:B------:R-:W-:-:S04]  /*49a0*/  SHF.L.U32 R5, R5, 0x2, RZ ;  /* 0x0000000205057819 */ /* 0x000fc800000006ff */
[----:B------:R-:W0:Y:S02]  /*49b0*/  LDC R6, c[0x2][R5+0x30c] ;  /* 0x0080c30005067b82 */ /* 0x000e240000000800 */
[----:B0-----:R-:W-:-:S04]  /*49c0*/  SHF.R.S32.HI R7, RZ, 0x1f, R6 ;  /* 0x0000001fff077819 */ /* 0x001fc80000011406 */
.L_x_961:
[----:B------:R-:W-:Y:S05]  /*49d0*/  BRX R6 -0x49e0                                                           (*"BRANCH_TARGETS .L_x_962,.L_x_963,.L_x_118"*) ;  /* 0xffffffb406887949 */ /* 0x000fea000383ffff */
.L_x_963:
[----:B------:R-:W-:Y:S01]  /*49e0*/  FADD R2, R4, 1 ;  /* 0x3f80000004027421 */ /* 0x000fe20000000000 */
[----:B------:R-:W-:Y:S06]  /*49f0*/  BRA `(.L_x_116) ;  /* 0x0000000000287947 */ /* 0x000fec0003800000 */
.L_x_962:
[----:B------:R-:W-:Y:S01]  /*4a00*/  FADD R2, R4, 1 ;  /* 0x3f80000004027421 */ /* 0x000fe20000000000 */
[----:B------:R-:W-:Y:S06]  /*4a10*/  BRA `(.L_x_116) ;  /* 0x0000000000207947 */ /* 0x000fec0003800000 */
.L_x_126:
[----:B------:R-:W-:-:S13]  /*4a20*/  ISETP.NE.AND P0, PT, R5, 0x19, PT ;  /* 0x000000190500780c */ /* 0x000fda0003f05270 */
[----:B------:R-:W-:Y:S05]  /*4a30*/  @!P0 BRA `(.L_x_127) ;  /* 0x0000000000148947 */ /* 0x000fea0003800000 */
[----:B------:R-:W-:-:S13]  /*4a40*/  ISETP.NE.AND P0, PT, R5, 0x1a, PT ;  /* 0x0000001a0500780c */ /* 0x000fda0003f05270 */
[----:B------:R-:W-:Y:S01]  /*4a50*/  @!P0 FADD R2, R4, 1 ;  /* 0x3f80000004028421 */ /* 0x000fe20000000000 */
[----:B------:R-:W-:Y:S06]  /*4a60*/  @!P0 BRA `(.L_x_116) ;  /* 0x00000000000c8947 */ /* 0x000fec0003800000 */
.L_x_118:
[----:B------:R-:W-:Y:S01]  /*4a70*/  MOV R2, 0x7fc00000 ;  /* 0x7fc0000000027802 */ /* 0x000fe20000000f00 */
[----:B------:R-:W-:Y:S06]  /*4a80*/  BRA `(.L_x_116) ;  /* 0x0000000000047947 */ /* 0x000fec0003800000 */
.L_x_127:
[----:B------:R-:W-:-:S07]  /*4a90*/  FADD R2, R4, 1 ;  /* 0x3f80000004027421 */ /* 0x000fce0000000000 */
.L_x_116:
[----:B------:R-:W-:Y:S05]  /*4aa0*/  BSYNC.RECONVERGENT B0 ;  /* 0x0000000000007941 */ /* 0x000fea0003800200 */
.L_x_112:
        /* <DEDUP_REMOVED lines=15> */
.L_x_965:
[----:B------:R-:W-:Y:S05]  /*4ba0*/  BRX R4 -0x4bb0                                                           (*"BRANCH_TARGETS .L_x_966,.L_x_967,.L_x_968,.L_x_134"*) ;  /* 0xffffffb404147949 */ /* 0x000fea000383ffff */
.L_x_968:
[----:B------:R-:W-:Y:S01]  /*4bb0*/  FADD R8, R2, 1 ;  /* 0x3f80000002087421 */ /* 0x000fe20000000000 */
[----:B------:R-:W-:Y:S06]  /*4bc0*/  BRA `(.L_x_132) ;  /* 0x0000000800547947 */ /* 0x000fec0003800000 */
.L_x_967:
[----:B------:R-:W-:Y:S01]  /*4bd0*/  FADD R8, R2, 1 ;  /* 0x3f80000002087421 */ /* 0x000fe20000000000 */
[----:B------:R-:W-:Y:S06]  /*4be0*/  BRA `(.L_x_132) ;  /* 0x00000008004c7947 */ /* 0x000fec0003800000 */
.L_x_966:
[----:B------:R-:W-:Y:S01]  /*4bf0*/  FADD R8, R2, 1 ;  /* 0x3f80000002087421 */ /* 0x000fe20000000000 */
[----:B------:R-:W-:Y:S06]  /*4c00*/  BRA `(.L_x_132) ;  /* 0x0000000800447947 */ /* 0x000fec0003800000 */
.L_x_131:
        /* <DEDUP_REMOVED lines=8> */
.L_x_133:
[----:B------:R-:W-:Y:S01]  /*4c90*/  ISETP.NE.AND P0, PT, R4, 0x3, PT ;  /* 0x000000030400780c */ /* 0x000fe20003f05270 */
[----:B------:R-:W-:-:S12]  /*4ca0*/  IMAD.MOV.U32 R8, RZ, RZ, R2 ;  /* 0x000000ffff087224 */ /* 0x000fd800078e0002 */
[----:B------:R-:W-:Y:S05]  /*4cb0*/  @!P0 BRA `(.L_x_132) ;  /* 0x0000000800188947 */ /* 0x000fea0003800000 */
[----:B------:R-:W-:Y:S02]  /*4cc0*/  ISETP.NE.AND P0, PT, R4, 0x4, PT ;  /* 0x000000040400780c */ /* 0x000fe40003f05270 */
[----:B------:R-:W-:-:S11]  /*4cd0*/  MOV R8, R0 ;  /* 0x0000000000087202 */ /* 0x000fd60000000f00 */
[----:B------:R-:W-:Y:S05]  /*4ce0*/  @!P0 BRA `(.L_x_132) ;  /* 0x00000008000c8947 */ /* 0x000fea0003800000 */
[----:B------:R-:W-:Y:S05]  /*4cf0*/  BRA `(.L_x_134) ;  /* 0x0000000400fc7947 */ /* 0x000fea0003800000 */
.L_x_130:
[----:B------:R-:W-:-:S13]  /*4d00*/  ISETP.GT.AND P0, PT, R4, 0x7, PT ;  /* 0x000000070400780c */ /* 0x000fda0003f04270 */
[----:B------:R-:W-:Y:S05]  /*4d10*/  @P0 BRA `(.L_x_135) ;  /* 0x00000000003c0947 */ /* 0x000fea0003800000 */
[----:B------:R-:W-:-:S04]  /*4d20*/  MOV R5, 0xfffffffb ;  /* 0xfffffffb00057802 */ /* 0x000fc80000000f00 */
[----:B------:R-:W-:-:S05]  /*4d30*/  VIADDMNMX.U32 R4, R4, R5, 0x3, PT ;  /* 0x0000000304047446 */ /* 0x000fca0003800005 */
[----:B------:R-:W-:-:S04]  /*4d40*/  IMAD.SHL.U32 R6, R4, 0x4, RZ ;  /* 0x0000000404067824 */ /* 0x000fc800078e00ff */
[----:B------:R-:W0:Y:S02]  /*4d50*/  LDC R4, c[0x2][R6+0x328] ;  /* 0x0080ca0006047b82 */ /* 0x000e240000000800 */
[----:B0-----:R-:W-:-:S04]  /*4d60*/  SHF.R.S32.HI R5, RZ, 0x1f, R4 ;  /* 0x0000001fff057819 */ /* 0x001fc80000011404 */
.L_x_970:
[----:B------:R-:W-:Y:S05]  /*4d70*/  BRX R4 -0x4d80                                                           (*"BRANCH_TARGETS .L_x_971,.L_x_972,.L_x_973,.L_x_134"*) ;  /* 0xffffffb004a07949 */ /* 0x000fea000383ffff */
.L_x_973:
[----:B------:R-:W-:-:S04]  /*4d80*/  FADD R5, R0, 1 ;  /* 0x3f80000000057421 */ /* 0x000fc80000000000 */
[----:B------:R-:W-:Y:S01]  /*4d90*/  FADD R8, R5, R2 ;  /* 0x0000000205087221 */ /* 0x000fe20000000000 */
[----:B------:R-:W-:Y:S06]  /*4da0*/  BRA `(.L_x_132) ;  /* 0x0000000400dc7947 */ /* 0x000fec0003800000 */
.L_x_972:
[----:B------:R-:W-:-:S04]  /*4db0*/  FADD R5, R2, 1 ;  /* 0x3f80000002057421 */ /* 0x000fc80000000000 */
[----:B------:R-:W-:Y:S01]  /*4dc0*/  FADD R8, R5, R0 ;  /* 0x0000000005087221 */ /* 0x000fe20000000000 */
[----:B------:R-:W-:Y:S06]  /*4dd0*/  BRA `(.L_x_132) ;  /* 0x0000000400d07947 */ /* 0x000fec0003800000 */
.L_x_971:
[----:B------:R-:W-:-:S04]  /*4de0*/  FADD R5, R2, 1 ;  /* 0x3f80000002057421 */ /* 0x000fc80000000000 */
[----:B------:R-:W-:Y:S01]  /*4df0*/  FADD R8, R5, R0 ;  /* 0x0000000005087221 */ /* 0x000fe20000000000 */
[----:B------:R-:W-:Y:S06]  /*4e00*/  BRA `(.L_x_132) ;  /* 0x0000000400c47947 */ /* 0x000fec0003800000 */
.L_x_135:
[----:B------:R-:W-:-:S13]  /*4e10*/  ISETP.GT.AND P0, PT, R4, 0x9, PT ;  /* 0x000000090400780c */ /* 0x000fda0003f04270 */
[----:B------:R-:W-:Y:S05]  /*4e20*/  @P0 BRA `(.L_x_136) ;  /* 0x0000000000300947 */ /* 0x000fea0003800000 */
[----:B------:R-:W-:-:S04]  /*4e30*/  MOV R5, 0xfffffff8 ;  /* 0xfffffff800057802 */ /* 0x000fc80000000f00 */
[----:B------:R-:W-:-:S04]  /*4e40*/  VIADDMNMX.U32 R4, R4, R5, 0x2, PT ;  /* 0x0000000204047446 */ /* 0x000fc80003800005 */
[----:B------:R-:W-:-:S04]  /*4e50*/  SHF.L.U32 R6, R4, 0x2, RZ ;  /* 0x0000000204067819 */ /* 0x000fc800000006ff */
[----:B------:R-:W0:Y:S02]  /*4e60*/  LDC R4, c[0x2][R6+0x338] ;  /* 0x0080ce0006047b82 */ /* 0x000e240000000800 */
[----:B0-----:R-:W-:-:S04]  /*4e70*/  SHF.R.S32.HI R5, RZ, 0x1f, R4 ;  /* 0x0000001fff057819 */ /* 0x001fc80000011404 */
.L_x_975:
[----:B------:R-:W-:Y:S05]  /*4e80*/  BRX R4 -0x4e90                                                           (*"BRANCH_TARGETS .L_x_976,.L_x_977,.L_x_134"*) ;  /* 0xffffffb0045c7949 */ /* 0x000fea000383ffff */
.L_x_977:
[----:B------:R-:W-:-:S04]  /*4e90*/  FADD R5, R2, 1 ;  /* 0x3f80000002057421 */ /* 0x000fc80000000000 */
[----:B------:R-:W-:Y:S01]  /*4ea0*/  FADD R8, R5, R0 ;  /* 0x0000000005087221 */ /* 0x000fe20000000000 */
[----:B------:R-:W-:Y:S06]  /*4eb0*/  BRA `(.L_x_132) ;  /* 0x0000000400987947 */ /* 0x000fec0003800000 */
.L_x_976:
[----:B------:R-:W-:-:S04]  /*4ec0*/  FADD R2, R2, 1 ;  /* 0x3f80000002027421 */ /* 0x000fc80000000000 */
[----:B------:R-:W-:Y:S01]  /*4ed0*/  FADD R8, R2, 1 ;  /* 0x3f80000002087421 */ /* 0x000fe20000000000 */
[----:B------:R-:W-:Y:S06]  /*4ee0*/  BRA `(.L_x_132) ;  /* 0x00000004008c7947 */ /* 0x000fec0003800000 */
.L_x_136:
[----:B------:R-:W-:-:S05]  /*4ef0*/  IMAD.MOV.U32 R5, RZ, RZ, -0xa ;  /* 0xfffffff6ff057424 */ /* 0x000fca00078e00ff */
[----:B------:R-:W-:-:S04]  /*4f00*/  VIADDMNMX.U32 R4, R4, R5, 0x2, PT ;  /* 0x0000000204047446 */ /* 0x000fc80003800005 */
[----:B------:R-:W-:-:S04]  /*4f10*/  SHF.L.U32 R6, R4, 0x2, RZ ;  /* 0x0000000204067819 */ /* 0x000fc800000006ff */
[----:B------:R-:W0:Y:S02]  /*4f20*/  LDC R4, c[0x2][R6+0x344] ;  /* 0x0080d10006047b82 */ /* 0x000e240000000800 */
[----:B0-----:R-:W-:-:S04]  /*4f30*/  SHF.R.S32.HI R5, RZ, 0x1f, R4 ;  /* 0x0000001fff057819 */ /* 0x001fc80000011404 */
.L_x_979:
[----:B------:R-:W-:Y:S05]  /*4f40*/  BRX R4 -0x4f50                                                           (*"BRANCH_TARGETS .L_x_980,.L_x_981,.L_x_134"*) ;  /* 0xffffffb0042c7949 */ /* 0x000fea000383ffff */
.L_x_981:
[----:B------:R-:W-:-:S04]  /*4f50*/  FADD R5, R2, 1 ;  /* 0x3f80000002057421 */ /* 0x000fc80000000000 */
[----:B------:R-:W-:Y:S01]  /*4f60*/  FADD R8, R5, R0 ;  /* 0x0000000005087221 */ /* 0x000fe20000000000 */
[----:B------:R-:W-:Y:S06]  /*4f70*/  BRA `(.L_x_132) ;  /* 0x0000000400687947 */ /* 0x000fec0003800000 */
.L_x_980:
[----:B------:R-:W-:-:S04]  /*4f80*/  FADD R2, R2, 1 ;  /* 0x3f80000002027421 */ /* 0x000fc80000000000 */
[----:B------:R-:W-:Y:S01]  /*4f90*/  FADD R8, R2, 1 ;  /* 0x3f80000002087421 */ /* 0x000fe20000000000 */
[----:B------:R-:W-:Y:S06]  /*4fa0*/  BRA `(.L_x_132) ;  /* 0x00000004005c7947 */ /* 0x000fec0003800000 */
.L_x_129:
        /* <DEDUP_REMOVED lines=9> */
.L_x_983:
[----:B------:R-:W-:Y:S05]  /*5040*/  BRX R4 -0x5050                                                           (*"BRANCH_TARGETS .L_x_984,.L_x_985,.L_x_986,.L_x_134"*) ;  /* 0xffffffac04ec7949 */ /* 0x000fea000383ffff */
.L_x_986:
[----:B------:R-:W-:Y:S01]  /*5050*/  FADD R8, R2, 1 ;  /* 0x3f80000002087421 */ /* 0x000fe20000000000 */
[----:B------:R-:W-:Y:S06]  /*5060*/  BRA `(.L_x_132) ;  /* 0x00000004002c7947 */ /* 0x000fec0003800000 */
.L_x_985:
[----:B------:R-:W-:Y:S01]  /*5070*/  FADD R8, R2, 1 ;  /* 0x3f80000002087421 */ /* 0x000fe20000000000 */
[----:B------:R-:W-:Y:S06]  /*5080*/  BRA `(.L_x_132) ;  /* 0x0000000400247947 */ /* 0x000fec0003800000 */
.L_x_984:
[----:B------:R-:W-:-:S04]  /*5090*/  FADD R5, R2, 1 ;  /* 0x3f80000002057421 */ /* 0x000fc80000000000 */
[----:B------:R-:W-:Y:S01]  /*50a0*/  FADD R8, R5, R0 ;  /* 0x0000000005087221 */ /* 0x000fe20000000000 */
[----:B------:R-:W-:Y:S06]  /*50b0*/  BRA `(.L_x_132) ;  /* 0x0000000400187947 */ /* 0x000fec0003800000 */
.L_x_138:
[----:B------:R-:W-:-:S13]  /*50c0*/  ISETP.GT.AND P0, PT, R4, 0x10, PT ;  /* 0x000000100400780c */ /* 0x000fda0003f04270 */
[----:B------:R-:W-:Y:S05]  /*50d0*/  @P0 BRA `(.L_x_139) ;  /* 0x0000000000300947 */ /* 0x000fea0003800000 */
[----:B------:R-:W-:-:S04]  /*50e0*/  MOV R5, 0xfffffff1 ;  /* 0xfffffff100057802 */ /* 0x000fc80000000f00 */
[----:B------:R-:W-:-:S04]  /*50f0*/  VIADDMNMX.U32 R4, R4, R5, 0x2, PT ;  /* 0x0000000204047446 */ /* 0x000fc80003800005 */
[----:B------:R-:W-:-:S04]  /*5100*/  SHF.L.U32 R6, R4, 0x2, RZ ;  /* 0x0000000204067819 */ /* 0x000fc800000006ff */
[----:B------:R-:W0:Y:S02]  /*5110*/  LDC R4, c[0x2][R6+0x360] ;  /* 0x0080d80006047b82 */ /* 0x000e240000000800 */
[----:B0-----:R-:W-:-:S04]  /*5120*/  SHF.R.S32.HI R5, RZ, 0x1f, R4 ;  /* 0x0000001fff057819 */ /* 0x001fc80000011404 */
.L_x_988:
[----:B------:R-:W-:Y:S05]  /*5130*/  BRX R4 -0x5140                                                           (*"BRANCH_TARGETS .L_x_989,.L_x_990,.L_x_134"*) ;  /* 0xffffffac04b07949 */ /* 0x000fea000383ffff */
.L_x_990:
[----:B------:R-:W-:-:S04]  /*5140*/  FADD R2, R2, 1 ;  /* 0x3f80000002027421 */ /* 0x000fc80000000000 */
[----:B------:R-:W-:Y:S01]  /*5150*/  FADD R8, R2, 1 ;  /* 0x3f80000002087421 */ /* 0x000fe20000000000 */
[----:B------:R-:W-:Y:S06]  /*5160*/  BRA `(.L_x_132) ;  /* 0x0000000000ec7947 */ /* 0x000fec0003800000 */
.L_x_989:
[----:B------:R-:W-:-:S04]  /*5170*/  FADD R5, R2, 1 ;  /* 0x3f80000002057421 */ /* 0x000fc80000000000 */
[----:B------:R-:W-:Y:S01]  /*5180*/  FADD R8, R5, R0 ;  /* 0x0000000005087221 */ /* 0x000fe20000000000 */
[----:B------:R-:W-:Y:S06]  /*5190*/  BRA `(.L_x_132) ;  /* 0x0000000000e07947 */ /* 0x000fec0003800000 */
.L_x_139:
[----:B------:R-:W-:-:S05]  /*51a0*/  IMAD.MOV.U32 R5, RZ, RZ, -0x11 ;  /* 0xffffffefff057424 */ /* 0x000fca00078e00ff */
[----:B------:R-:W-:-:S04]  /*51b0*/  VIADDMNMX.U32 R4, R4, R5, 0x2, PT ;  /* 0x0000000204047446 */ /* 0x000fc80003800005 */
[----:B------:R-:W-:-:S04]  /*51c0*/  SHF.L.U32 R6, R4, 0x2, RZ ;  /* 0x0000000204067819 */ /* 0x000fc800000006ff */
[----:B------:R-:W0:Y:S02]  /*51d0*/  LDC R4, c[0x2][R6+0x36c] ;  /* 0x0080db0006047b82 */ /* 0x000e240000000800 */
[----:B0-----:R-:W-:-:S04]  /*51e0*/  SHF.R.S32.HI R5, RZ, 0x1f, R4 ;  /* 0x0000001fff057819 */ /* 0x001fc80000011404 */
.L_x_992:
[----:B------:R-:W-:Y:S05]  /*51f0*/  BRX R4 -0x5200                                                           (*"BRANCH_TARGETS .L_x_993,.L_x_994,.L_x_134"*) ;  /* 0xffffffac04807949 */ /* 0x000fea000383ffff */
.L_x_994:
[----:B------:R-:W-:-:S04]  /*5200*/  FADD R2, R2, 1 ;  /* 0x3f80000002027421 */ /* 0x000fc80000000000 */
[----:B------:R-:W-:Y:S01]  /*5210*/  FADD R8, R2, 1 ;  /* 0x3f80000002087421 */ /* 0x000fe20000000000 */
[----:B------:R-:W-:Y:S06]  /*5220*/  BRA `(.L_x_132) ;  /* 0x0000000000bc7947 */ /* 0x000fec0003800000 */
.L_x_993:
[----:B------:R-:W-:-:S04]  /*5230*/  FADD R5, R0, 1 ;  /* 0x3f80000000057421 */ /* 0x000fc80000000000 */
[----:B------:R-:W-:Y:S01]  /*5240*/  FADD R8, R5, R2 ;  /* 0x0000000205087221 */ /* 0x000fe20000000000 */
[----:B------:R-:W-:Y:S06]  /*5250*/  BRA `(.L_x_132) ;  /* 0x0000000000b07947 */ /* 0x000fec0003800000 */
.L_x_137:
        /* <DEDUP_REMOVED lines=9> */
.L_x_996:
[----:B------:R-:W-:Y:S05]  /*52f0*/  BRX R4 -0x5300                                                           (*"BRANCH_TARGETS .L_x_997,.L_x_998,.L_x_134"*) ;  /* 0xffffffac04407949 */ /* 0x000fea000383ffff */
.L_x_998:
[----:B------:R-:W-:Y:S01]  /*5300*/  FADD R8, R2, 1 ;  /* 0x3f80000002087421 */ /* 0x000fe20000000000 */
[----:B------:R-:W-:Y:S06]  /*5310*/  BRA `(.L_x_132) ;  /* 0x0000000000807947 */ /* 0x000fec0003800000 */
.L_x_997:
[----:B------:R-:W-:Y:S01]  /*5320*/  FADD R8, R2, 1 ;  /* 0x3f80000002087421 */ /* 0x000fe20000000000 */
[----:B------:R-:W-:Y:S06]  /*5330*/  BRA `(.L_x_132) ;  /* 0x0000000000787947 */ /* 0x000fec0003800000 */
.L_x_141:
[----:B------:R-:W-:-:S04]  /*5340*/  MOV R5, 0xffffffeb ;  /* 0xffffffeb00057802 */ /* 0x000fc80000000f00 */
[----:B------:R-:W-:-:S04]  /*5350*/  VIADDMNMX.U32 R4, R4, R5, 0x2, PT ;  /* 0x0000000204047446 */ /* 0x000fc80003800005 */
[----:B------:R-:W-:-:S04]  /*5360*/  SHF.L.U32 R0, R4, 0x2, RZ ;  /* 0x0000000204007819 */ /* 0x000fc800000006ff */
[----:B------:R-:W0:Y:S02]  /*5370*/  LDC R4, c[0x2][R0+0x384] ;  /* 0x0080e10000047b82 */ /* 0x000e240000000800 */
[----:B0-----:R-:W-:-:S04]  /*5380*/  SHF.R.S32.HI R5, RZ, 0x1f, R4 ;  /* 0x0000001fff057819 */ /* 0x001fc80000011404 */
.L_x_1000:
[----:B------:R-:W-:Y:S05]  /*5390*/  BRX R4 -0x53a0                                                           (*"BRANCH_TARGETS .L_x_1001,.L_x_1002,.L_x_134"*) ;  /* 0xffffffac04187949 */ /* 0x000fea000383ffff */
.L_x_1002:
[----:B------:R-:W-:Y:S01]  /*53a0*/  FADD R8, R2, 1 ;  /* 0x3f80000002087421 */ /* 0x000fe20000000000 */
[----:B------:R-:W-:Y:S06]  /*53b0*/  BRA `(.L_x_132) ;  /* 0x0000000000587947 */ /* 0x000fec0003800000 */
.L_x_1001:
[----:B------:R-:W-:Y:S01]  /*53c0*/  FADD R8, R2, 1 ;  /* 0x3f80000002087421 */ /* 0x000fe20000000000 */
[----:B------:R-:W-:Y:S06]  /*53d0*/  BRA `(.L_x_132) ;  /* 0x0000000000507947 */ /* 0x000fec0003800000 */
.L_x_140:
[----:B------:R-:W-:-:S13]  /*53e0*/  ISETP.GT.AND P0, PT, R4, 0x18, PT ;  /* 0x000000180400780c */ /* 0x000fda0003f04270 */
[----:B------:R-:W-:Y:S05]  /*53f0*/  @P0 BRA `(.L_x_142) ;  /* 0x0000000000280947 */ /* 0x000fea0003800000 */
[----:B------:R-:W-:-:S05]  /*5400*/  IMAD.MOV.U32 R5, RZ, RZ, -0x17 ;  /* 0xffffffe9ff057424 */ /* 0x000fca00078e00ff */
[----:B------:R-:W-:-:S04]  /*5410*/  VIADDMNMX.U32 R4, R4, R5, 0x2, PT ;  /* 0x0000000204047446 */ /* 0x000fc80003800005 */
[----:B------:R-:W-:-:S04]  /*5420*/  SHF.L.U32 R0, R4, 0x2, RZ ;  /* 0x0000000204007819 */ /* 0x000fc800000006ff */
[----:B------:R-:W0:Y:S02]  /*5430*/  LDC R4, c[0x2][R0+0x390] ;  /* 0x0080e40000047b82 */ /* 0x000e240000000800 */
[----:B0-----:R-:W-:-:S04]  /*5440*/  SHF.R.S32.HI R5, RZ, 0x1f, R4 ;  /* 0x0000001fff057819 */ /* 0x001fc80000011404 */
.L_x_1004:
[----:B------:R-:W-:Y:S05]  /*5450*/  BRX R4 -0x5460                                                           (*"BRANCH_TARGETS .L_x_1005,.L_x_1006,.L_x_134"*) ;  /* 0xffffffa804e87949 */ /* 0x000fea000383ffff */
.L_x_1006:
[----:B------:R-:W-:Y:S01]  /*5460*/  FADD R8, R2, 1 ;  /* 0x3f80000002087421 */ /* 0x000fe20000000000 */
[----:B------:R-:W-:Y:S06]  /*5470*/  BRA `(.L_x_132) ;  /* 0x0000000000287947 */ /* 0x000fec0003800000 */
.L_x_1005:
[----:B------:R-:W-:Y:S01]  /*5480*/  FADD R8, R2, 1 ;  /* 0x3f80000002087421 */ /* 0x000fe20000000000 */
[----:B------:R-:W-:Y:S06]  /*5490*/  BRA `(.L_x_132) ;  /* 0x0000000000207947 */ /* 0x000fec0003800000 */
.L_x_142:
[----:B------:R-:W-:-:S13]  /*54a0*/  ISETP.NE.AND P0, PT, R4, 0x19, PT ;  /* 0x000000190400780c */ /* 0x000fda0003f05270 */
[----:B------:R-:W-:Y:S05]  /*54b0*/  @!P0 BRA `(.L_x_143) ;  /* 0x0000000000148947 */ /* 0x000fea0003800000 */
[----:B------:R-:W-:-:S13]  /*54c0*/  ISETP.NE.AND P0, PT, R4, 0x1a, PT ;  /* 0x0000001a0400780c */ /* 0x000fda0003f05270 */
[----:B------:R-:W-:Y:S01]  /*54d0*/  @!P0 FADD R8, R2, 1 ;  /* 0x3f80000002088421 */ /* 0x000fe20000000000 */
[----:B------:R-:W-:Y:S06]  /*54e0*/  @!P0 BRA `(.L_x_132) ;  /* 0x00000000000c8947 */ /* 0x000fec0003800000 */
.L_x_134:
[----:B------:R-:W-:Y:S01]  /*54f0*/  MOV R8, 0x7fc00000 ;  /* 0x7fc0000000087802 */ /* 0x000fe20000000f00 */
[----:B------:R-:W-:Y:S06]  /*5500*/  BRA `(.L_x_132) ;  /* 0x0000000000047947 */ /* 0x000fec0003800000 */
.L_x_143:
[----:B------:R-:W-:-:S07]  /*5510*/  FADD R8, R2, 1 ;  /* 0x3f80000002087421 */ /* 0x000fce0000000000 */
.L_x_132:
[----:B------:R-:W-:Y:S05]  /*5520*/  BSYNC.RECONVERGENT B0 ;  /* 0x0000000000007941 */ /* 0x000fea0003800200 */
.L_x_128:
[----:B------:R-:W0:Y:S02]  /*5530*/  LDC.64 R4, c[0x0][0x390] ;  /* 0x0000e400ff047b82 */ /* 0x000e240000000a00 */
[----:B0-----:R-:W-:-:S05]  /*5540*/  IMAD.WIDE R12, R20, 0x4, R4 ;  /* 0x00000004140c7825 */ /* 0x001fca00078e0204 */
[----:B------:R-:W2:Y:S01]  /*5550*/  LDG.E R0, desc[UR8][R12.64] ;  /* 0x000000080c007981 */ /* 0x000ea2000c1e1900 */
[----:B------:R-:W-:-:S05]  /*5560*/  IMAD.WIDE R14, R3, 0x4, R12 ;  /* 0x00000004030e7825 */ /* 0x000fca00078e020c */
[----:B------:R-:W3:Y:S01]  /*5570*/  LDG.E R11, desc[UR8][R14.64] ;  /* 0x000000080e0b7981 */ /* 0x000ee2000c1e1900 */
[----:B------:R-:W-:-:S05]  /*5580*/  IMAD.WIDE R6, R3, 0x4, R14 ;  /* 0x0000000403067825 */ /* 0x000fca00078e020e */
[----:B------:R-:W4:Y:S01]  /*5590*/  LDG.E R9, desc[UR8][R6.64] ;  /* 0x0000000806097981 */ /* 0x000f22000c1e1900 */
[----:B------:R-:W-:Y:S01]  /*55a0*/  FMUL R8, R8, -27 ;  /* 0xc1d8000008087820 */ /* 0x000fe20000400000 */
[----:B------:R-:W-:Y:S01]  /*55b0*/  UMOV UR4, URZ ;  /* 0x000000ff00047c82 */ /* 0x000fe20008000000 */
[----:B--2---:R-:W-:-:S05]  /*55c0*/  FFMA R17, R0, R0, 1 ;  /* 0x3f80000000117423 */ /* 0x004fca0000000000 */
[----:B------:R-:W-:Y:S01]  /*55d0*/  FSETP.GEU.AND P1, PT, R17, 1.175494350822287508e-38, PT ;  /* 0x008000001100780b */ /* 0x000fe20003f2e000 */
[----:B---3--:R-:W-:-:S05]  /*55e0*/  FFMA R11, R11, R11, 1 ;  /* 0x3f8000000b0b7423 */ /* 0x008fca000000000b */
[----:B------:R-:W-:Y:S01]  /*55f0*/  FSETP.GEU.AND P2, PT, R11, 1.175494350822287508e-38, PT ;  /* 0x008000000b00780b */ /* 0x000fe20003f4e000 */
[----:B----4-:R-:W-:-:S05]  /*5600*/  FFMA R9, R9, R9, 1 ;  /* 0x3f80000009097423 */ /* 0x010fca0000000009 */
[----:B------:R-:W-:Y:S01]  /*5610*/  FSETP.GEU.AND P0, PT, R9, 1.175494350822287508e-38, PT ;  /* 0x008000000900780b */ /* 0x000fe20003f0e000 */
[----:B------:R-:W-:-:S04]  /*5620*/  @!P1 FMUL R17, R17, 8388608 ;  /* 0x4b00000011119820 */ /* 0x000fc80000400000 */
[C---:B------:R-:W-:Y:S01]  /*5630*/  VIADD R0, R17.reuse, 0xc0d55555 ;  /* 0xc0d5555511007836 */ /* 0x040fe20000000000 */
[----:B------:R-:W-:Y:S01]  /*5640*/  FSETP.NEU.AND P3, PT, R17, RZ, PT ;  /* 0x000000ff1100720b */ /* 0x000fe20003f6d000 */
[----:B------:R-:W-:-:S03]  /*5650*/  @!P2 FMUL R11, R11, 8388608 ;  /* 0x4b0000000b0ba820 */ /* 0x000fc60000400000 */
[----:B------:R-:W-:Y:S01]  /*5660*/  LOP3.LUT R10, R0, 0xff800000, RZ, 0xc0, !PT ;  /* 0xff800000000a7812 */ /* 0x000fe200078ec0ff */
[----:B------:R-:W-:Y:S02]  /*5670*/  HFMA2 R0, -RZ, RZ, 1.5048828125, 33.21875 ;  /* 0x3e055027ff007431 */ /* 0x000fe400000001ff */
[----:B------:R-:W-:Y:S02]  /*5680*/  VIADD R12, R11, 0xc0d55555 ;  /* 0xc0d555550b0c7836 */ /* 0x000fe40000000000 */
[----:B------:R-:W-:Y:S01]  /*5690*/  @!P0 FMUL R9, R9, 8388608 ;  /* 0x4b00000009098820 */ /* 0x000fe20000400000 */
[----:B------:R-:W-:Y:S02]  /*56a0*/  IADD3 R2, PT, PT, R17, -R10, RZ ;  /* 0x8000000a11027210 */ /* 0x000fe40007ffe0ff */
[----:B------:R-:W-:-:S03]  /*56b0*/  LOP3.LUT R14, R12, 0xff800000, RZ, 0xc0, !PT ;  /* 0xff8000000c0e7812 */ /* 0x000fc600078ec0ff */
[----:B------:R-:W-:Y:S01]  /*56c0*/  FADD R15, R2, -1 ;  /* 0xbf800000020f7421 */ /* 0x000fe20000000000 */
[----:B------:R-:W-:Y:S02]  /*56d0*/  IADD3 R13, PT, PT, R9, -0x3f2aaaab, RZ ;  /* 0xc0d55555090d7810 */ /* 0x000fe40007ffe0ff */
[----:B------:R-:W-:Y:S01]  /*56e0*/  IADD3 R12, PT, PT, R11, -R14, RZ ;  /* 0x8000000e0b0c7210 */ /* 0x000fe20007ffe0ff */
[----:B------:R-:W-:Y:S01]  /*56f0*/  FFMA R2, R15, -R0, 0.14084610342979431152 ;  /* 0x3e1039f60f027423 */ /* 0x000fe20000000800 */
[----:B------:R-:W-:Y:S02]  /*5700*/  LOP3.LUT R18, R13, 0xff800000, RZ, 0xc0, !PT ;  /* 0xff8000000d127812 */ /* 0x000fe400078ec0ff */
[----:B------:R-:W-:Y:S01]  /*5710*/  I2FP.F32.S32 R13, R10 ;  /* 0x0000000a000d7245 */ /* 0x000fe20000201400 */
[----:B------:R-:W-:Y:S01]  /*5720*/  FFMA R2, R15, R2, -0.12148627638816833496 ;  /* 0xbdf8cdcc0f027423 */ /* 0x000fe20000000002 */
[----:B------:R-:W-:Y:S01]  /*5730*/  FADD R19, R12, -1 ;  /* 0xbf8000000c137421 */ /* 0x000fe20000000000 */
[----:B------:R-:W-:-:S02]  /*5740*/  IMAD.IADD R21, R9, 0x1, -R18 ;  /* 0x0000000109157824 */ /* 0x000fc400078e0a12 */
[----:B------:R-:W-:Y:S01]  /*5750*/  FFMA R2, R15, R2, 0.13980610668659210205 ;  /* 0x3e0f29550f027423 */ /* 0x000fe20000000002 */
[----:B------:R-:W-:Y:S01]  /*5760*/  FFMA R12, R19, -R0, 0.14084610342979431152 ;  /* 0x3e1039f6130c7423 */ /* 0x000fe20000000800 */
[----:B------:R-:W-:Y:S02]  /*5770*/  FADD R21, R21, -1 ;  /* 0xbf80000015157421 */ /* 0x000fe40000000000 */
[----:B------:R-:W-:Y:S01]  /*5780*/  FFMA R2, R15, R2, -0.16684235632419586182 ;  /* 0xbe2ad8b90f027423 */ /* 0x000fe20000000002 */
[----:B------:R-:W-:Y:S01]  /*5790*/  FFMA R16, R19, R12, -0.12148627638816833496 ;  /* 0xbdf8cdcc13107423 */ /* 0x000fe2000000000c */
[----:B------:R-:W-:Y:S02]  /*57a0*/  FFMA R10, R21, -R0, 0.14084610342979431152 ;  /* 0x3e1039f6150a7423 */ /* 0x000fe40000000800 */
[----:B------:R-:W-:Y:S01]  /*57b0*/  FFMA R2, R15, R2, 0.20012299716472625732 ;  /* 0x3e4ced0b0f027423 */ /* 0x000fe20000000002 */
[----:B------:R-:W-:Y:S01]  /*57c0*/  FFMA R16, R19, R16, 0.13980610668659210205 ;  /* 0x3e0f295513107423 */ /* 0x000fe20000000010 */
[----:B------:R-:W-:-:S02]  /*57d0*/  FFMA R10, R21, R10, -0.12148627638816833496 ;  /* 0xbdf8cdcc150a7423 */ /* 0x000fc4000000000a */
[----:B------:R-:W-:Y:S01]  /*57e0*/  FFMA R12, R15, R2, -0.24999669194221496582 ;  /* 0xbe7fff220f0c7423 */ /* 0x000fe20000000002 */
[----:B------:R-:W-:Y:S01]  /*57f0*/  FFMA R16, R19, R16, -0.16684235632419586182 ;  /* 0xbe2ad8b913107423 */ /* 0x000fe20000000010 */
[----:B------:R-:W-:Y:S02]  /*5800*/  FSEL R2, RZ, -23, P1 ;  /* 0xc1b80000ff027808 */ /* 0x000fe40000800000 */
[----:B------:R-:W-:Y:S01]  /*5810*/  FFMA R12, R15, R12, 0.33333182334899902344 ;  /* 0x3eaaaa780f0c7423 */ /* 0x000fe2000000000c */
[----:B------:R-:W-:Y:S01]  /*5820*/  FFMA R16, R19, R16, 0.20012299716472625732 ;  /* 0x3e4ced0b13107423 */ /* 0x000fe20000000010 */
[----:B------:R-:W-:Y:S01]  /*5830*/  ISETP.GT.U32.AND P1, PT, R17, 0x7f7fffff, PT ;  /* 0x7f7fffff1100780c */ /* 0x000fe20003f24070 */
[----:B------:R-:W-:Y:S01]  /*5840*/  FFMA R2, R13, 1.1920928955078125e-07, R2 ;  /* 0x340000000d027823 */ /* 0x000fe20000000002 */
[----:B------:R-:W-:Y:S01]  /*5850*/  FFMA R12, R15, R12, -0.5 ;  /* 0xbf0000000f0c7423 */ /* 0x000fe2000000000c */
[----:B------:R-:W-:Y:S01]  /*5860*/  FFMA R16, R19, R16, -0.24999669194221496582 ;  /* 0xbe7fff2213107423 */ /* 0x000fe20000000010 */
[----:B------:R-:W-:-:S02]  /*5870*/  I2FP.F32.S32 R13, R14 ;  /* 0x0000000e000d7245 */ /* 0x000fc40000201400 */
[----:B------:R-:W-:Y:S01]  /*5880*/  FMUL R12, R15, R12 ;  /* 0x0000000c0f0c7220 */ /* 0x000fe20000400000 */
[----:B------:R-:W-:Y:S01]  /*5890*/  FFMA R16, R19, R16, 0.33333182334899902344 ;  /* 0x3eaaaa7813107423 */ /* 0x000fe20000000010 */
[----:B------:R-:W-:Y:S02]  /*58a0*/  FSEL R14, RZ, -23, P0 ;  /* 0xc1b80000ff0e7808 */ /* 0x000fe40000000000 */
[----:B------:R-:W-:Y:S01]  /*58b0*/  FFMA R15, R15, R12, R15 ;  /* 0x0000000c0f0f7223 */ /* 0x000fe2000000000f */
[----:B------:R-:W-:Y:S01]  /*58c0*/  FFMA R12, R21, R10, 0.13980610668659210205 ;  /* 0x3e0f2955150c7423 */ /* 0x000fe2000000000a */
[----:B------:R-:W-:Y:S01]  /*58d0*/  FSEL R10, RZ, -23, P2 ;  /* 0xc1b80000ff0a7808 */ /* 0x000fe20001000000 */
[----:B------:R-:W-:Y:S01]  /*58e0*/  FFMA R16, R19, R16, -0.5 ;  /* 0xbf00000013107423 */ /* 0x000fe20000000010 */
[----:B------:R-:W-:Y:S01]  /*58f0*/  FFMA R15, R2, 0.69314718246459960938, R15 ;  /* 0x3f317218020f7823 */ /* 0x000fe2000000000f */
[----:B------:R-:W-:Y:S01]  /*5900*/  FFMA R12, R21, R12, -0.16684235632419586182 ;  /* 0xbe2ad8b9150c7423 */ /* 0x000fe2000000000c */
[----:B------:R-:W-:Y:S01]  /*5910*/  ISETP.GT.U32.AND P2, PT, R11, 0x7f7fffff, PT ;  /* 0x7f7fffff0b00780c */ /* 0x000fe20003f44070 */
[----:B------:R-:W-:Y:S01]  /*5920*/  FMUL R16, R19, R16 ;  /* 0x0000001013107220 */ /* 0x000fe20000400000 */
[----:B------:R-:W-:Y:S01]  /*5930*/  MOV R2, 0x7f800000 ;  /* 0x7f80000000027802 */ /* 0x000fe20000000f00 */
[----:B------:R-:W-:Y:S01]  /*5940*/  FFMA R12, R21, R12, 0.20012299716472625732 ;  /* 0x3e4ced0b150c7423 */ /* 0x000fe2000000000c */
[----:B------:R-:W-:Y:S01]  /*5950*/  FFMA R10, R13, 1.1920928955078125e-07, R10 ;  /* 0x340000000d0a7823 */ /* 0x000fe2000000000a */
[----:B------:R-:W-:Y:S01]  /*5960*/  FFMA R19, R19, R16, R19 ;  /* 0x0000001013137223 */ /* 0x000fe20000000013 */
[----:B------:R-:W-:Y:S01]  /*5970*/  ISETP.GT.U32.AND P0, PT, R9, 0x7f7fffff, PT ;  /* 0x7f7fffff0900780c */ /* 0x000fe20003f04070 */
[----:B------:R-:W-:Y:S01]  /*5980*/  FFMA R12, R21, R12, -0.24999669194221496582 ;  /* 0xbe7fff22150c7423 */ /* 0x000fe2000000000c */
[----:B------:R-:W-:Y:S01]  /*5990*/  @P1 FFMA R15, R17, R2, +INF ;  /* 0x7f800000110f1423 */ /* 0x000fe20000000002 */
[----:B------:R-:W-:Y:S01]  /*59a0*/  I2FP.F32.S32 R17, R18 ;  /* 0x0000001200117245 */ /* 0x000fe20000201400 */
[----:B------:R-:W-:Y:S01]  /*59b0*/  FFMA R10, R10, 0.69314718246459960938, R19 ;  /* 0x3f3172180a0a7823 */ /* 0x000fe20000000013 */
[----:B------:R-:W-:Y:S01]  /*59c0*/  FFMA R12, R21, R12, 0.33333182334899902344 ;  /* 0x3eaaaa78150c7423 */ /* 0x000fe2000000000c */
[----:B------:R-:W-:Y:S01]  /*59d0*/  FADD R15, -R15, -1.1447298526763916016 ;  /* 0xbf9286820f0f7421 */ /* 0x000fe20000000100 */
[----:B------:R-:W-:Y:S01]  /*59e0*/  @P2 FFMA R10, R11, R2, +INF ;  /* 0x7f8000000b0a2423 */ /* 0x000fe20000000002 */
[----:B------:R-:W-:Y:S01]  /*59f0*/  FFMA R14, R17, 1.1920928955078125e-07, R14 ;  /* 0x34000000110e7823 */ /* 0x000fe2000000000e */
[----:B------:R-:W-:Y:S01]  /*5a00*/  FFMA R12, R21, R12, -0.5 ;  /* 0xbf000000150c7423 */ /* 0x000fe2000000000c */
[----:B------:R-:W-:-:S02]  /*5a10*/  FSETP.NEU.AND P1, PT, R11, RZ, PT ;  /* 0x000000ff0b00720b */ /* 0x000fc40003f2d000 */
[----:B------:R-:W-:Y:S01]  /*5a20*/  FSEL R15, R15, +INF , P3 ;  /* 0x7f8000000f0f7808 */ /* 0x000fe20001800000 */
[C---:B------:R-:W-:Y:S02]  /*5a30*/  FMUL R16, R21.reuse, R12 ;  /* 0x0000000c15107220 */ /* 0x040fe40000400000 */
[----:B------:R-:W-:Y:S02]  /*5a40*/  F2F.F64.F32 R12, R8 ;  /* 0x00000008000c7310 */ /* 0x000fe40000201800 */
[----:B------:R-:W-:-:S04]  /*5a50*/  FFMA R21, R21, R16, R21 ;  /* 0x0000001015157223 */ /* 0x000fc80000000015 */
[----:B------:R-:W-:Y:S01]  /*5a60*/  FFMA R21, R14, 0.69314718246459960938, R21 ;  /* 0x3f3172180e157823 */ /* 0x000fe20000000015 */
[----:B------:R-:W-:Y:S01]  /*5a70*/  FADD R14, -R10, -1.1447298526763916016 ;  /* 0xbf9286820a0e7421 */ /* 0x000fe20000000100 */
[C---:B------:R-:W-:Y:S01]  /*5a80*/  @P0 FFMA R21, R9.reuse, R2, +INF ;  /* 0x7f80000009150423 */ /* 0x040fe20000000002 */
[----:B------:R-:W0:Y:S01]  /*5a90*/  F2F.F64.F32 R10, R15 ;  /* 0x0000000f000a7310 */ /* 0x000e220000201800 */
[----:B------:R-:W-:Y:S02]  /*5aa0*/  FSETP.NEU.AND P0, PT, R9, RZ, PT ;  /* 0x000000ff0900720b */ /* 0x000fe40003f0d000 */
[----:B------:R-:W-:Y:S01]  /*5ab0*/  FSEL R14, R14, +INF , P1 ;  /* 0x7f8000000e0e7808 */ /* 0x000fe20000800000 */
[----:B------:R-:W-:-:S04]  /*5ac0*/  FADD R21, -R21, -1.1447298526763916016 ;  /* 0xbf92868215157421 */ /* 0x000fc80000000100 */
[----:B------:R-:W1:Y:S01]  /*5ad0*/  F2F.F64.F32 R8, R14 ;  /* 0x0000000e00087310 */ /* 0x000e620000201800 */
[----:B------:R-:W-:Y:S01]  /*5ae0*/  FSEL R21, R21, +INF , P0 ;  /* 0x7f80000015157808 */ /* 0x000fe20000000000 */
[----:B0-----:R-:W-:-:S06]  /*5af0*/  DADD R10, R12, R10 ;  /* 0x000000000c0a7229 */ /* 0x001fcc000000000a */
[----:B------:R-:W0:Y:S02]  /*5b00*/  F2F.F64.F32 R70, R21 ;  /* 0x0000001500467310 */ /* 0x000e240000201800 */
[----:B-1----:R-:W-:-:S08]  /*5b10*/  DADD R8, R10, R8 ;  /* 0x000000000a087229 */ /* 0x002fd00000000008 */
[----:B0-----:R-:W-:-:S11]  /*5b20*/  DADD R70, R8, R70 ;  /* 0x0000000008467229 */ /* 0x001fd60000000046 */
.L_x_144:
[----:B------:R-:W-:-:S06]  /*5b30*/  IMAD.WIDE R8, R3, 0x4, R6 ;  /* 0x0000000403087825 */ /* 0x000fcc00078e0206 */
[----:B------:R-:W2:Y:S01]  /*5b40*/  LDG.E R8, desc[UR8][R8.64] ;  /* 0x0000000808087981 */ /* 0x000ea2000c1e1900 */
[----:B------:R-:W-:-:S06]  /*5b50*/  UIADD3 UR4, UPT, UPT, UR4, 0x4, URZ ;  /* 0x0000000404047890 */ /* 0x000fcc000fffe0ff */
[----:B------:R-:W-:-:S04]  /*5b60*/  IMAD R11, R3, UR4, R20 ;  /* 0x00000004030b7c24 */ /* 0x000fc8000f8e0214 */
[----:B------:R-:W-:-:S04]  /*5b70*/  IMAD.WIDE R10, R11, 0x4, R4 ;  /* 0x000000040b0a7825 */ /* 0x000fc800078e0204 */
[C---:B------:R-:W-:Y:S02]  /*5b80*/  IMAD.WIDE R16, R3.reuse, 0x4, R10 ;  /* 0x0000000403107825 */ /* 0x040fe400078e020a */
[----:B------:R-:W3:Y:S04]  /*5b90*/  LDG.E R10, desc[UR8][R10.64] ;  /* 0x000000080a0a7981 */ /* 0x000ee8000c1e1900 */
[----:B------:R-:W4:Y:S01]  /*5ba0*/  LDG.E R14, desc[UR8][R16.64] ;  /* 0x00000008100e7981 */ /* 0x000f22000c1e1900 */
[----:B------:R-:W-:-:S05]  /*5bb0*/  IMAD.WIDE R6, R3, 0x4, R16 ;  /* 0x0000000403067825 */ /* 0x000fca00078e0210 */
[----:B------:R-:W5:Y:S01]  /*5bc0*/  LDG.E R18, desc[UR8][R6.64] ;  /* 0x0000000806127981 */ /* 0x000f62000c1e1900 */
[----:B------:R-:W-:Y:S01]  /*5bd0*/  UISETP.NE.AND UP0, UPT, UR4, 0xc, UPT ;  /* 0x0000000c0400788c */ /* 0x000fe2000bf05270 */
[----:B--2---:R-:W-:-:S05]  /*5be0*/  FFMA R15, R8, R8, 1 ;  /* 0x3f800000080f7423 */ /* 0x004fca0000000008 */
[----:B------:R-:W-:-:S13]  /*5bf0*/  FSETP.GEU.AND P0, PT, R15, 1.175494350822287508e-38, PT ;  /* 0x008000000f00780b */ /* 0x000fda0003f0e000 */
[----:B------:R-:W-:Y:S01]  /*5c00*/  @!P0 FMUL R15, R15, 8388608 ;  /* 0x4b0000000f0f8820 */ /* 0x000fe20000400000 */
[----:B---3--:R-:W-:-:S04]  /*5c10*/  FFMA R13, R10, R10, 1 ;  /* 0x3f8000000a0d7423 */ /* 0x008fc8000000000a */
[----:B------:R-:W-:Y:S01]  /*5c20*/  IADD3 R8, PT, PT, R15, -0x3f2aaaab, RZ ;  /* 0xc0d555550f087810 */ /* 0x000fe20007ffe0ff */
[----:B----4-:R-:W-:Y:S01]  /*5c30*/  FFMA R11, R14, R14, 1 ;  /* 0x3f8000000e0b7423 */ /* 0x010fe2000000000e */
[----:B------:R-:W-:Y:S02]  /*5c40*/  FSETP.GEU.AND P1, PT, R13, 1.175494350822287508e-38, PT ;  /* 0x008000000d00780b */ /* 0x000fe40003f2e000 */
[----:B------:R-:W-:Y:S02]  /*5c50*/  LOP3.LUT R12, R8, 0xff800000, RZ, 0xc0, !PT ;  /* 0xff800000080c7812 */ /* 0x000fe400078ec0ff */
[----:B------:R-:W-:Y:S01]  /*5c60*/  FSETP.GEU.AND P4, PT, R11, 1.175494350822287508e-38, PT ;  /* 0x008000000b00780b */ /* 0x000fe20003f8e000 */
[----:B-----5:R-:W-:Y:S01]  /*5c70*/  FFMA R9, R18, R18, 1 ;  /* 0x3f80000012097423 */ /* 0x020fe20000000012 */
[----:B------:R-:W-:Y:S01]  /*5c80*/  I2FP.F32.S32 R17, R12 ;  /* 0x0000000c00117245 */ /* 0x000fe20000201400 */
[C---:B------:R-:W-:Y:S01]  /*5c90*/  IMAD.IADD R8, R15.reuse, 0x1, -R12 ;  /* 0x000000010f087824 */ /* 0x040fe200078e0a0c */
[----:B------:R-:W-:-:S02]  /*5ca0*/  ISETP.GT.U32.AND P3, PT, R15, 0x7f7fffff, PT ;  /* 0x7f7fffff0f00780c */ /* 0x000fc40003f64070 */
[----:B------:R-:W-:Y:S01]  /*5cb0*/  FSETP.GEU.AND P2, PT, R9, 1.175494350822287508e-38, PT ;  /* 0x008000000900780b */ /* 0x000fe20003f4e000 */
[----:B------:R-:W-:Y:S02]  /*5cc0*/  FADD R19, R8, -1 ;  /* 0xbf80000008137421 */ /* 0x000fe40000000000 */
[----:B------:R-:W-:Y:S02]  /*5cd0*/  @!P1 FMUL R13, R13, 8388608 ;  /* 0x4b0000000d0d9820 */ /* 0x000fe40000400000 */
[----:B------:R-:W-:Y:S02]  /*5ce0*/  FFMA R8, R19, -R0, 0.14084610342979431152 ;  /* 0x3e1039f613087423 */ /* 0x000fe40000000800 */
[----:B------:R-:W-:Y:S01]  /*5cf0*/  @!P4 FMUL R11, R11, 8388608 ;  /* 0x4b0000000b0bc820 */ /* 0x000fe20000400000 */
[----:B------:R-:W-:Y:S01]  /*5d00*/  IADD3 R10, PT, PT, R13, -0x3f2aaaab, RZ ;  /* 0xc0d555550d0a7810 */ /* 0x000fe20007ffe0ff */
[----:B------:R-:W-:-:S03]  /*5d10*/  FFMA R8, R19, R8, -0.12148627638816833496 ;  /* 0xbdf8cdcc13087423 */ /* 0x000fc60000000008 */
[----:B------:R-:W-:Y:S01]  /*5d20*/  IADD3 R16, PT, PT, R11, -0x3f2aaaab, RZ ;  /* 0xc0d555550b107810 */ /* 0x000fe20007ffe0ff */
[----:B------:R-:W-:Y:S01]  /*5d30*/  FFMA R8, R19, R8, 0.13980610668659210205 ;  /* 0x3e0f295513087423 */ /* 0x000fe20000000008 */
[----:B------:R-:W-:Y:S01]  /*5d40*/  LOP3.LUT R14, R10, 0xff800000, RZ, 0xc0, !PT ;  /* 0xff8000000a0e7812 */ /* 0x000fe200078ec0ff */
[----:B------:R-:W-:Y:S01]  /*5d50*/  @!P2 FMUL R9, R9, 8388608 ;  /* 0x4b0000000909a820 */ /* 0x000fe20000400000 */
[----:B------:R-:W-:Y:S01]  /*5d60*/  LOP3.LUT R18, R16, 0xff800000, RZ, 0xc0, !PT ;  /* 0xff80000010127812 */ /* 0x000fe200078ec0ff */
[----:B------:R-:W-:Y:S02]  /*5d70*/  FFMA R8, R19, R8, -0.16684235632419586182 ;  /* 0xbe2ad8b913087423 */ /* 0x000fe40000000008 */
[----:B------:R-:W-:Y:S01]  /*5d80*/  IMAD.IADD R16, R13, 0x1, -R14 ;  /* 0x000000010d107824 */ /* 0x000fe200078e0a0e */
[----:B------:R-:W-:Y:S01]  /*5d90*/  IADD3 R22, PT, PT, R11, -R18, RZ ;  /* 0x800000120b167210 */ /* 0x000fe20007ffe0ff */
[----:B------:R-:W-:Y:S02]  /*5da0*/  FFMA R8, R19, R8, 0.20012299716472625732 ;  /* 0x3e4ced0b13087423 */ /* 0x000fe40000000008 */
[----:B------:R-:W-:-:S02]  /*5db0*/  FADD R21, R16, -1 ;  /* 0xbf80000010157421 */ /* 0x000fc40000000000 */
[----:B------:R-:W-:Y:S01]  /*5dc0*/  FFMA R10, R19, R8, -0.24999669194221496582 ;  /* 0xbe7fff22130a7423 */ /* 0x000fe20000000008 */
[----:B------:R-:W-:Y:S01]  /*5dd0*/  FSEL R8, RZ, -23, P0 ;  /* 0xc1b80000ff087808 */ /* 0x000fe20000000000 */
[----:B------:R-:W-:Y:S01]  /*5de0*/  FFMA R12, R21, -R0, 0.14084610342979431152 ;  /* 0x3e1039f6150c7423 */ /* 0x000fe20000000800 */
[----:B------:R-:W-:Y:S01]  /*5df0*/  FADD R23, R22, -1 ;  /* 0xbf80000016177421 */ /* 0x000fe20000000000 */
[----:B------:R-:W-:Y:S01]  /*5e00*/  FFMA R10, R19, R10, 0.33333182334899902344 ;  /* 0x3eaaaa78130a7423 */ /* 0x000fe2000000000a */
[----:B------:R-:W-:Y:S01]  /*5e10*/  ISETP.GT.U32.AND P0, PT, R13, 0x7f7fffff, PT ;  /* 0x7f7fffff0d00780c */ /* 0x000fe20003f04070 */
[----:B------:R-:W-:Y:S01]  /*5e20*/  FFMA R8, R17, 1.1920928955078125e-07, R8 ;  /* 0x3400000011087823 */ /* 0x000fe20000000008 */
[----:B------:R-:W-:Y:S01]  /*5e30*/  IADD3 R17, PT, PT, R9, -0x3f2aaaab, RZ ;  /* 0xc0d5555509117810 */ /* 0x000fe20007ffe0ff */
[----:B------:R-:W-:Y:S01]  /*5e40*/  FFMA R12, R21, R12, -0.12148627638816833496 ;  /* 0xbdf8cdcc150c7423 */ /* 0x000fe2000000000c */
[----:B------:R-:W-:Y:S01]  /*5e50*/  FFMA R16, R23, -R0, 0.14084610342979431152 ;  /* 0x3e1039f617107423 */ /* 0x000fe20000000800 */
[----:B------:R-:W-:Y:S01]  /*5e60*/  FFMA R10, R19, R10, -0.5 ;  /* 0xbf000000130a7423 */ /* 0x000fe2000000000a */
[----:B------:R-:W-:Y:S01]  /*5e70*/  LOP3.LUT R24, R17, 0xff800000, RZ, 0xc0, !PT ;  /* 0xff80000011187812 */ /* 0x000fe200078ec0ff */
[----:B------:R-:W-:Y:S01]  /*5e80*/  FFMA R12, R21, R12, 0.13980610668659210205 ;  /* 0x3e0f2955150c7423 */ /* 0x000fe2000000000c */
[----:B------:R-:W-:Y:S01]  /*5e90*/  FFMA R16, R23, R16, -0.12148627638816833496 ;  /* 0xbdf8cdcc17107423 */ /* 0x000fe20000000010 */
[----:B------:R-:W-:-:S02]  /*5ea0*/  FMUL R10, R19, R10 ;  /* 0x0000000a130a7220 */ /* 0x000fc40000400000 */
[----:B------:R-:W-:Y:S02]  /*5eb0*/  IMAD.IADD R17, R9, 0x1, -R24 ;  /* 0x0000000109117824 */ /* 0x000fe400078e0a18 */
[----:B------:R-:W-:Y:S01]  /*5ec0*/  FFMA R12, R21, R12, -0.16684235632419586182 ;  /* 0xbe2ad8b9150c7423 */ /* 0x000fe2000000000c */
[----:B------:R-:W-:Y:S01]  /*5ed0*/  FFMA R16, R23, R16, 0.13980610668659210205 ;  /* 0x3e0f295517107423 */ /* 0x000fe20000000010 */
[----:B------:R-:W-:Y:S01]  /*5ee0*/  FFMA R19, R19, R10, R19 ;  /* 0x0000000a13137223 */ /* 0x000fe20000000013 */
[----:B------:R-:W-:Y:S01]  /*5ef0*/  FADD R25, R17, -1 ;  /* 0xbf80000011197421 */ /* 0x000fe20000000000 */
[----:B------:R-:W-:Y:S01]  /*5f00*/  FFMA R12, R21, R12, 0.20012299716472625732 ;  /* 0x3e4ced0b150c7423 */ /* 0x000fe2000000000c */
[----:B------:R-:W-:Y:S01]  /*5f10*/  FFMA R16, R23, R16, -0.16684235632419586182 ;  /* 0xbe2ad8b917107423 */ /* 0x000fe20000000010 */
[----:B------:R-:W-:Y:S01]  /*5f20*/  FSEL R10, RZ, -23, P1 ;  /* 0xc1b80000ff0a7808 */ /* 0x000fe20000800000 */
[----:B------:R-:W-:Y:S01]  /*5f30*/  FFMA R26, R25, -R0, 0.14084610342979431152 ;  /* 0x3e1039f6191a7423 */ /* 0x000fe20000000800 */
[----:B------:R-:W-:Y:S01]  /*5f40*/  FFMA R12, R21, R12, -0.24999669194221496582 ;  /* 0xbe7fff22150c7423 */ /* 0x000fe2000000000c */
[----:B------:R-:W-:Y:S01]  /*5f50*/  FFMA R22, R23, R16, 0.20012299716472625732 ;  /* 0x3e4ced0b17167423 */ /* 0x000fe20000000010 */
[----:B------:R-:W-:Y:S01]  /*5f60*/  I2FP.F32.S32 R17, R14 ;  /* 0x0000000e00117245 */ /* 0x000fe20000201400 */
[----:B------:R-:W-:Y:S01]  /*5f70*/  FFMA R26, R25, R26, -0.12148627638816833496 ;  /* 0xbdf8cdcc191a7423 */ /* 0x000fe2000000001a */
[----:B------:R-:W-:Y:S01]  /*5f80*/  FFMA R12, R21, R12, 0.33333182334899902344 ;  /* 0x3eaaaa78150c7423 */ /* 0x000fe2000000000c */
[----:B------:R-:W-:Y:S01]  /*5f90*/  FFMA R22, R23, R22, -0.24999669194221496582 ;  /* 0xbe7fff2217167423 */ /* 0x000fe20000000016 */
[----:B------:R-:W-:Y:S01]  /*5fa0*/  FFMA R8, R8, 0.69314718246459960938, R19 ;  /* 0x3f31721808087823 */ /* 0x000fe20000000013 */
[----:B------:R-:W-:Y:S01]  /*5fb0*/  FFMA R26, R25, R26, 0.13980610668659210205 ;  /* 0x3e0f2955191a7423 */ /* 0x000fe2000000001a */
[----:B------:R-:W-:Y:S01]  /*5fc0*/  FFMA R12, R21, R12, -0.5 ;  /* 0xbf000000150c7423 */ /* 0x000fe2000000000c */
[----:B------:R-:W-:Y:S01]  /*5fd0*/  FFMA R22, R23, R22, 0.33333182334899902344 ;  /* 0x3eaaaa7817167423 */ /* 0x000fe20000000016 */
[----:B------:R-:W-:Y:S01]  /*5fe0*/  @P3 FFMA R8, R15, R2, +INF ;  /* 0x7f8000000f083423 */ /* 0x000fe20000000002 */
[----:B------:R-:W-:Y:S01]  /*5ff0*/  FFMA R26, R25, R26, -0.16684235632419586182 ;  /* 0xbe2ad8b9191a7423 */ /* 0x000fe2000000001a */
[----:B------:R-:W-:Y:S01]  /*6000*/  FMUL R12, R21, R12 ;  /* 0x0000000c150c7220 */ /* 0x000fe20000400000 */
[----:B------:R-:W-:Y:S01]  /*6010*/  FFMA R22, R23, R22, -0.5 ;  /* 0xbf00000017167423 */ /* 0x000fe20000000016 */
[----:B------:R-:W-:Y:S01]  /*6020*/  FFMA R10, R17, 1.1920928955078125e-07, R10 ;  /* 0x34000000110a7823 */ /* 0x000fe2000000000a */
[----:B------:R-:W-:Y:S01]  /*6030*/  FFMA R26, R25, R26, 0.20012299716472625732 ;  /* 0x3e4ced0b191a7423 */ /* 0x000fe2000000001a */
[----:B------:R-:W-:Y:S01]  /*6040*/  FFMA R21, R21, R12, R21 ;  /* 0x0000000c15157223 */ /* 0x000fe20000000015 */
[----:B------:R-:W-:Y:S01]  /*6050*/  ISETP.GT.U32.AND P3, PT, R11, 0x7f7fffff, PT ;  /* 0x7f7fffff0b00780c */ /* 0x000fe20003f64070 */
[----:B------:R-:W-:Y:S01]  /*6060*/  FADD R8, -R8, -1.1447298526763916016 ;  /* 0xbf92868208087421 */ /* 0x000fe20000000100 */
[----:B------:R-:W-:Y:S01]  /*6070*/  FFMA R26, R25, R26, -0.24999669194221496582 ;  /* 0xbe7fff22191a7423 */ /* 0x000fe2000000001a */
[----:B------:R-:W-:Y:S01]  /*6080*/  FSETP.NEU.AND P1, PT, R15, RZ, PT ;  /* 0x000000ff0f00720b */ /* 0x000fe20003f2d000 */
[----:B------:R-:W-:Y:S01]  /*6090*/  FMUL R22, R23, R22 ;  /* 0x0000001617167220 */ /* 0x000fe20000400000 */
[----:B------:R-:W-:Y:S01]  /*60a0*/  FSEL R16, RZ, -23, P4 ;  /* 0xc1b80000ff107808 */ /* 0x000fe20002000000 */
[----:B------:R-:W-:Y:S01]  /*60b0*/  FFMA R10, R10, 0.69314718246459960938, R21 ;  /* 0x3f3172180a0a7823 */ /* 0x000fe20000000015 */
[----:B------:R-:W-:Y:S01]  /*60c0*/  I2FP.F32.S32 R19, R18 ;  /* 0x0000001200137245 */ /* 0x000fe20000201400 */
[----:B------:R-:W-:Y:S01]  /*60d0*/  FFMA R26, R25, R26, 0.33333182334899902344 ;  /* 0x3eaaaa78191a7423 */ /* 0x000fe2000000001a */
[----:B------:R-:W-:Y:S01]  /*60e0*/  @P0 FFMA R10, R13, R2, +INF ;  /* 0x7f8000000d0a0423 */ /* 0x000fe20000000002 */
[----:B------:R-:W-:Y:S01]  /*60f0*/  FSEL R8, R8, +INF , P1 ;  /* 0x7f80000008087808 */ /* 0x000fe20000800000 */
[----:B------:R-:W-:Y:S01]  /*6100*/  FFMA R23, R23, R22, R23 ;  /* 0x0000001617177223 */ /* 0x000fe20000000017 */
[----:B------:R-:W-:Y:S01]  /*6110*/  FSEL R12, RZ, -23, P2 ;  /* 0xc1b80000ff0c7808 */ /* 0x000fe20001000000 */
[----:B------:R-:W-:Y:S01]  /*6120*/  FFMA R16, R19, 1.1920928955078125e-07, R16 ;  /* 0x3400000013107823 */ /* 0x000fe20000000010 */
[----:B------:R-:W-:Y:S01]  /*6130*/  ISETP.GT.U32.AND P2, PT, R9, 0x7f7fffff, PT ;  /* 0x7f7fffff0900780c */ /* 0x000fe20003f44070 */
[----:B------:R-:W-:Y:S01]  /*6140*/  FFMA R26, R25, R26, -0.5 ;  /* 0xbf000000191a7423 */ /* 0x000fe2000000001a */
[----:B------:R-:W-:Y:S01]  /*6150*/  I2FP.F32.S32 R17, R24 ;  /* 0x0000001800117245 */ /* 0x000fe20000201400 */
[----:B------:R-:W-:Y:S01]  /*6160*/  FADD R10, -R10, -1.1447298526763916016 ;  /* 0xbf9286820a0a7421 */ /* 0x000fe20000000100 */
[----:B------:R-:W0:Y:S01]  /*6170*/  F2F.F64.F32 R14, R8 ;  /* 0x00000008000e7310 */ /* 0x000e220000201800 */
[----:B------:R-:W-:Y:S01]  /*6180*/  FSETP.NEU.AND P0, PT, R13, RZ, PT ;  /* 0x000000ff0d00720b */ /* 0x000fe20003f0d000 */
[----:B------:R-:W-:Y:S01]  /*6190*/  FFMA R16, R16, 0.69314718246459960938, R23 ;  /* 0x3f31721810107823 */ /* 0x000fe20000000017 */
[----:B------:R-:W-:Y:S01]  /*61a0*/  FMUL R26, R25, R26 ;  /* 0x0000001a191a7220 */ /* 0x000fe20000400000 */
[----:B------:R-:W-:Y:S01]  /*61b0*/  FFMA R17, R17, 1.1920928955078125e-07, R12 ;  /* 0x3400000011117823 */ /* 0x000fe2000000000c */
[----:B------:R-:W-:Y:S01]  /*61c0*/  @P3 FFMA R16, R11, R2, +INF ;  /* 0x7f8000000b103423 */ /* 0x000fe20000000002 */
[----:B------:R-:W-:Y:S01]  /*61d0*/  FSEL R12, R10, +INF , P0 ;  /* 0x7f8000000a0c7808 */ /* 0x000fe20000000000 */
[----:B------:R-:W-:Y:S01]  /*61e0*/  FFMA R26, R25, R26, R25 ;  /* 0x0000001a191a7223 */ /* 0x000fe20000000019 */
[----:B------:R-:W-:Y:S01]  /*61f0*/  FSETP.NEU.AND P0, PT, R11, RZ, PT ;  /* 0x000000ff0b00720b */ /* 0x000fe20003f0d000 */
[----:B------:R-:W-:Y:S01]  /*6200*/  FADD R16, -R16, -1.1447298526763916016 ;  /* 0xbf92868210107421 */ /* 0x000fe20000000100 */
[----:B------:R-:W1:Y:S01]  /*6210*/  F2F.F64.F32 R10, R12 ;  /* 0x0000000c000a7310 */ /* 0x000e620000201800 */
[----:B------:R-:W-:Y:S01]  /*6220*/  FFMA R17, R17, 0.69314718246459960938, R26 ;  /* 0x3f31721811117823 */ /* 0x000fe2000000001a */
[----:B------:R-:W-:-:S02]  /*6230*/  @P2 FFMA R17, R9, R2, +INF ;  /* 0x7f80000009112423 */ /* 0x000fc40000000002 */
[----:B------:R-:W-:Y:S01]  /*6240*/  FSEL R16, R16, +INF , P0 ;  /* 0x7f80000010107808 */ /* 0x000fe20000000000 */
[----:B0-----:R-:W-:Y:S01]  /*6250*/  DADD R14, R14, R70 ;  /* 0x000000000e0e7229 */ /* 0x001fe20000000046 */
[----:B------:R-:W-:Y:S01]  /*6260*/  FSETP.NEU.AND P0, PT, R9, RZ, PT ;  /* 0x000000ff0900720b */ /* 0x000fe20003f0d000 */
[----:B------:R-:W-:Y:S01]  /*6270*/  FADD R17, -R17, -1.1447298526763916016 ;  /* 0xbf92868211117421 */ /* 0x000fe20000000100 */
[----:B------:R-:W0:Y:S04]  /*6280*/  F2F.F64.F32 R8, R16 ;  /* 0x0000001000087310 */ /* 0x000e280000201800 */
[----:B------:R-:W-:Y:S01]  /*6290*/  FSEL R17, R17, +INF , P0 ;  /* 0x7f80000011117808 */ /* 0x000fe20000000000 */
[----:B-1----:R-:W-:-:S03]  /*62a0*/  DADD R10, R14, R10 ;  /* 0x000000000e0a7229 */ /* 0x002fc6000000000a */
[----:B------:R-:W1:Y:S05]  /*62b0*/  F2F.F64.F32 R70, R17 ;  /* 0x0000001100467310 */ /* 0x000e6a0000201800 */
[----:B0-----:R-:W-:-:S08]  /*62c0*/  DADD R8, R10, R8 ;  /* 0x000000000a087229 */ /* 0x001fd00000000008 */
[----:B-1----:R-:W-:Y:S01]  /*62d0*/  DADD R70, R8, R70 ;  /* 0x0000000008467229 */ /* 0x002fe20000000046 */
[----:B------:R-:W-:Y:S10]  /*62e0*/  BRA.U UP0, `(.L_x_144) ;  /* 0xfffffff900107547 */ /* 0x000ff4000b83ffff */
[----:B------:R-:W0:Y:S01]  /*62f0*/  LDCU UR4, c[0x0][0x3a0] ;  /* 0x00007400ff0477ac */ /* 0x000e220008000800 */
[----:B------:R-:W-:Y:S01]  /*6300*/  CS2R R2, SRZ ;  /* 0x0000000000027805 */ /* 0x000fe2000001ff00 */
[----:B0-----:R-:W-:-:S09]  /*6310*/  UISETP.GE.AND UP0, UPT, UR4, 0x1, UPT ;  /* 0x000000010400788c */ /* 0x001fd2000bf06270 */
[----:B------:R-:W-:Y:S05]  /*6320*/  BRA.U !UP0, `(.L_x_145) ;  /* 0x00000051087c7547 */ /* 0x000fea000b800000 */
[----:B------:R-:W-:Y:S01]  /*6330*/  BSSY.RECONVERGENT B2, `(.L_x_145) ;  /* 0x000051e000027945 */ /* 0x000fe20003800200 */
[----:B------:R-:W-:Y:S02]  /*6340*/  MOV R11, RZ ;  /* 0x000000ff000b7202 */ /* 0x000fe40000000f00 */
[----:B------:R-:W-:Y:S01]  /*6350*/  CS2R R16, SRZ ;  /* 0x0000000000107805 */ /* 0x000fe2000001ff00 */
[----:B------:R-:W-:-:S12]  /*6360*/  UIADD3 UR5, UPT, UPT, UR5, 0x20, URZ ;  /* 0x0000002005057890 */ /* 0x000fd8000fffe0ff */
.L_x_193:
[----:B------:R-:W0:Y:S02]  /*6370*/  LDC.64 R12, c[0x0][0x398] ;  /* 0x0000e600ff0c7b82 */ /* 0x000e240000000a00 */
[----:B0-----:R-:W-:-:S05]  /*6380*/  IMAD.WIDE.U32 R12, R11, 0xc, R12 ;  /* 0x0000000c0b0c7825 */ /* 0x001fca00078e000c */
[----:B------:R0:W5:Y:S01]  /*6390*/  LDG.E R2, desc[UR8][R12.64] ;  /* 0x000000080c027981 */ /* 0x000162000c1e1900 */
[----:B------:R-:W-:-:S07]  /*63a0*/  HFMA2 R3, -RZ, RZ, 0, 8.94069671630859375e-07 ;  /* 0x0000000fff037431 */ /* 0x000fce00000001ff */
.L_x_189:
[C---:B------:R-:W-:Y:S01]  /*63b0*/  ISETP.GT.U32.AND P0, PT, R3.reuse, 0x7, PT ;  /* 0x000000070300780c */ /* 0x040fe20003f04070 */
[----:B------:R-:W1:Y:S01]  /*63c0*/  LDCU UR4, c[0x0][0x380] ;  /* 0x00007000ff0477ac */ /* 0x000e620008000800 */
[----:B------:R-:W-:Y:S01]  /*63d0*/  IMAD.MOV.U32 R14, RZ, RZ, R3 ;  /* 0x000000ffff0e7224 */ /* 0x000fe200078e0003 */
[----:B------:R-:W2:Y:S10]  /*63e0*/  LDC.64 R4, c[0x0][0x390] ;  /* 0x0000e400ff047b82 */ /* 0x000eb40000000a00 */
[----:B------:R-:W-:-:S02]  /*63f0*/  @!P0 SHF.L.U32 R0, R3, 0x1, RZ ;  /* 0x0000000103008819 */ /* 0x000fc400000006ff */
[----:B------:R-:W-:-:S05]  /*6400*/  IADD3 R3, PT, PT, R3, -0x1, RZ ;  /* 0xffffffff03037810 */ /* 0x000fca0007ffe0ff */
[----:B-1----:R-:W-:-:S04]  /*6410*/  IMAD R7, R3, UR4, RZ ;  /* 0x0000000403077c24 */ /* 0x002fc8000f8e02ff */
[----:B------:R-:W-:-:S06]  /*6420*/  IMAD.WIDE R8, R7, 0x4, R40 ;  /* 0x0000000407087825 */ /* 0x000fcc00078e0228 */
[----:B------:R-:W3:Y:S01]  /*6430*/  LDG.E R9, desc[UR8][R8.64] ;  /* 0x0000000808097981 */ /* 0x000ee2000c1e1900 */
[----:B------:R-:W-:Y:S01]  /*6440*/  IMAD.IADD R15, R20, 0x1, R7 ;  /* 0x00000001140f7824 */ /* 0x000fe200078e0207 */
[-C--:B-----5:R-:W-:Y:S02]  /*6450*/  MOV R6, R2.reuse ;  /* 0x0000000200067202 */ /* 0x0a0fe40000000f00 */
[----:B------:R-:W-:Y:S01]  /*6460*/  MOV R7, R2 ;  /* 0x0000000200077202 */ /* 0x000fe20000000f00 */
[----:B--2---:R-:W-:Y:S01]  /*6470*/  IMAD.WIDE R4, R15, 0x4, R4 ;  /* 0x000000040f047825 */ /* 0x004fe200078e0204 */
[----:B------:R-:W-:-:S05]  /*6480*/  @!P0 LEA R10, R0, UR5, 0x2 ;  /* 0x00000005000a8c11 */ /* 0x000fca000f8e10ff */
[----:B------:R1:W5:Y:S04]  /*6490*/  LDG.E R5, desc[UR8][R4.64] ;  /* 0x0000000804057981 */ /* 0x000368000c1e1900 */
[----:B------:R1:W5:Y:S01]  /*64a0*/  @!P0 LDL.64 R6, [R10] ;  /* 0x000000000a068983 */ /* 0x0003620000100a00 */
[----:B------:R-:W-:Y:S01]  /*64b0*/  BSSY.RECONVERGENT B3, `(.L_x_146) ;  /* 0x00004b2000037945 */ /* 0x000fe20003800200 */
[----:B------:R-:W-:Y:S01]  /*64c0*/  IMAD.MOV.U32 R0, RZ, RZ, 0x3f800000 ;  /* 0x3f800000ff007424 */ /* 0x000fe200078e00ff */
[----:B---3--:R-:W-:-:S13]  /*64d0*/  ISETP.GT.AND P0, PT, R9, 0xb, PT ;  /* 0x0000000b0900780c */ /* 0x008fda0003f04270 */
[----:B-1----:R-:W-:Y:S05]  /*64e0*/  @P0 BRA `(.L_x_147) ;  /* 0x0000001800480947 */ /* 0x002fea0003800000 */
[----:B------:R-:W-:-:S13]  /*64f0*/  ISETP.GT.AND P0, PT, R9, 0x3, PT ;  /* 0x000000030900780c */ /* 0x000fda0003f04270 */
[----:B------:R-:W-:Y:S05]  /*6500*/  @P0 BRA `(.L_x_148) ;  /* 0x0000001400600947 */ /* 0x000fea0003800000 */
[----:B------:R-:W-:-:S13]  /*6510*/  ISETP.GT.AND P0, PT, R9, -0x1, PT ;  /* 0xffffffff0900780c */ /* 0x000fda0003f04270 */
[----:B------:R-:W-:Y:S05]  /*6520*/  @P0 BRA `(.L_x_149) ;  /* 0x0000001000e40947 */ /* 0x000fea0003800000 */
[----:B------:R-:W-:-:S04]  /*6530*/  MOV R0, 0x3e7 ;  /* 0x000003e700007802 */ /* 0x000fc80000000f00 */
[----:B------:R-:W-:-:S04]  /*6540*/  VIADDMNMX.U32 R0, R9, R0, 0x3, PT ;  /* 0x0000000309007446 */ /* 0x000fc80003800000 */
[----:B------:R-:W-:-:S04]  /*6550*/  SHF.L.U32 R0, R0, 0x2, RZ ;  /* 0x0000000200007819 */ /* 0x000fc800000006ff */
[----:B------:R-:W1:Y:S02]  /*6560*/  LDC R4, c[0x2][R0+0x39c] ;  /* 0x0080e70000047b82 */ /* 0x000e640000000800 */
[----:B-1---5:R-:W-:-:S04]  /*6570*/  SHF.R.S32.HI R5, RZ, 0x1f, R4 ;  /* 0x0000001fff057819 */ /* 0x022fc80000011404 */
.L_x_1008:
[----:B------:R-:W-:Y:S05]  /*6580*/  BRX R4 -0x6590                                                           (*"BRANCH_TARGETS .L_x_1009,.L_x_1010,.L_x_1011,.L_x_159"*) ;  /* 0xffffff98049c7949 */ /* 0x000fea000383ffff */
.L_x_1011:
[----:B------:R-:W-:-:S13]  /*6590*/  FSETP.GTU.AND P0, PT, |R6|, 8, PT ;  /* 0x410000000600780b */ /* 0x000fda0003f0c200 */
[----:B------:R-:W-:Y:S05]  /*65a0*/  @P0 BRA `(.L_x_150) ;  /* 0x0000000000600947 */ /* 0x000fea0003800000 */
[C---:B------:R-:W-:Y:S01]  /*65b0*/  FADD R0, |R6|.reuse, -2.4048254489898681641 ;  /* 0xc019e8a906007421 */ /* 0x040fe20000000200 */
[----:B------:R-:W-:Y:S02]  /*65c0*/  IMAD.MOV.U32 R5, RZ, RZ, 0x26b3b8e7 ;  /* 0x26b3b8e7ff057424 */ /* 0x000fe400078e00ff */
[C---:B------:R-:W-:Y:S01]  /*65d0*/  FADD R4, |R6|.reuse, -5.5200781822204589844 ;  /* 0xc0b0a47b06047421 */ /* 0x040fe20000000200 */
[----:B------:R-:W-:Y:S01]  /*65e0*/  FADD R6, |R6|, -8.6537275314331054688 ;  /* 0xc10a75ab06067421 */ /* 0x000fe20000000200 */
[----:B------:R-:W-:Y:S02]  /*65f0*/  FADD R0, R0, -1.0870589761680093943e-07 ;  /* 0xb3e971b300007421 */ /* 0x000fe40000000000 */
[----:B------:R-:W-:Y:S01]  /*6600*/  FADD R4, R4, 7.1934145751129108248e-08 ;  /* 0x339a7a3704047421 */ /* 0x000fe20000000000 */
[----:B------:R-:W-:Y:S01]  /*6610*/  FADD R7, R6, -3.8147791769915784243e-07 ;  /* 0xb4cccded06077421 */ /* 0x000fe20000000000 */
[----:B------:R-:W-:-:S04]  /*6620*/  FFMA R5, R0, -R5, -7.6677725312831318538e-14 ;  /* 0xa9aca9b300057423 */ /* 0x000fc80000000805 */
[----:B------:R-:W-:-:S04]  /*6630*/  FFMA R5, R0, R5, 2.71505561089124825e-12 ;  /* 0x2c3f0e1800057423 */ /* 0x000fc80000000005 */
[----:B------:R-:W-:-:S04]  /*6640*/  FFMA R5, R0, R5, -6.0280118570343876883e-12 ;  /* 0xacd4178100057423 */ /* 0x000fc80000000005 */
[----:B------:R-:W-:-:S04]  /*6650*/  FFMA R5, R0, R5, -4.2393266674878304912e-10 ;  /* 0xafe90f3800057423 */ /* 0x000fc80000000005 */
[----:B------:R-:W-:-:S04]  /*6660*/  FFMA R5, R0, R5, 5.8276378167576581291e-10 ;  /* 0x3020305b00057423 */ /* 0x000fc80000000005 */
[----:B------:R-:W-:-:S04]  /*6670*/  FFMA R5, R0, R5, 5.8077841202930358122e-08 ;  /* 0x3379714300057423 */ /* 0x000fc80000000005 */
[----:B------:R-:W-:-:S04]  /*6680*/  FFMA R5, R0, R5, 1.8003311064163085575e-09 ;  /* 0x30f76f8500057423 */ /* 0x000fc80000000005 */
[----:B------:R-:W-:-:S04]  /*6690*/  FFMA R5, R0, R5, -5.4500733313034288585e-06 ;  /* 0xb6b6dfc600057423 */ /* 0x000fc80000000005 */
[----:B------:R-:W-:-:S04]  /*66a0*/  FFMA R5, R0, R5, -7.3432206590950954705e-06 ;  /* 0xb6f665c900057423 */ /* 0x000fc80000000005 */
[----:B------:R-:W-:-:S04]  /*66b0*/  FFMA R5, R0, R5, 0.00030170319951139390469 ;  /* 0x399e2deb00057423 */ /* 0x000fc80000000005 */
[----:B------:R-:W-:-:S04]  /*66c0*/  FFMA R5, R0, R5, 0.00077395443804562091827 ;  /* 0x3a4ae33400057423 */ /* 0x000fc80000000005 */
[----:B------:R-:W-:-:S04]  /*66d0*/  FFMA R5, R0, R5, -0.0072834617458283901215 ;  /* 0xbbeeaa1b00057423 */ /* 0x000fc80000000005 */
[----:B------:R-:W-:-:S04]  /*66e0*/  FFMA R5, R0, R5, -0.026668203994631767273 ;  /* 0xbcda774700057423 */ /* 0x000fc80000000005 */
[----:B------:R-:W-:-:S04]  /*66f0*/  FMUL R5, R0, R5 ;  /* 0x0000000500057220 */ /* 0x000fc80000400000 */
[----:B------:R-:W-:-:S04]  /*6700*/  FMUL R4, R5, R4 ;  /* 0x0000000405047220 */ /* 0x000fc80000400000 */
[----:B------:R-:W-:Y:S01]  /*6710*/  FMUL R0, R4, R7 ;  /* 0x0000000704007220 */ /* 0x000fe20000400000 */
[----:B------:R-:W-:Y:S06]  /*6720*/  BRA `(.L_x_151) ;  /* 0x0000004800287947 */ /* 0x000fec0003800000 */
.L_x_150:
[----:B------:R-:W-:Y:S01]  /*6730*/  FSETP.NEU.AND P0, PT, |R6|, +INF , PT ;  /* 0x7f8000000600780b */ /* 0x000fe20003f0d200 */
[----:B------:R-:W-:-:S12]  /*6740*/  HFMA2 R0, -RZ, RZ, 0, 0 ;  /* 0x00000000ff007431 */ /* 0x000fd800000001ff */
[----:B------:R-:W-:Y:S05]  /*6750*/  @!P0 BRA `(.L_x_151) ;  /* 0x00000048001c8947 */ /* 0x000fea0003800000 */
[----:B------:R-:W1:Y:S01]  /*6760*/  MUFU.RCP R9, |R6| ;  /* 0x4000000600097308 */ /* 0x000e620000001000 */
[----:B------:R-:W-:Y:S01]  /*6770*/  MOV R5, 0x3f91e009 ;  /* 0x3f91e00900057802 */ /* 0x000fe20000000f00 */
[----:B------:R-:W-:Y:S01]  /*6780*/  BSSY.RECONVERGENT B0, `(.L_x_152) ;  /* 0x000004d000007945 */ /* 0x000fe20003800200 */
[----:B------:R-:W-:Y:S01]  /*6790*/  FSETP.GEU.AND P0, PT, |R6|, 1.175494350822287508e-38, PT ;  /* 0x008000000600780b */ /* 0x000fe20003f0e200 */
[----:B-1----:R-:W-:-:S04]  /*67a0*/  FMUL R0, R9, R9 ;  /* 0x0000000909007220 */ /* 0x002fc80000400000 */
[----:B------:R-:W-:-:S04]  /*67b0*/  FFMA R5, R0, R5, -0.20532675087451934814 ;  /* 0xbe52412d00057423 */ /* 0x000fc80000000005 */
[----:B------:R-:W-:-:S04]  /*67c0*/  FFMA R5, R0, R5, 0.06509173661470413208 ;  /* 0x3d854ed100057423 */ /* 0x000fc80000000005 */
[----:B------:R-:W-:-:S04]  /*67d0*/  FFMA R5, R0, R5, -0.12499999254941940308 ;  /* 0xbdffffff00057423 */ /* 0x000fc80000000005 */
[----:B------:R-:W-:Y:S01]  /*67e0*/  FFMA R9, R9, R5, |R6| ;  /* 0x0000000509097223 */ /* 0x000fe20000000406 */
[----:B------:R-:W-:-:S03]  /*67f0*/  FMUL R5, |R6|, 16777216 ;  /* 0x4b80000006057820 */ /* 0x000fc60000400200 */
[----:B------:R-:W-:Y:S02]  /*6800*/  FMUL R7, R9, 0.63661974668502807617 ;  /* 0x3f22f98309077820 */ /* 0x000fe40000400000 */
[----:B------:R-:W-:Y:S01]  /*6810*/  FSEL R4, R5, |R6|, !P0 ;  /* 0x4000000605047208 */ /* 0x000fe20004000000 */
[----:B------:R-:W-:Y:S01]  /*6820*/  IMAD.MOV.U32 R5, RZ, RZ, 0x4056fe93 ;  /* 0x4056fe93ff057424 */ /* 0x000fe200078e00ff */
[----:B------:R-:W1:Y:S03]  /*6830*/  F2I.NTZ R10, R7 ;  /* 0x00000007000a7305 */ /* 0x000e660000203100 */
[----:B------:R-:W-:-:S04]  /*6840*/  FFMA R5, R0, R5, -0.51452267169952392578 ;  /* 0xbf03b7c200057423 */ /* 0x000fc80000000005 */
[C---:B------:R-:W-:Y:S01]  /*6850*/  FFMA R5, R0.reuse, R5, 0.10337056964635848999 ;  /* 0x3dd3b3f300057423 */ /* 0x040fe20000000005 */
[----:B------:R-:W2:Y:S03]  /*6860*/  MUFU.RSQ R6, R4 ;  /* 0x0000000400067308 */ /* 0x000ea60000001400 */
[----:B------:R-:W-:Y:S01]  /*6870*/  FFMA R5, R0, R5, -0.062499724328517913818 ;  /* 0xbd7fffb600057423 */ /* 0x000fe20000000005 */
[----:B-1----:R-:W-:-:S03]  /*6880*/  I2FP.F32.S32 R8, R10 ;  /* 0x0000000a00087245 */ /* 0x002fc60000201400 */
[----:B------:R-:W-:Y:S02]  /*6890*/  FFMA R5, R0, R5, 1 ;  /* 0x3f80000000057423 */ /* 0x000fe40000000005 */
[----:B------:R-:W-:-:S04]  /*68a0*/  FFMA R15, R8, -1.5707962512969970703, R9 ;  /* 0xbfc90fda080f7823 */ /* 0x000fc80000000009 */
[----:B------:R-:W-:Y:S01]  /*68b0*/  FFMA R15, R8, -7.5497894158615963534e-08, R15 ;  /* 0xb3a22168080f7823 */ /* 0x000fe2000000000f */
[----:B--2---:R-:W-:Y:S01]  /*68c0*/  @!P0 FMUL R6, R6, 4096 ;  /* 0x4580000006068820 */ /* 0x004fe20000400000 */
[----:B------:R-:W-:Y:S02]  /*68d0*/  FSETP.GE.AND P0, PT, |R9|, 105615, PT ;  /* 0x47ce47800900780b */ /* 0x000fe40003f06200 */
[----:B------:R-:W-:Y:S01]  /*68e0*/  FFMA R8, R8, -5.3903029534742383927e-15, R15 ;  /* 0xa7c234c508087823 */ /* 0x000fe2000000000f */
[----:B------:R-:W-:-:S04]  /*68f0*/  FMUL R6, R6, 0.79788458347320556641 ;  /* 0x3f4c422a06067820 */ /* 0x000fc80000400000 */
[----:B------:R-:W-:-:S06]  /*6900*/  FMUL R7, R5, R6 ;  /* 0x0000000605077220 */ /* 0x000fcc0000400000 */
[----:B------:R-:W-:Y:S05]  /*6910*/  @!P0 BRA `(.L_x_153) ;  /* 0x0000000000cc8947 */ /* 0x000fea0003800000 */
[----:B------:R-:W-:-:S13]  /*6920*/  FSETP.NEU.AND P0, PT, |R9|, +INF , PT ;  /* 0x7f8000000900780b */ /* 0x000fda0003f0d200 */
[----:B------:R-:W-:Y:S01]  /*6930*/  @!P0 FMUL R8, RZ, R9 ;  /* 0x00000009ff088220 */ /* 0x000fe20000400000 */
[----:B------:R-:W-:Y:S01]  /*6940*/  @!P0 MOV R10, RZ ;  /* 0x000000ff000a8202 */ /* 0x000fe20000000f00 */
[----:B------:R-:W-:Y:S06]  /*6950*/  @!P0 BRA `(.L_x_153) ;  /* 0x0000000000bc8947 */ /* 0x000fec0003800000 */
[----:B------:R-:W-:Y:S01]  /*6960*/  SHF.L.U32 R0, R9, 0x8, RZ ;  /* 0x0000000809007819 */ /* 0x000fe200000006ff */
[----:B------:R-:W-:Y:S02]  /*6970*/  HFMA2 R6, -RZ, RZ, 0, 0 ;  /* 0x00000000ff067431 */ /* 0x000fe400000001ff */
[----:B------:R-:W-:Y:S01]  /*6980*/  IMAD.MOV.U32 R8, RZ, RZ, RZ ;  /* 0x000000ffff087224 */ /* 0x000fe200078e00ff */
[----:B------:R-:W-:Y:S01]  /*6990*/  UMOV UR4, URZ ;  /* 0x000000ff00047c82 */ /* 0x000fe20008000000 */
[----:B------:R-:W-:-:S07]  /*69a0*/  LOP3.LUT R21, R0, 0x80000000, RZ, 0xfc, !PT ;  /* 0x8000000000157812 */ /* 0x000fce00078efcff */
.L_x_154:
[----:B-1----:R-:W1:Y:S02]  /*69b0*/  LDC.64 R4, c[0x4][RZ] ;  /* 0x01000000ff047b82 */ /* 0x002e640000000a00 */
[----:B-1----:R-:W-:-:S06]  /*69c0*/  IMAD.WIDE.U32 R4, R6, 0x4, R4 ;  /* 0x0000000406047825 */ /* 0x002fcc00078e0004 */
[----:B------:R-:W2:Y:S01]  /*69d0*/  LDG.E.CONSTANT R4, desc[UR8][R4.64] ;  /* 0x0000000804047981 */ /* 0x000ea2000c1e9900 */
[C---:B------:R-:W-:Y:S01]  /*69e0*/  LEA R0, R6.reuse, R1, 0x2 ;  /* 0x0000000106007211 */ /* 0x040fe200078e10ff */
[----:B------:R-:W-:-:S05]  /*69f0*/  VIADD R6, R6, 0x1 ;  /* 0x0000000106067836 */ /* 0x000fca0000000000 */
[----:B------:R-:W-:Y:S01]  /*6a00*/  ISETP.NE.AND P0, PT, R6, 0x6, PT ;  /* 0x000000060600780c */ /* 0x000fe20003f05270 */
[----:B--2---:R-:W-:-:S03]  /*6a10*/  IMAD.WIDE.U32 R18, R4, R21, RZ ;  /* 0x0000001504127225 */ /* 0x004fc600078e00ff */
[----:B------:R-:W-:-:S04]  /*6a20*/  IADD3 R15, P1, PT, R18, R8, RZ ;  /* 0x00000008120f7210 */ /* 0x000fc80007f3e0ff */
[----:B------:R-:W-:Y:S01]  /*6a30*/  IADD3.X R8, PT, PT, R19, UR4, RZ, P1, !PT ;  /* 0x0000000413087c10 */ /* 0x000fe20008ffe4ff */
[----:B------:R1:W-:Y:S04]  /*6a40*/  STL [R0], R15 ;  /* 0x0000000f00007387 */ /* 0x0003e80000100800 */
[----:B------:R-:W-:Y:S05]  /*6a50*/  @P0 BRA `(.L_x_154) ;  /* 0xfffffffc00d40947 */ /* 0x000fea000383ffff */
[----:B------:R-:W-:Y:S01]  /*6a60*/  SHF.R.U32.HI R6, RZ, 0x17, R9 ;  /* 0x00000017ff067819 */ /* 0x000fe20000011609 */
[----:B------:R2:W-:Y:S03]  /*6a70*/  STL [R1+0x18], R8 ;  /* 0x0000180801007387 */ /* 0x0005e60000100800 */
[C---:B-1----:R-:W-:Y:S02]  /*6a80*/  LOP3.LUT R0, R6.reuse, 0xe0, RZ, 0xc0, !PT ;  /* 0x000000e006007812 */ /* 0x042fe400078ec0ff */
[----:B------:R-:W-:Y:S02]  /*6a90*/  LOP3.LUT P0, RZ, R6, 0x1f, RZ, 0xc0, !PT ;  /* 0x0000001f06ff7812 */ /* 0x000fe4000780c0ff */
[----:B------:R-:W-:-:S04]  /*6aa0*/  IADD3 R0, PT, PT, R0, -0x80, RZ ;  /* 0xffffff8000007810 */ /* 0x000fc80007ffe0ff */
[----:B------:R-:W-:-:S05]  /*6ab0*/  SHF.R.U32.HI R0, RZ, 0x5, R0 ;  /* 0x00000005ff007819 */ /* 0x000fca0000011600 */
[----:B------:R-:W-:-:S05]  /*6ac0*/  IMAD R10, R0, -0x4, R1 ;  /* 0xfffffffc000a7824 */ /* 0x000fca00078e0201 */
[----:B------:R-:W3:Y:S04]  /*6ad0*/  LDL R0, [R10+0x18] ;  /* 0x000018000a007983 */ /* 0x000ee80000100800 */
[----:B------:R-:W3:Y:S04]  /*6ae0*/  LDL R5, [R10+0x14] ;  /* 0x000014000a057983 */ /* 0x000ee80000100800 */
[----:B------:R-:W4:Y:S01]  /*6af0*/  @P0 LDL R4, [R10+0x10] ;  /* 0x000010000a040983 */ /* 0x000f220000100800 */
[----:B------:R-:W-:Y:S01]  /*6b00*/  LOP3.LUT R6, R6, 0x1f, RZ, 0xc0, !PT ;  /* 0x0000001f06067812 */ /* 0x000fe200078ec0ff */
[----:B------:R-:W-:Y:S01]  /*6b10*/  UMOV UR10, 0x54442d19 ;  /* 0x54442d19000a7882 */ /* 0x000fe20000000000 */
[----:B------:R-:W-:-:S02]  /*6b20*/  UMOV UR11, 0x3bf921fb ;  /* 0x3bf921fb000b7882 */ /* 0x000fc40000000000 */
[-C--:B---3--:R-:W-:Y:S02]  /*6b30*/  @P0 SHF.L.W.U32.HI R0, R5, R6.reuse, R0 ;  /* 0x0000000605000219 */ /* 0x088fe40000010e00 */
[----:B----4-:R-:W-:Y:S02]  /*6b40*/  @P0 SHF.L.W.U32.HI R5, R4, R6, R5 ;  /* 0x0000000604050219 */ /* 0x010fe40000010e05 */
[----:B------:R-:W-:Y:S02]  /*6b50*/  ISETP.GE.AND P0, PT, R9, RZ, PT ;  /* 0x000000ff0900720c */ /* 0x000fe40003f06270 */
[C---:B------:R-:W-:Y:S02]  /*6b60*/  SHF.L.W.U32.HI R4, R5.reuse, 0x2, R0 ;  /* 0x0000000205047819 */ /* 0x040fe40000010e00 */
[----:B------:R-:W-:Y:S02]  /*6b70*/  SHF.L.U32 R5, R5, 0x2, RZ ;  /* 0x0000000205057819 */ /* 0x000fe400000006ff */
[----:B------:R-:W-:-:S02]  /*6b80*/  SHF.R.S32.HI R6, RZ, 0x1f, R4 ;  /* 0x0000001fff067819 */ /* 0x000fc40000011404 */
[----:B------:R-:W-:Y:S02]  /*6b90*/  LOP3.LUT R9, R4, R9, RZ, 0x3c, !PT ;  /* 0x0000000904097212 */ /* 0x000fe400078e3cff */
[C---:B------:R-:W-:Y:S02]  /*6ba0*/  LOP3.LUT R18, R6.reuse, R5, RZ, 0x3c, !PT ;  /* 0x0000000506127212 */ /* 0x040fe400078e3cff */
[----:B------:R-:W-:Y:S02]  /*6bb0*/  LOP3.LUT R19, R6, R4, RZ, 0x3c, !PT ;  /* 0x0000000406137212 */ /* 0x000fe400078e3cff */
[----:B------:R-:W-:Y:S02]  /*6bc0*/  SHF.R.U32.HI R5, RZ, 0x1e, R0 ;  /* 0x0000001eff057819 */ /* 0x000fe40000011600 */
[----:B------:R-:W-:Y:S02]  /*6bd0*/  ISETP.GE.AND P1, PT, R9, RZ, PT ;  /* 0x000000ff0900720c */ /* 0x000fe40003f26270 */
[----:B------:R-:W1:Y:S01]  /*6be0*/  I2F.F64.S64 R18, R18 ;  /* 0x0000001200127312 */ /* 0x000e620000301c00 */
[----:B------:R-:W-:-:S05]  /*6bf0*/  LEA.HI R10, R4, R5, RZ, 0x1 ;  /* 0x00000005040a7211 */ /* 0x000fca00078f08ff */
[----:B------:R-:W-:-:S05]  /*6c00*/  IMAD.MOV R0, RZ, RZ, -R10 ;  /* 0x000000ffff007224 */ /* 0x000fca00078e0a0a */
[----:B------:R-:W-:Y:S01]  /*6c10*/  @!P0 MOV R10, R0 ;  /* 0x00000000000a8202 */ /* 0x000fe20000000f00 */
[----:B-1----:R-:W-:-:S10]  /*6c20*/  DMUL R22, R18, UR10 ;  /* 0x0000000a12167c28 */ /* 0x002fd40008000000 */
[----:B------:R-:W2:Y:S02]  /*6c30*/  F2F.F32.F64 R22, R22 ;  /* 0x0000001600167310 */ /* 0x000ea40000301000 */
[----:B--2---:R-:W-:-:S07]  /*6c40*/  FSEL R8, -R22, R22, !P1 ;  /* 0x0000001616087208 */ /* 0x004fce0004800100 */
.L_x_153:
[----:B------:R-:W-:Y:S05]  /*6c50*/  BSYNC.RECONVERGENT B0 ;  /* 0x0000000000007941 */ /* 0x000fea0003800200 */
.L_x_152:
[----:B------:R-:W-:Y:S01]  /*6c60*/  HFMA2 R5, -RZ, RZ, 1.9462890625, 0.0004794597625732421875 ;  /* 0x3fc90fdbff057431 */ /* 0x000fe200000001ff */
[----:B------:R-:W-:Y:S01]  /*6c70*/  LOP3.LUT R10, R10, 0x3, RZ, 0xc0, !PT ;  /* 0x000000030a0a7812 */ /* 0x000fe200078ec0ff */
[----:B------:R-:W-:Y:S02]  /*6c80*/  IMAD.MOV.U32 R6, RZ, RZ, 0x37cbac00 ;  /* 0x37cbac00ff067424 */ /* 0x000fe400078e00ff */
[----:B------:R-:W-:Y:S01]  /*6c90*/  HFMA2 R15, -RZ, RZ, 1.541015625, -0.052001953125 ;  /* 0x3e2aaaa8ff0f7431 */ /* 0x000fe200000001ff */
[----:B------:R-:W-:-:S05]  /*6ca0*/  I2FP.F32.U32 R10, R10 ;  /* 0x0000000a000a7245 */ /* 0x000fca0000201000 */
[----:B------:R-:W-:-:S04]  /*6cb0*/  FFMA R5, R10, R5, -0.78539818525314331055 ;  /* 0xbf490fdb0a057423 */ /* 0x000fc80000000005 */
[----:B------:R-:W-:Y:S01]  /*6cc0*/  FADD R5, R5, R8 ;  /* 0x0000000805057221 */ /* 0x000fe20000000000 */
[----:B------:R-:W-:-:S03]  /*6cd0*/  MOV R8, 0x3c0885e4 ;  /* 0x3c0885e400087802 */ /* 0x000fc60000000f00 */
[----:B------:R-:W-:-:S06]  /*6ce0*/  FMUL R0, R5, 0.63661974668502807617 ;  /* 0x3f22f98305007820 */ /* 0x000fcc0000400000 */
[----:B------:R-:W1:Y:S02]  /*6cf0*/  F2I.NTZ R0, R0 ;  /* 0x0000000000007305 */ /* 0x000e640000203100 */
[----:B-1----:R-:W-:-:S05]  /*6d00*/  I2FP.F32.S32 R4, R0 ;  /* 0x0000000000047245 */ /* 0x002fca0000201400 */
[----:B------:R-:W-:-:S04]  /*6d10*/  FFMA R5, R4, -1.5707962512969970703, R5 ;  /* 0xbfc90fda04057823 */ /* 0x000fc80000000005 */
[----:B------:R-:W-:Y:S01]  /*6d20*/  FFMA R5, R4, -7.5497894158615963534e-08, R5 ;  /* 0xb3a2216804057823 */ /* 0x000fe20000000005 */
[C---:B------:R-:W-:Y:S01]  /*6d30*/  LOP3.LUT R4, R0.reuse, 0x1, RZ, 0xc0, !PT ;  /* 0x0000000100047812 */ /* 0x040fe200078ec0ff */
[----:B------:R-:W-:Y:S02]  /*6d40*/  VIADD R0, R0, 0x1 ;  /* 0x0000000100007836 */ /* 0x000fe40000000000 */
[----:B------:R-:W-:Y:S01]  /*6d50*/  FMUL R9, R5, R5 ;  /* 0x0000000505097220 */ /* 0x000fe20000400000 */
[----:B------:R-:W-:Y:S02]  /*6d60*/  ISETP.NE.U32.AND P0, PT, R4, 0x1, PT ;  /* 0x000000010400780c */ /* 0x000fe40003f05070 */
[----:B------:R-:W-:Y:S01]  /*6d70*/  LOP3.LUT P1, RZ, R0, 0x2, RZ, 0xc0, !PT ;  /* 0x0000000200ff7812 */ /* 0x000fe2000782c0ff */
[----:B------:R-:W-:Y:S01]  /*6d80*/  FFMA R4, R9, R6, -0.0013887860113754868507 ;  /* 0xbab607ed09047423 */ /* 0x000fe20000000006 */
[----:B------:R-:W-:Y:S02]  /*6d90*/  FSEL R6, R8, 0.041666727513074874878, !P0 ;  /* 0x3d2aaabb08067808 */ /* 0x000fe40004000000 */
[----:B------:R-:W-:-:S02]  /*6da0*/  FSEL R0, R5, 1, !P0 ;  /* 0x3f80000005007808 */ /* 0x000fc40004000000 */
[----:B------:R-:W-:Y:S02]  /*6db0*/  FSEL R4, R4, -0.00019574658654164522886, P0 ;  /* 0xb94d415304047808 */ /* 0x000fe40000000000 */
[----:B------:R-:W-:Y:S01]  /*6dc0*/  FSEL R15, -R15, -0.4999999701976776123, !P0 ;  /* 0xbeffffff0f0f7808 */ /* 0x000fe20004000100 */
[C---:B------:R-:W-:Y:S02]  /*6dd0*/  FFMA R5, R9.reuse, R0, RZ ;  /* 0x0000000009057223 */ /* 0x040fe400000000ff */
[----:B------:R-:W-:-:S04]  /*6de0*/  FFMA R4, R9, R4, R6 ;  /* 0x0000000409047223 */ /* 0x000fc80000000006 */
[----:B------:R-:W-:-:S04]  /*6df0*/  FFMA R4, R9, R4, R15 ;  /* 0x0000000409047223 */ /* 0x000fc8000000000f */
[----:B------:R-:W-:-:S04]  /*6e00*/  FFMA R0, R5, R4, R0 ;  /* 0x0000000405007223 */ /* 0x000fc80000000000 */
[----:B------:R-:W-:-:S04]  /*6e10*/  @P1 FADD R0, RZ, -R0 ;  /* 0x80000000ff001221 */ /* 0x000fc80000000000 */
[----:B------:R-:W-:Y:S01]  /*6e20*/  FMUL R0, R7, R0 ;  /* 0x0000000007007220 */ /* 0x000fe20000400000 */
[----:B------:R-:W-:Y:S06]  /*6e30*/  BRA `(.L_x_151) ;  /* 0x0000004000647947 */ /* 0x000fec0003800000 */
.L_x_1009:
[----:B------:R-:W-:Y:S01]  /*6e40*/  FMUL R0, R6, R6 ;  /* 0x0000000606007220 */ /* 0x000fe20000400000 */
[----:B------:R-:W-:Y:S06]  /*6e50*/  BRA `(.L_x_151) ;  /* 0x00000040005c7947 */ /* 0x000fec0003800000 */
.L_x_1010:
[----:B------:R-:W-:-:S13]  /*6e60*/  FSETP.GE.AND P0, PT, |R6|, 1.5, PT ;  /* 0x3fc000000600780b */ /* 0x000fda0003f06200 */
[----:B------:R-:W-:Y:S05]  /*6e70*/  @!P0 BRA `(.L_x_155) ;  /* 0x0000000400f08947 */ /* 0x000fea0003800000 */
[C---:B------:R-:W-:Y:S01]  /*6e80*/  FSETP.GT.AND P0, PT, |R6|.reuse, 41.09999847412109375, PT ;  /* 0x422466660600780b */ /* 0x040fe20003f04200 */
[----:B------:R-:W-:Y:S01]  /*6e90*/  IMAD.MOV.U32 R18, RZ, RZ, 0x3a2c32e4 ;  /* 0x3a2c32e4ff127424 */ /* 0x000fe200078e00ff */
[C---:B------:R-:W-:Y:S02]  /*6ea0*/  FSETP.GEU.AND P1, PT, R6.reuse, RZ, PT ;  /* 0x000000ff0600720b */ /* 0x040fe40003f2e000 */
[----:B------:R-:W-:-:S04]  /*6eb0*/  FSEL R5, R6, 41.09999847412109375, !P0 ;  /* 0x4224666606057808 */ /* 0x000fc80004000000 */
[C---:B------:R-:W-:Y:S01]  /*6ec0*/  FSETP.GEU.AND P0, PT, |R5|.reuse, 1.175494350822287508e-38, PT ;  /* 0x008000000500780b */ /* 0x040fe20003f0e200 */
[----:B------:R-:W-:-:S05]  /*6ed0*/  FMUL R0, |R5|, 16777216 ;  /* 0x4b80000005007820 */ /* 0x000fca0000400200 */
[----:B------:R-:W-:-:S04]  /*6ee0*/  FSEL R0, R0, |R5|, !P0 ;  /* 0x4000000500007208 */ /* 0x000fc80004000000 */
[----:B------:R-:W-:-:S04]  /*6ef0*/  IADD3 R4, PT, PT, R0, -0x3f3504f3, RZ ;  /* 0xc0cafb0d00047810 */ /* 0x000fc80007ffe0ff */
[----:B------:R-:W-:-:S04]  /*6f00*/  LOP3.LUT R7, R4, 0xff800000, RZ, 0xc0, !PT ;  /* 0xff80000004077812 */ /* 0x000fc800078ec0ff */
[-C--:B------:R-:W-:Y:S02]  /*6f10*/  IADD3 R0, PT, PT, R0, -R7.reuse, RZ ;  /* 0x8000000700007210 */ /* 0x080fe40007ffe0ff */
[----:B------:R-:W-:-:S03]  /*6f20*/  I2FP.F32.S32 R7, R7 ;  /* 0x0000000700077245 */ /* 0x000fc60000201400 */
[C---:B------:R-:W-:Y:S01]  /*6f30*/  FADD R8, R0.reuse, 1 ;  /* 0x3f80000000087421 */ /* 0x040fe20000000000 */
[----:B------:R-:W-:Y:S01]  /*6f40*/  FADD R4, R0, -1 ;  /* 0xbf80000000047421 */ /* 0x000fe20000000000 */
[----:B------:R-:W-:Y:S02]  /*6f50*/  FSEL R0, RZ, -24, P0 ;  /* 0xc1c00000ff007808 */ /* 0x000fe40000000000 */
[----:B------:R-:W-:Y:S01]  /*6f60*/  @!P1 FSETP.GT.AND P0, PT, |R5|, 33, PT ;  /* 0x420400000500980b */ /* 0x000fe20003f04200 */
[----:B------:R-:W-:Y:S01]  /*6f70*/  FADD R9, R4, R4 ;  /* 0x0000000404097221 */ /* 0x000fe20000000000 */
[----:B------:R-:W1:Y:S01]  /*6f80*/  MUFU.RCP R8, R8 ;  /* 0x0000000800087308 */ /* 0x000e620000001000 */
[----:B------:R-:W-:Y:S02]  /*6f90*/  FFMA R0, R7, 1.1920928955078125e-07, R0 ;  /* 0x3400000007007823 */ /* 0x000fe40000000000 */
[----:B-1----:R-:W-:-:S04]  /*6fa0*/  FMUL R9, R8, R9 ;  /* 0x0000000908097220 */ /* 0x002fc80000400000 */
[----:B------:R-:W-:Y:S01]  /*6fb0*/  FADD R10, R4, -R9 ;  /* 0x80000009040a7221 */ /* 0x000fe20000000000 */
[CC--:B------:R-:W-:Y:S01]  /*6fc0*/  FMUL R7, R9.reuse, R9.reuse ;  /* 0x0000000909077220 */ /* 0x0c0fe20000400000 */
[----:B------:R-:W-:Y:S02]  /*6fd0*/  FFMA R19, R9, 1.4426950216293334961, R0 ;  /* 0x3fb8aa3b09137823 */ /* 0x000fe40000000000 */
[----:B------:R-:W-:Y:S01]  /*6fe0*/  FADD R15, R10, R10 ;  /* 0x0000000a0a0f7221 */ /* 0x000fe20000000000 */
[C---:B------:R-:W-:Y:S01]  /*6ff0*/  FFMA R10, R7.reuse, R18, 0.0032181653659790754318 ;  /* 0x3b52e7db070a7423 */ /* 0x040fe20000000012 */
[----:B------:R-:W-:Y:S02]  /*7000*/  FADD R0, R0, -R19 ;  /* 0x8000001300007221 */ /* 0x000fe40000000000 */
[----:B------:R-:W-:Y:S01]  /*7010*/  FFMA R15, R4, -R9, R15 ;  /* 0x80000009040f7223 */ /* 0x000fe2000000000f */
[----:B------:R-:W-:Y:S01]  /*7020*/  FFMA R10, R7, R10, 0.018033718690276145935 ;  /* 0x3c93bb73070a7423 */ /* 0x000fe2000000000a */
[----:B------:R-:W-:Y:S01]  /*7030*/  FFMA R0, R9, 1.4426950216293334961, R0 ;  /* 0x3fb8aa3b09007823 */ /* 0x000fe20000000000 */
[----:B------:R-:W-:Y:S01]  /*7040*/  FMUL R4, |R5|, 1.4426950216293334961 ;  /* 0x3fb8aa3b05047820 */ /* 0x000fe20000400200 */
[----:B------:R-:W-:Y:S01]  /*7050*/  FMUL R15, R8, R15 ;  /* 0x0000000f080f7220 */ /* 0x000fe20000400000 */
[----:B------:R-:W-:-:S03]  /*7060*/  FFMA R10, R7, R10, 0.12022458761930465698 ;  /* 0x3df6384f070a7423 */ /* 0x000fc6000000000a */
[----:B------:R-:W-:Y:S01]  /*7070*/  FFMA R0, R15, 1.4426950216293334961, R0 ;  /* 0x3fb8aa3b0f007823 */ /* 0x000fe20000000000 */
[----:B------:R-:W-:-:S03]  /*7080*/  FMUL R10, R7, R10 ;  /* 0x0000000a070a7220 */ /* 0x000fc60000400000 */
[----:B------:R-:W-:-:S04]  /*7090*/  FFMA R7, R9, 1.9251366722983220825e-08, R0 ;  /* 0x32a55e3409077823 */ /* 0x000fc80000000000 */
[----:B------:R-:W-:Y:S01]  /*70a0*/  FFMA R10, R9, R10, R7 ;  /* 0x0000000a090a7223 */ /* 0x000fe20000000007 */
[----:B------:R-:W-:-:S03]  /*70b0*/  FADD R7, |R5|, -0.5 ;  /* 0xbf00000005077421 */ /* 0x000fc60000000200 */
[----:B------:R-:W-:-:S04]  /*70c0*/  FADD R0, R19, R10 ;  /* 0x0000000a13007221 */ /* 0x000fc80000000000 */
[----:B------:R-:W-:Y:S01]  /*70d0*/  FMUL R9, R0, R7 ;  /* 0x0000000700097220 */ /* 0x000fe20000400000 */
[----:B------:R-:W-:-:S03]  /*70e0*/  FADD R19, -R19, R0 ;  /* 0x0000000013137221 */ /* 0x000fc60000000100 */
[----:B------:R-:W-:Y:S01]  /*70f0*/  FADD R21, R9, -R4 ;  /* 0x8000000409157221 */ /* 0x000fe20000000000 */
[----:B------:R-:W-:Y:S01]  /*7100*/  FADD R19, R10, -R19 ;  /* 0x800000130a137221 */ /* 0x000fe20000000000 */
[-C--:B------:R-:W-:Y:S02]  /*7110*/  FFMA R0, R0, R7.reuse, -R9 ;  /* 0x0000000700007223 */ /* 0x080fe40000000809 */
[----:B------:R-:W-:Y:S01]  /*7120*/  FADD R18, R4, R21 ;  /* 0x0000001504127221 */ /* 0x000fe20000000000 */
[----:B------:R-:W-:Y:S01]  /*7130*/  @!P1 FADD R8, -R21, 48 ;  /* 0x4240000015089421 */ /* 0x000fe20000000100 */
[----:B------:R-:W-:Y:S02]  /*7140*/  FFMA R0, R19, R7, R0 ;  /* 0x0000000713007223 */ /* 0x000fe40000000000 */
[--C-:B------:R-:W-:Y:S01]  /*7150*/  FADD R15, R21, -R18.reuse ;  /* 0x80000012150f7221 */ /* 0x100fe20000000000 */
[----:B------:R-:W-:Y:S01]  /*7160*/  FADD R9, R9, -R18 ;  /* 0x8000001209097221 */ /* 0x000fe20000000000 */
[----:B------:R-:W-:Y:S01]  /*7170*/  @!P1 FSEL R21, R8, -R21, P0 ;  /* 0x8000001508159208 */ /* 0x000fe20000000000 */
[----:B------:R-:W-:Y:S01]  /*7180*/  FFMA R8, |R5|, 1.4426950216293334961, -R4 ;  /* 0x3fb8aa3b05087823 */ /* 0x000fe20000000a04 */
[----:B------:R-:W-:-:S02]  /*7190*/  FADD R4, -R4, -R15 ;  /* 0x8000000f04047221 */ /* 0x000fc40000000100 */
[----:B------:R-:W1:Y:S01]  /*71a0*/  FRND R10, R21 ;  /* 0x00000015000a7307 */ /* 0x000e620000201000 */
[----:B------:R-:W-:Y:S01]  /*71b0*/  FFMA R7, |R5|, 1.925963033500011079e-08, R8 ;  /* 0x32a5706005077823 */ /* 0x000fe20000000208 */
[----:B------:R-:W-:-:S03]  /*71c0*/  FADD R4, R9, R4 ;  /* 0x0000000409047221 */ /* 0x000fc60000000000 */
[----:B------:R-:W-:Y:S01]  /*71d0*/  FADD R7, R0, -R7 ;  /* 0x8000000700077221 */ /* 0x000fe20000000000 */
[----:B------:R-:W-:Y:S02]  /*71e0*/  MOV R0, 0x391fcb8e ;  /* 0x391fcb8e00007802 */ /* 0x000fe40000000f00 */
[----:B------:R-:W2:Y:S01]  /*71f0*/  MUFU.RCP R15, |R5| ;  /* 0x40000005000f7308 */ /* 0x000ea20000001000 */
[----:B------:R-:W-:-:S04]  /*7200*/  FADD R4, R4, R7 ;  /* 0x0000000704047221 */ /* 0x000fc80000000000 */
[----:B------:R-:W-:Y:S01]  /*7210*/  @!P1 FADD R4, -R4, -RZ ;  /* 0x800000ff04049221 */ /* 0x000fe20000000100 */
[C---:B-1----:R-:W-:Y:S01]  /*7220*/  FADD R7, -R10.reuse, R21 ;  /* 0x000000150a077221 */ /* 0x042fe20000000100 */
[----:B------:R-:W-:Y:S01]  /*7230*/  FSETP.GT.AND P0, PT, R10, RZ, PT ;  /* 0x000000ff0a00720b */ /* 0x000fe20003f04000 */
[----:B------:R-:W1:Y:S02]  /*7240*/  F2I.NTZ R21, R21 ;  /* 0x0000001500157305 */ /* 0x000e640000203100 */
[----:B------:R-:W-:Y:S01]  /*7250*/  FADD R7, R7, R4 ;  /* 0x0000000407077221 */ /* 0x000fe20000000000 */
[----:B------:R-:W-:-:S03]  /*7260*/  HFMA2 R4, -RZ, RZ, 0.56982421875, 44576 ;  /* 0x388f7971ff047431 */ /* 0x000fc600000001ff */
[----:B------:R-:W-:-:S04]  /*7270*/  FFMA R0, R7, R0, 0.0013391353422775864601 ;  /* 0x3aaf85ed07007423 */ /* 0x000fc80000000000 */
[----:B------:R-:W-:Y:S01]  /*7280*/  FFMA R0, R7, R0, 0.0096188392490148544312 ;  /* 0x3c1d985607007423 */ /* 0x000fe20000000000 */
[----:B--2---:R-:W-:-:S03]  /*7290*/  FFMA R4, R15, R4, -5.0603266572579741478e-05 ;  /* 0xb8543ed80f047423 */ /* 0x004fc60000000004 */
[----:B------:R-:W-:Y:S01]  /*72a0*/  FFMA R0, R7, R0, 0.055503588169813156128 ;  /* 0x3d6357bb07007423 */ /* 0x000fe20000000000 */
[----:B------:R-:W-:-:S03]  /*72b0*/  FFMA R4, R15, R4, -0.00042276637395843863487 ;  /* 0xb9dda6be0f047423 */ /* 0x000fc60000000004 */
[----:B------:R-:W-:Y:S01]  /*72c0*/  FFMA R0, R7, R0, 0.24022644758224487305 ;  /* 0x3e75fdec07007423 */ /* 0x000fe20000000000 */
[----:B------:R-:W-:Y:S01]  /*72d0*/  FFMA R8, R15, R4, 0.00099214143119752407074 ;  /* 0x3a820abe0f087423 */ /* 0x000fe20000000004 */
[----:B------:R-:W-:Y:S02]  /*72e0*/  SEL R4, RZ, 0x83000000, P0 ;  /* 0x83000000ff047807 */ /* 0x000fe40000000000 */
[----:B------:R-:W-:Y:S01]  /*72f0*/  FFMA R0, R7, R0, 0.69314718246459960938 ;  /* 0x3f31721807007423 */ /* 0x000fe20000000000 */
[----:B------:R-:W-:Y:S01]  /*7300*/  FFMA R8, R15, R8, -0.00027855476946569979191 ;  /* 0xb9920afd0f087423 */ /* 0x000fe20000000008 */
[----:B-1----:R-:W-:Y:S01]  /*7310*/  LEA R21, R21, -R4, 0x17 ;  /* 0x8000000415157211 */ /* 0x002fe200078eb8ff */
[----:B------:R-:W-:Y:S02]  /*7320*/  VIADD R9, R4, 0x7f000000 ;  /* 0x7f00000004097836 */ /* 0x000fe40000000000 */
[----:B------:R-:W-:Y:S01]  /*7330*/  FFMA R0, R7, R0, 1 ;  /* 0x3f80000007007423 */ /* 0x000fe20000000000 */
[----:B------:R-:W-:-:S03]  /*7340*/  FFMA R8, R15, R8, -0.0026749009266495704651 ;  /* 0xbb2f4d640f087423 */ /* 0x000fc60000000008 */
[----:B------:R-:W-:Y:S01]  /*7350*/  FMUL R0, R0, R9 ;  /* 0x0000000900007220 */ /* 0x000fe20000400000 */
[----:B------:R-:W-:-:S03]  /*7360*/  FFMA R8, R15, R8, 0.0034718033857643604279 ;  /* 0x3b6387320f087423 */ /* 0x000fc60000000008 */
[----:B------:R-:W-:Y:S01]  /*7370*/  FMUL R0, R0, R21 ;  /* 0x0000001500007220 */ /* 0x000fe20000400000 */
[----:B------:R-:W-:-:S03]  /*7380*/  FFMA R24, R15, R8, 0.083333343267440795898 ;  /* 0x3daaaaac0f187423 */ /* 0x000fc60000000008 */
[----:B------:R-:W-:Y:S01]  /*7390*/  FMUL R22, R0, 2.5066282749176025391 ;  /* 0x40206c9900167820 */ /* 0x000fe20000400000 */
[----:B------:R-:W-:Y:S06]  /*73a0*/  @P1 BRA `(.L_x_156) ;  /* 0x0000000000981947 */ /* 0x000fec0003800000 */
[--C-:B------:R-:W-:Y:S01]  /*73b0*/  FADD R4, |R5|, |R5|.reuse ;  /* 0x4000000505047221 */ /* 0x100fe20000000200 */
[----:B------:R-:W-:Y:S01]  /*73c0*/  MOV R10, 0x3e684e12 ;  /* 0x3e684e12000a7802 */ /* 0x000fe20000000f00 */
[----:B------:R-:W-:Y:S02]  /*73d0*/  IMAD.MOV.U32 R18, RZ, RZ, 0x3f17acc9 ;  /* 0x3f17acc9ff127424 */ /* 0x000fe400078e00ff */
[----:B------:R-:W1:Y:S08]  /*73e0*/  FRND R0, R4 ;  /* 0x0000000400007307 */ /* 0x000e700000201000 */
[----:B------:R-:W2:Y:S01]  /*73f0*/  F2I.NTZ R7, R4 ;  /* 0x0000000400077305 */ /* 0x000ea20000203100 */
[----:B-1----:R-:W-:-:S04]  /*7400*/  FFMA R0, R0, -0.5, |R5| ;  /* 0xbf00000000007823 */ /* 0x002fc80000000405 */
[----:B------:R-:W-:Y:S01]  /*7410*/  FMUL R9, R0, R0 ;  /* 0x0000000000097220 */ /* 0x000fe20000400000 */
[----:B--2---:R-:W-:-:S03]  /*7420*/  LOP3.LUT R8, R7, 0x1, RZ, 0xc0, !PT ;  /* 0x0000000107087812 */ /* 0x004fc600078ec0ff */
[----:B------:R-:W-:Y:S01]  /*7430*/  FFMA R10, R9, R10, -1.334560394287109375 ;  /* 0xbfaad2e0090a7423 */ /* 0x000fe2000000000a */
[----:B------:R-:W-:Y:S01]  /*7440*/  LOP3.LUT P1, RZ, R7, 0x2, RZ, 0xc0, !PT ;  /* 0x0000000207ff7812 */ /* 0x000fe2000782c0ff */
[----:B------:R-:W-:Y:S01]  /*7450*/  FFMA R7, R0, R9, RZ ;  /* 0x0000000900077223 */ /* 0x000fe200000000ff */
[----:B------:R-:W-:Y:S01]  /*7460*/  ISETP.NE.U32.AND P0, PT, R8, 0x1, PT ;  /* 0x000000010800780c */ /* 0x000fe20003f05070 */
[C---:B------:R-:W-:Y:S01]  /*7470*/  FFMA R8, R9.reuse, -R18, 2.550144195556640625 ;  /* 0x4023359009087423 */ /* 0x040fe20000000812 */
[----:B------:R-:W-:-:S03]  /*7480*/  FFMA R10, R9, R10, 4.0586924552917480469 ;  /* 0x4081e0cf090a7423 */ /* 0x000fc6000000000a */
[C---:B------:R-:W-:Y:S01]  /*7490*/  FFMA R4, R9.reuse, R8, -5.1677198410034179688 ;  /* 0xc0a55df609047423 */ /* 0x040fe20000000008 */
[----:B------:R-:W-:-:S03]  /*74a0*/  FFMA R10, R9, R10, -4.9348020553588867188 ;  /* 0xc09de9e6090a7423 */ /* 0x000fc6000000000a */
[----:B------:R-:W-:Y:S01]  /*74b0*/  FFMA R7, R4, R7, RZ ;  /* 0x0000000704077223 */ /* 0x000fe200000000ff */
[----:B------:R-:W-:Y:S01]  /*74c0*/  FFMA R9, R9, R10, 1 ;  /* 0x3f80000009097423 */ /* 0x000fe2000000000a */
[----:B------:R-:W-:Y:S02]  /*74d0*/  FMUL R4, R15, R24 ;  /* 0x000000180f047220 */ /* 0x000fe40000400000 */
[----:B------:R-:W-:Y:S01]  /*74e0*/  @P0 FFMA R9, R0, 3.1415927410125732422, R7 ;  /* 0x40490fdb00090823 */ /* 0x000fe20000000007 */
[----:B------:R-:W-:Y:S01]  /*74f0*/  MOV R0, 0x4b800000 ;  /* 0x4b80000000007802 */ /* 0x000fe20000000f00 */
[----:B------:R-:W-:Y:S02]  /*7500*/  FFMA R4, R5, R4, R5 ;  /* 0x0000000405047223 */ /* 0x000fe40000000005 */
[----:B------:R-:W-:-:S04]  /*7510*/  @P1 FADD R9, RZ, -R9 ;  /* 0x80000009ff091221 */ /* 0x000fc80000000000 */
[----:B------:R-:W-:-:S04]  /*7520*/  FMUL R7, R4, R9 ;  /* 0x0000000904077220 */ /* 0x000fc80000400000 */
[----:B------:R-:W-:Y:S01]  /*7530*/  FFMA R4, R4, R9, -R7 ;  /* 0x0000000904047223 */ /* 0x000fe20000000807 */
[----:B------:R-:W-:-:S04]  /*7540*/  FSETP.GEU.AND P0, PT, |R7|, 1.175494350822287508e-38, PT ;  /* 0x008000000700780b */ /* 0x000fc80003f0e200 */
[----:B------:R-:W-:-:S09]  /*7550*/  FSEL R0, R0, 1, !P0 ;  /* 0x3f80000000007808 */ /* 0x000fd20004000000 */
[----:B------:R-:W-:Y:S01]  /*7560*/  @!P0 FMUL R7, R7, 16777216 ;  /* 0x4b80000007078820 */ /* 0x000fe20000400000 */
[----:B------:R-:W-:-:S05]  /*7570*/  FSETP.GT.AND P0, PT, |R5|, 33, PT ;  /* 0x420400000500780b */ /* 0x000fca0003f04200 */
[----:B------:R-:W1:Y:S02]  /*7580*/  MUFU.RCP R7, R7 ;  /* 0x0000000700077308 */ /* 0x000e640000001000 */
[----:B-1----:R-:W-:-:S04]  /*7590*/  FMUL R0, R7, R0 ;  /* 0x0000000007007220 */ /* 0x002fc80000400000 */
[----:B------:R-:W-:-:S04]  /*75a0*/  FMUL R9, R0, -R0 ;  /* 0x8000000000097220 */ /* 0x000fc80000400000 */
[----:B------:R-:W-:-:S04]  /*75b0*/  FMUL R4, R4, R9 ;  /* 0x0000000904047220 */ /* 0x000fc80000400000 */
[----:B------:R-:W-:-:S04]  /*75c0*/  FMUL R5, R22, R4 ;  /* 0x0000000416057220 */ /* 0x000fc80000400000 */
[----:B------:R-:W-:-:S04]  /*75d0*/  FFMA R5, R22, R0, R5 ;  /* 0x0000000016057223 */ /* 0x000fc80000000005 */
[----:B------:R-:W-:-:S04]  /*75e0*/  FMUL R5, R5, 0.5 ;  /* 0x3f00000005057820 */ /* 0x000fc80000400000 */
[----:B------:R-:W-:Y:S01]  /*75f0*/  @P0 FMUL R5, R5, 3.5527136788005009294e-15 ;  /* 0x2780000005050820 */ /* 0x000fe20000400000 */
[----:B------:R-:W-:Y:S06]  /*7600*/  BRA `(.L_x_157) ;  /* 0x00000000007c7947 */ /* 0x000fec0003800000 */
.L_x_156:
[----:B------:R-:W-:-:S04]  /*7610*/  FMUL R15, R15, R24 ;  /* 0x000000180f0f7220 */ /* 0x000fc80000400000 */
[----:B------:R-:W-:Y:S01]  /*7620*/  FFMA R0, R22, R15, R22 ;  /* 0x0000000f16007223 */ /* 0x000fe20000000016 */
[----:B------:R-:W-:Y:S06]  /*7630*/  BRA `(.L_x_151) ;  /* 0x0000003800647947 */ /* 0x000fec0003800000 */
.L_x_155:
[----:B------:R-:W1:Y:S01]  /*7640*/  FRND R5, R6 ;  /* 0x0000000600057307 */ /* 0x000e620000201000 */
[C---:B------:R-:W-:Y:S02]  /*7650*/  FSETP.NEU.AND P0, PT, R6.reuse, RZ, PT ;  /* 0x000000ff0600720b */ /* 0x040fe40003f0d000 */
[----:B------:R-:W-:Y:S02]  /*7660*/  MOV R0, 0x3a8c9f66 ;  /* 0x3a8c9f6600007802 */ /* 0x000fe40000000f00 */
[----:B------:R-:W-:Y:S01]  /*7670*/  FSETP.GTU.AND P1, PT, R6, 0.5, PT ;  /* 0x3f0000000600780b */ /* 0x000fe20003f2c000 */
[----:B-1----:R-:W-:-:S05]  /*7680*/  FADD R5, -R5, R6 ;  /* 0x0000000605057221 */ /* 0x002fca0000000100 */
[C---:B------:R-:W-:Y:S02]  /*7690*/  FSEL R5, R6.reuse, R5, !P0 ;  /* 0x0000000506057208 */ /* 0x040fe40004000000 */
[----:B------:R-:W-:Y:S02]  /*76a0*/  FSETP.GEU.AND P0, PT, R6, -0.5, PT ;  /* 0xbf0000000600780b */ /* 0x000fe40003f0e000 */
[C---:B------:R-:W-:Y:S01]  /*76b0*/  FSEL R7, R5.reuse, 1, !P1 ;  /* 0x3f80000005077808 */ /* 0x040fe20004800000 */
[----:B------:R-:W-:-:S04]  /*76c0*/  FFMA R0, R5, -R0, 0.0071110534481704235077 ;  /* 0x3be903d705007423 */ /* 0x000fc80000000800 */
[----:B------:R-:W-:-:S04]  /*76d0*/  FFMA R0, R5, R0, -0.0096437186002731323242 ;  /* 0xbc1e00b005007423 */ /* 0x000fc80000000000 */
[----:B------:R-:W-:-:S04]  /*76e0*/  FFMA R0, R5, R0, -0.042180188000202178955 ;  /* 0xbd2cc52205007423 */ /* 0x000fc80000000000 */
[----:B------:R-:W-:-:S04]  /*76f0*/  FFMA R0, R5, R0, 0.16654090583324432373 ;  /* 0x3e2a89b305007423 */ /* 0x000fc80000000000 */
[----:B------:R-:W-:Y:S01]  /*7700*/  FFMA R4, R5, R0, -0.04200365021824836731 ;  /* 0xbd2c0c0505047423 */ /* 0x000fe20000000000 */
[----:B------:R-:W-:-:S03]  /*7710*/  FSEL R0, R6, 1, !P0 ;  /* 0x3f80000006007808 */ /* 0x000fc60004000000 */
[C---:B------:R-:W-:Y:S02]  /*7720*/  FFMA R4, R5.reuse, R4, -0.65587818622589111328 ;  /* 0xbf27e7a205047423 */ /* 0x040fe40000000004 */
[----:B------:R-:W-:Y:S02]  /*7730*/  FMUL R0, R0, R7 ;  /* 0x0000000700007220 */ /* 0x000fe40000400000 */
[----:B------:R-:W-:-:S04]  /*7740*/  FFMA R7, R5, R4, 0.57721567153930664062 ;  /* 0x3f13c46805077423 */ /* 0x000fc80000000004 */
[----:B------:R-:W-:-:S04]  /*7750*/  FFMA R7, R0, R7, RZ ;  /* 0x0000000700077223 */ /* 0x000fc800000000ff */
[----:B------:R-:W-:Y:S01]  /*7760*/  FFMA R5, R5, R7, R0 ;  /* 0x0000000705057223 */ /* 0x000fe20000000000 */
[----:B------:R-:W-:-:S04]  /*7770*/  IMAD.MOV.U32 R0, RZ, RZ, 0x4b800000 ;  /* 0x4b800000ff007424 */ /* 0x000fc800078e00ff */
[----:B------:R-:W-:-:S04]  /*7780*/  FSETP.GEU.AND P0, PT, |R5|, 1.175494350822287508e-38, PT ;  /* 0x008000000500780b */ /* 0x000fc80003f0e200 */
[----:B------:R-:W-:-:S09]  /*7790*/  FSEL R0, R0, 1, !P0 ;  /* 0x3f80000000007808 */ /* 0x000fd20004000000 */
[----:B------:R-:W-:Y:S01]  /*77a0*/  @!P0 FMUL R5, R5, 16777216 ;  /* 0x4b80000005058820 */ /* 0x000fe20000400000 */
[----:B------:R-:W-:-:S05]  /*77b0*/  FSETP.GEU.AND P0, PT, R6, RZ, PT ;  /* 0x000000ff0600720b */ /* 0x000fca0003f0e000 */
[----:B------:R-:W1:Y:S02]  /*77c0*/  MUFU.RCP R5, R5 ;  /* 0x0000000500057308 */ /* 0x000e640000001000 */
[----:B-1----:R-:W-:-:S06]  /*77d0*/  FMUL R0, R5, R0 ;  /* 0x0000000005007220 */ /* 0x002fcc0000400000 */
[----:B------:R-:W-:Y:S05]  /*77e0*/  @P0 BRA `(.L_x_151) ;  /* 0x0000003400f80947 */ /* 0x000fea0003800000 */
[----:B------:R-:W-:-:S07]  /*77f0*/  MOV R5, R0 ;  /* 0x0000000000057202 */ /* 0x000fce0000000f00 */
.L_x_157:
[----:B------:R-:W1:Y:S01]  /*7800*/  FRND.TRUNC R7, R6 ;  /* 0x0000000600077307 */ /* 0x000e62000020d000 */
[----:B------:R-:W-:Y:S02]  /*7810*/  MOV R0, 0x7fffffff ;  /* 0x7fffffff00007802 */ /* 0x000fe40000000f00 */
[----:B-1----:R-:W-:-:S13]  /*7820*/  FSETP.NEU.AND P0, PT, R6, R7, PT ;  /* 0x000000070600720b */ /* 0x002fda0003f0d000 */
[----:B------:R-:W-:Y:S05]  /*7830*/  @!P0 BRA `(.L_x_151) ;  /* 0x0000003400e48947 */ /* 0x000fea0003800000 */
[----:B------:R-:W-:Y:S01]  /*7840*/  FSETP.GEU.AND P0, PT, R6, -41.09999847412109375, PT ;  /* 0xc22466660600780b */ /* 0x000fe20003f0e000 */
[----:B------:R-:W-:-:S12]  /*7850*/  IMAD.MOV.U32 R0, RZ, RZ, R5 ;  /* 0x000000ffff007224 */ /* 0x000fd800078e0005 */
[----:B------:R-:W-:Y:S05]  /*7860*/  @P0 BRA `(.L_x_151) ;  /* 0x0000003400d80947 */ /* 0x000fea0003800000 */
[----:B------:R-:W1:Y:S02]  /*7870*/  F2I.TRUNC.NTZ R0, R6 ;  /* 0x0000000600007305 */ /* 0x000e64000020f100 */
[----:B-1----:R-:W-:-:S04]  /*7880*/  LOP3.LUT R0, R0, 0x1, RZ, 0xc0, !PT ;  /* 0x0000000100007812 */ /* 0x002fc800078ec0ff */
[----:B------:R-:W-:-:S04]  /*7890*/  ISETP.NE.U32.AND P0, PT, R0, 0x1, PT ;  /* 0x000000010000780c */ /* 0x000fc80003f05070 */
[----:B------:R-:W-:Y:S01]  /*78a0*/  FSEL R0, R5, RZ, P0 ;  /* 0x000000ff05007208 */ /* 0x000fe20000000000 */
[----:B------:R-:W-:Y:S08]  /*78b0*/  BRA `(.L_x_151) ;  /* 0x0000003400c47947 */ /* 0x000ff00003800000 */
.L_x_149:
[----:B------:R-:W-:-:S13]  /*78c0*/  ISETP.GT.AND P0, PT, R9, 0x1, PT ;  /* 0x000000010900780c */ /* 0x000fda0003f04270 */
[----:B------:R-:W-:Y:S05]  /*78d0*/  @P0 BRA `(.L_x_158) ;  /* 0x0000000000180947 */ /* 0x000fea0003800000 */
[----:B------:R-:W-:-:S13]  /*78e0*/  ISETP.NE.AND P0, PT, R9, RZ, PT ;  /* 0x000000ff0900720c */ /* 0x000fda0003f05270 */
[----:B------:R-:W-:Y:S05]  /*78f0*/  @!P0 BRA `(.L_x_151) ;  /* 0x0000003400b48947 */ /* 0x000fea0003800000 */
[----:B------:R-:W-:Y:S02]  /*7900*/  ISETP.NE.AND P0, PT, R9, 0x1, PT ;  /* 0x000000010900780c */ /* 0x000fe40003f05270 */
[----:B-----5:R-:W-:-:S11]  /*7910*/  MOV R0, R5 ;  /* 0x0000000500007202 */ /* 0x020fd60000000f00 */
[----:B------:R-:W-:Y:S05]  /*7920*/  @!P0 BRA `(.L_x_151) ;  /* 0x0000003400a88947 */ /* 0x000fea0003800000 */
[----:B------:R-:W-:Y:S05]  /*7930*/  BRA `(.L_x_159) ;  /* 0x0000003400507947 */ /* 0x000fea0003800000 */
.L_x_158:
[----:B------:R-:W-:-:S13]  /*7940*/  ISETP.NE.AND P0, PT, R9, 0x2, PT ;  /* 0x000000020900780c */ /* 0x000fda0003f05270 */
[----:B------:R-:W-:Y:S05]  /*7950*/  @!P0 BRA `(.L_x_160) ;  /* 0x0000000000108947 */ /* 0x000fea0003800000 */
[----:B------:R-:W-:Y:S02]  /*7960*/  ISETP.NE.AND P0, PT, R9, 0x3, PT ;  /* 0x000000030900780c */ /* 0x000fe40003f05270 */
[----:B-----5:R-:W-:-:S11]  /*7970*/  MOV R0, R6 ;  /* 0x0000000600007202 */ /* 0x020fd60000000f00 */
[----:B------:R-:W-:Y:S05]  /*7980*/  @!P0 BRA `(.L_x_151) ;  /* 0x0000003400908947 */ /* 0x000fea0003800000 */
[----:B------:R-:W-:Y:S05]  /*7990*/  BRA `(.L_x_159) ;  /* 0x0000003400387947 */ /* 0x000fea0003800000 */
.L_x_160:
[----:B-----5:R-:W-:Y:S01]  /*79a0*/  VIADD R0, R6, 0x1800000 ;  /* 0x0180000006007836 */ /* 0x020fe20000000000 */
[----:B------:R-:W-:Y:S04]  /*79b0*/  BSSY.RECONVERGENT B0, `(.L_x_161) ;  /* 0x000000c000007945 */ /* 0x000fe80003800200 */
[----:B------:R-:W-:-:S04]  /*79c0*/  LOP3.LUT R0, R0, 0x7f800000, RZ, 0xc0, !PT ;  /* 0x7f80000000007812 */ /* 0x000fc800078ec0ff */
[----:B------:R-:W-:-:S13]  /*79d0*/  ISETP.GT.U32.AND P0, PT, R0, 0x1ffffff, PT ;  /* 0x01ffffff0000780c */ /* 0x000fda0003f04070 */
[----:B------:R-:W-:Y:S05]  /*79e0*/  @P0 BRA `(.L_x_162) ;  /* 0x0000000000100947 */ /* 0x000fea0003800000 */
[----:B------:R-:W-:Y:S02]  /*79f0*/  MOV R0, R6 ;  /* 0x0000000600007202 */ /* 0x000fe40000000f00 */
[----:B------:R-:W-:-:S07]  /*7a00*/  MOV R6, 0x7a20 ;  /* 0x00007a2000067802 */ /* 0x000fce0000000f00 */
[----:B0-----:R-:W-:Y:S05]  /*7a10*/  CALL.REL.NOINC `($__internal_1_$__cuda_sm20_rcp_rn_f32_slowpath) ;  /* 0x000001f000247944 */ /* 0x001fea0003c00000 */
[----:B------:R-:W-:Y:S05]  /*7a20*/  BRA `(.L_x_163) ;  /* 0x0000000000107947 */ /* 0x000fea0003800000 */
.L_x_162:
[----:B------:R-:W1:Y:S02]  /*7a30*/  MUFU.RCP R5, R6 ;  /* 0x0000000600057308 */ /* 0x000e640000001000 */
[----:B-1----:R-:W-:-:S04]  /*7a40*/  FFMA R0, R5, R6, -1 ;  /* 0xbf80000005007423 */ /* 0x002fc80000000006 */
[----:B------:R-:W-:-:S04]  /*7a50*/  FADD.FTZ R0, -R0, -RZ ;  /* 0x800000ff00007221 */ /* 0x000fc80000010100 */
[----:B------:R-:W-:-:S07]  /*7a60*/  FFMA R0, R5, R0, R5 ;  /* 0x0000000005007223 */ /* 0x000fce0000000005 */
.L_x_163:
[----:B------:R-:W-:Y:S05]  /*7a70*/  BSYNC.RECONVERGENT B0 ;  /* 0x0000000000007941 */ /* 0x000fea0003800200 */
.L_x_161:
[----:B------:R-:W-:Y:S05]  /*7a80*/  BRA `(.L_x_151) ;  /* 0x0000003400507947 */ /* 0x000fea0003800000 */
.L_x_148:
[----:B------:R-:W-:-:S13]  /*7a90*/  ISETP.GT.AND P0, PT, R9, 0x7, PT ;  /* 0x000000070900780c */ /* 0x000fda0003f04270 */
[----:B------:R-:W-:Y:S05]  /*7aa0*/  @P0 BRA `(.L_x_164) ;  /* 0x00000000004c0947 */ /* 0x000fea0003800000 */
[----:B------:R-:W-:-:S13]  /*7ab0*/  ISETP.GT.AND P0, PT, R9, 0x5, PT ;  /* 0x000000050900780c */ /* 0x000fda0003f04270 */
[----:B------:R-:W-:Y:S05]  /*7ac0*/  @P0 BRA `(.L_x_165) ;  /* 0x00000000001c0947 */ /* 0x000fea0003800000 */
[----:B------:R-:W-:Y:S02]  /*7ad0*/  ISETP.NE.AND P0, PT, R9, 0x4, PT ;  /* 0x000000040900780c */ /* 0x000fe40003f05270 */
[----:B-----5:R-:W-:-:S11]  /*7ae0*/  MOV R0, R7 ;  /* 0x0000000700007202 */ /* 0x020fd60000000f00 */
[----:B------:R-:W-:Y:S05]  /*7af0*/  @!P0 BRA `(.L_x_151) ;  /* 0x0000003400348947 */ /* 0x000fea0003800000 */
[----:B------:R-:W-:-:S13]  /*7b00*/  ISETP.NE.AND P0, PT, R9, 0x5, PT ;  /* 0x000000050900780c */ /* 0x000fda0003f05270 */
[----:B------:R-:W-:Y:S05]  /*7b10*/  @P0 BRA `(.L_x_159) ;  /* 0x0000003000d80947 */ /* 0x000fea0003800000 */
[----:B------:R-:W-:Y:S01]  /*7b20*/  FADD R0, R7, R6 ;  /* 0x0000000607007221 */ /* 0x000fe20000000000 */
[----:B------:R-:W-:Y:S06]  /*7b30*/  BRA `(.L_x_151) ;  /* 0x0000003400247947 */ /* 0x000fec0003800000 */
.L_x_165:
[----:B------:R-:W-:-:S05]  /*7b40*/  IMAD.MOV.U32 R0, RZ, RZ, -0x6 ;  /* 0xfffffffaff007424 */ /* 0x000fca00078e00ff */
[----:B------:R-:W-:-:S04]  /*7b50*/  VIADDMNMX.U32 R0, R9, R0, 0x2, PT ;  /* 0x0000000209007446 */ /* 0x000fc80003800000 */
[----:B------:R-:W-:-:S04]  /*7b60*/  SHF.L.U32 R0, R0, 0x2, RZ ;  /* 0x0000000200007819 */ /* 0x000fc800000006ff */
[----:B------:R-:W1:Y:S02]  /*7b70*/  LDC R4, c[0x2][R0+0x3ac] ;  /* 0x0080eb0000047b82 */ /* 0x000e640000000800 */
[----:B-1---5:R-:W-:-:S04]  /*7b80*/  SHF.R.S32.HI R5, RZ, 0x1f, R4 ;  /* 0x0000001fff057819 */ /* 0x022fc80000011404 */
.L_x_1013:
[----:B------:R-:W-:Y:S05]  /*7b90*/  BRX R4 -0x7ba0                                                           (*"BRANCH_TARGETS .L_x_1014,.L_x_1015,.L_x_159"*) ;  /* 0xffffff8404187949 */ /* 0x000fea000383ffff */
.L_x_1015:
[----:B------:R-:W-:Y:S01]  /*7ba0*/  FADD R0, R7, -R6 ;  /* 0x8000000607007221 */ /* 0x000fe20000000000 */
[----:B------:R-:W-:Y:S06]  /*7bb0*/  BRA `(.L_x_151) ;  /* 0x0000003400047947 */ /* 0x000fec0003800000 */
.L_x_1014:
[----:B------:R-:W-:Y:S01]  /*7bc0*/  FADD R0, -R7, R6 ;  /* 0x0000000607007221 */ /* 0x000fe20000000100 */
[----:B------:R-:W-:Y:S06]  /*7bd0*/  BRA `(.L_x_151) ;  /* 0x0000003000fc7947 */ /* 0x000fec0003800000 */
.L_x_164:
[----:B------:R-:W-:-:S13]  /*7be0*/  ISETP.GT.AND P0, PT, R9, 0x9, PT ;  /* 0x000000090900780c */ /* 0x000fda0003f04270 */
[----:B------:R-:W-:Y:S05]  /*7bf0*/  @P0 BRA `(.L_x_166) ;  /* 0x0000000000280947 */ /* 0x000fea0003800000 */
[----:B------:R-:W-:-:S04]  /*7c00*/  MOV R0, 0xfffffff8 ;  /* 0xfffffff800007802 */ /* 0x000fc80000000f00 */
[----:B------:R-:W-:-:S05]  /*7c10*/  VIADDMNMX.U32 R0, R9, R0, 0x2, PT ;  /* 0x0000000209007446 */ /* 0x000fca0003800000 */
[----:B------:R-:W-:-:S04]  /*7c20*/  IMAD.SHL.U32 R0, R0, 0x4, RZ ;  /* 0x0000000400007824 */ /* 0x000fc800078e00ff */
[----:B------:R-:W1:Y:S02]  /*7c30*/  LDC R8, c[0x2][R0+0x3b8] ;  /* 0x0080ee0000087b82 */ /* 0x000e640000000800 */
[----:B-1----:R-:W-:-:S04]  /*7c40*/  SHF.R.S32.HI R9, RZ, 0x1f, R8 ;  /* 0x0000001fff097819 */ /* 0x002fc80000011408 */
.L_x_1017:
[----:B------:R-:W-:Y:S05]  /*7c50*/  BRX R8 -0x7c60                                                           (*"BRANCH_TARGETS .L_x_1018,.L_x_1019,.L_x_159"*) ;  /* 0xffffff8008e87949 */ /* 0x000fea000383ffff */
.L_x_1019:
[----:B-----5:R-:W-:Y:S01]  /*7c60*/  FMUL R0, R7, R6 ;  /* 0x0000000607007220 */ /* 0x020fe20000400000 */
[----:B------:R-:W-:Y:S06]  /*7c70*/  BRA `(.L_x_151) ;  /* 0x0000003000d47947 */ /* 0x000fec0003800000 */
.L_x_1018:
[----:B-----5:R-:W-:Y:S01]  /*7c80*/  FADD R0, R5, R6 ;  /* 0x0000000605007221 */ /* 0x020fe20000000000 */
[----:B------:R-:W-:Y:S06]  /*7c90*/  BRA `(.L_x_151) ;  /* 0x0000003000cc7947 */ /* 0x000fec0003800000 */
.L_x_166:
[----:B------:R-:W-:-:S04]  /*7ca0*/  MOV R0, 0xfffffff6 ;  /* 0xfffffff600007802 */ /* 0x000fc80000000f00 */
[----:B------:R-:W-:-:S04]  /*7cb0*/  VIADDMNMX.U32 R0, R9, R0, 0x2, PT ;  /* 0x0000000209007446 */ /* 0x000fc80003800000 */
[----:B------:R-:W-:-:S04]  /*7cc0*/  SHF.L.U32 R0, R0, 0x2, RZ ;  /* 0x0000000200007819 */ /* 0x000fc800000006ff */
[----:B------:R-:W1:Y:S02]  /*7cd0*/  LDC R8, c[0x2][R0+0x3c4] ;  /* 0x0080f10000087b82 */ /* 0x000e640000000800 */
[----:B-1----:R-:W-:-:S04]  /*7ce0*/  SHF.R.S32.HI R9, RZ, 0x1f, R8 ;  /* 0x0000001fff097819 */ /* 0x002fc80000011408 */
.L_x_1021:
[----:B------:R-:W-:Y:S05]  /*7cf0*/  BRX R8 -0x7d00                                                           (*"BRANCH_TARGETS .L_x_1022,.L_x_1023,.L_x_159"*) ;  /* 0xffffff8008c07949 */ /* 0x000fea000383ffff */
.L_x_1023:
[----:B-----5:R-:W1:Y:S01]  /*7d00*/  MUFU.RCP R0, R7 ;  /* 0x0000000700007308 */ /* 0x020e620000001000 */
[----:B------:R-:W-:Y:S07]  /*7d10*/  BSSY.RECONVERGENT B4, `(.L_x_167) ;  /* 0x000000c000047945 */ /* 0x000fee0003800200 */
[----:B------:R-:W2:Y:S01]  /*7d20*/  FCHK P0, R6, R7 ;  /* 0x0000000706007302 */ /* 0x000ea20000000000 */
[----:B-1----:R-:W-:-:S04]  /*7d30*/  FFMA R5, R0, -R7, 1 ;  /* 0x3f80000000057423 */ /* 0x002fc80000000807 */
[----:B------:R-:W-:-:S04]  /*7d40*/  FFMA R5, R0, R5, R0 ;  /* 0x0000000500057223 */ /* 0x000fc80000000000 */
[----:B------:R-:W-:-:S04]  /*7d50*/  FFMA R9, R5, R6, RZ ;  /* 0x0000000605097223 */ /* 0x000fc800000000ff */
[----:B------:R-:W-:-:S04]  /*7d60*/  FFMA R0, R9, -R7, R6 ;  /* 0x8000000709007223 */ /* 0x000fc80000000006 */
[----:B------:R-:W-:Y:S01]  /*7d70*/  FFMA R0, R5, R0, R9 ;  /* 0x0000000005007223 */ /* 0x000fe20000000009 */
[----:B--2---:R-:W-:Y:S06]  /*7d80*/  @!P0 BRA `(.L_x_168) ;  /* 0x0000000000108947 */ /* 0x004fec0003800000 */
[----:B------:R-:W-:Y:S01]  /*7d90*/  IMAD.MOV.U32 R5, RZ, RZ, R6 ;  /* 0x000000ffff057224 */ /* 0x000fe200078e0006 */
[----:B------:R-:W-:Y:S02]  /*7da0*/  MOV R0, R7 ;  /* 0x0000000700007202 */ /* 0x000fe40000000f00 */
[----:B------:R-:W-:-:S07]  /*7db0*/  MOV R4, 0x7dd0 ;  /* 0x00007dd000047802 */ /* 0x000fce0000000f00 */
[----:B0-----:R-:W-:Y:S05]  /*7dc0*/  CALL.REL.NOINC `($__internal_3_$__cuda_sm3x_div_rn_noftz_f32_slowpath) ;  /* 0x000001f000647944 */ /* 0x001fea0003c00000 */
.L_x_168:
[----:B------:R-:W-:Y:S05]  /*7dd0*/  BSYNC.RECONVERGENT B4 ;  /* 0x0000000000047941 */ /* 0x000fea0003800200 */
.L_x_167:
[----:B------:R-:W-:Y:S05]  /*7de0*/  BRA `(.L_x_151) ;  /* 0x0000003000787947 */ /* 0x000fea0003800000 */
.L_x_1022:
[----:B-----5:R-:W-:Y:S01]  /*7df0*/  FMUL R0, R5, R6 ;  /* 0x0000000605007220 */ /* 0x020fe20000400000 */
[----:B------:R-:W-:Y:S06]  /*7e00*/  BRA `(.L_x_151) ;  /* 0x0000003000707947 */ /* 0x000fec0003800000 */
.L_x_147:
[----:B------:R-:W-:-:S13]  /*7e10*/  ISETP.GT.AND P0, PT, R9, 0x12, PT ;  /* 0x000000120900780c */ /* 0x000fda0003f04270 */
[----:B------:R-:W-:Y:S05]  /*7e20*/  @P0 BRA `(.L_x_169) ;  /* 0x0000001800d00947 */ /* 0x000fea0003800000 */
[----:B------:R-:W-:-:S13]  /*7e30*/  ISETP.GT.AND P0, PT, R9, 0xe, PT ;  /* 0x0000000e0900780c */ /* 0x000fda0003f04270 */
[----:B------:R-:W-:Y:S05]  /*7e40*/  @P0 BRA `(.L_x_170) ;  /* 0x0000000000f00947 */ /* 0x000fea0003800000 */
[----:B------:R-:W-:-:S04]  /*7e50*/  MOV R0, 0xfffffff4 ;  /* 0xfffffff400007802 */ /* 0x000fc80000000f00 */
[----:B------:R-:W-:-:S05]  /*7e60*/  VIADDMNMX.U32 R0, R9, R0, 0x3, PT ;  /* 0x0000000309007446 */ /* 0x000fca0003800000 */
[----:B------:R-:W-:-:S04]  /*7e70*/  IMAD.SHL.U32 R0, R0, 0x4, RZ ;  /* 0x0000000400007824 */ /* 0x000fc800078e00ff */
[----:B------:R-:W1:Y:S02]  /*7e80*/  LDC R4, c[0x2][R0+0x3d0] ;  /* 0x0080f40000047b82 */ /* 0x000e640000000800 */
[----:B-1---5:R-:W-:-:S04]  /*7e90*/  SHF.R.S32.HI R5, RZ, 0x1f, R4 ;  /* 0x0000001fff057819 */ /* 0x022fc80000011404 */
.L_x_1025:
[----:B------:R-:W-:Y:S05]  /*7ea0*/  BRX R4 -0x7eb0                                                           (*"BRANCH_TARGETS .L_x_1026,.L_x_1027,.L_x_1028,.L_x_159"*) ;  /* 0xffffff8004547949 */ /* 0x000fea000383ffff */
.L_x_1028:
[----:B------:R-:W-:Y:S01]  /*7eb0*/  HFMA2 R5, -RZ, RZ, 0.96630859375, -0.0022525787353515625 ;  /* 0x3bbb989dff057431 */ /* 0x000fe200000001ff */
[----:B------:R-:W-:-:S04]  /*7ec0*/  MOV R7, 0x437c0000 ;  /* 0x437c000000077802 */ /* 0x000fc80000000f00 */
[----:B------:R-:W-:-:S04]  /*7ed0*/  FFMA.SAT R0, R6, R5, 0.5 ;  /* 0x3f00000006007423 */ /* 0x000fc80000002005 */
[----:B------:R-:W-:-:S04]  /*7ee0*/  FFMA.RM R0, R0, R7, 12582913 ;  /* 0x4b40000100007423 */ /* 0x000fc80000004007 */
[C---:B------:R-:W-:Y:S01]  /*7ef0*/  FADD R5, R0.reuse, -12583039 ;  /* 0xcb40007f00057421 */ /* 0x040fe20000000000 */
[----:B------:R-:W-:-:S03]  /*7f00*/  IMAD.SHL.U32 R0, R0, 0x800000, RZ ;  /* 0x0080000000007824 */ /* 0x000fc600078e00ff */
[----:B------:R-:W-:-:S04]  /*7f10*/  FFMA R5, R6, 1.4426950216293334961, -R5 ;  /* 0x3fb8aa3b06057823 */ /* 0x000fc80000000805 */
[----:B------:R-:W-:-:S06]  /*7f20*/  FFMA R5, R6, 1.925963033500011079e-08, R5 ;  /* 0x32a5706006057823 */ /* 0x000fcc0000000005 */
[----:B------:R-:W1:Y:S02]  /*7f30*/  MUFU.EX2 R5, R5 ;  /* 0x0000000500057308 */ /* 0x000e640000000800 */
[----:B-1----:R-:W-:Y:S01]  /*7f40*/  FMUL R0, R0, R5 ;  /* 0x0000000500007220 */ /* 0x002fe20000400000 */
[----:B------:R-:W-:Y:S06]  /*7f50*/  BRA `(.L_x_151) ;  /* 0x00000030001c7947 */ /* 0x000fec0003800000 */
.L_x_1026:
[----:B------:R-:W1:Y:S01]  /*7f60*/  MUFU.RCP R5, R6 ;  /* 0x0000000600057308 */ /* 0x000e620000001000 */
        /* <DEDUP_REMOVED lines=8> */
[----:B------:R-:W-:Y:S02]  /*7ff0*/  MOV R5, R7 ;  /* 0x0000000700057202 */ /* 0x000fe40000000f00 */
[----:B------:R-:W-:Y:S02]  /*8000*/  MOV R0, R6 ;  /* 0x0000000600007202 */ /* 0x000fe40000000f00 */
[----:B------:R-:W-:-:S07]  /*8010*/  MOV R4, 0x8030 ;  /* 0x0000803000047802 */ /* 0x000fce0000000f00 */
[----:B0-----:R-:W-:Y:S05]  /*8020*/  CALL.REL.NOINC `($__internal_3_$__cuda_sm3x_div_rn_noftz_f32_slowpath) ;  /* 0x000001ec00cc7944 */ /* 0x001fea0003c00000 */
.L_x_172:
[----:B------:R-:W-:Y:S05]  /*8030*/  BSYNC.RECONVERGENT B4 ;  /* 0x0000000000047941 */ /* 0x000fea0003800200 */
.L_x_171:
[----:B------:R-:W-:Y:S05]  /*8040*/  BRA `(.L_x_151) ;  /* 0x0000002c00e07947 */ /* 0x000fea0003800000 */
.L_x_1027:
[C---:B------:R-:W-:Y:S01]  /*8050*/  FMUL R5, R6.reuse, 8388608 ;  /* 0x4b00000006057820 */ /* 0x040fe20000400000 */
[----:B------:R-:W-:Y:S01]  /*8060*/  FSETP.GEU.AND P0, PT, R6, 1.175494350822287508e-38, PT ;  /* 0x008000000600780b */ /* 0x000fe20003f0e000 */
[----:B------:R-:W-:-:S03]  /*8070*/  HFMA2 R7, -RZ, RZ, 1.5048828125, 33.21875 ;  /* 0x3e055027ff077431 */ /* 0x000fc600000001ff */
[----:B------:R-:W-:-:S04]  /*8080*/  FSEL R5, R5, R6, !P0 ;  /* 0x0000000605057208 */ /* 0x000fc80004000000 */
[C---:B------:R-:W-:Y:S01]  /*8090*/  FSETP.NEU.AND P1, PT, R5.reuse, RZ, PT ;  /* 0x000000ff0500720b */ /* 0x040fe20003f2d000 */
[----:B------:R-:W-:-:S05]  /*80a0*/  VIADD R0, R5, 0xc0d55555 ;  /* 0xc0d5555505007836 */ /* 0x000fca0000000000 */
[----:B------:R-:W-:-:S04]  /*80b0*/  LOP3.LUT R4, R0, 0xff800000, RZ, 0xc0, !PT ;  /* 0xff80000000047812 */ /* 0x000fc800078ec0ff */
[----:B------:R-:W-:-:S05]  /*80c0*/  IADD3 R0, PT, PT, R5, -R4, RZ ;  /* 0x8000000405007210 */ /* 0x000fca0007ffe0ff */
[----:B------:R-:W-:Y:S01]  /*80d0*/  FADD R6, R0, -1 ;  /* 0xbf80000000067421 */ /* 0x000fe20000000000 */
[----:B------:R-:W-:Y:S02]  /*80e0*/  FSEL R0, RZ, -23, P0 ;  /* 0xc1b80000ff007808 */ /* 0x000fe40000000000 */
[----:B------:R-:W-:Y:S01]  /*80f0*/  ISETP.GT.U32.AND P0, PT, R5, 0x7f7fffff, PT ;  /* 0x7f7fffff0500780c */ /* 0x000fe20003f04070 */
[----:B------:R-:W-:-:S04]  /*8100*/  FFMA R7, R6, -R7, 0.14084610342979431152 ;  /* 0x3e1039f606077423 */ /* 0x000fc80000000807 */
[----:B------:R-:W-:-:S04]  /*8110*/  FFMA R7, R6, R7, -0.12148627638816833496 ;  /* 0xbdf8cdcc06077423 */ /* 0x000fc80000000007 */
[----:B------:R-:W-:-:S04]  /*8120*/  FFMA R7, R6, R7, 0.13980610668659210205 ;  /* 0x3e0f295506077423 */ /* 0x000fc80000000007 */
[----:B------:R-:W-:-:S04]  /*8130*/  FFMA R7, R6, R7, -0.16684235632419586182 ;  /* 0xbe2ad8b906077423 */ /* 0x000fc80000000007 */
[----:B------:R-:W-:-:S04]  /*8140*/  FFMA R7, R6, R7, 0.20012299716472625732 ;  /* 0x3e4ced0b06077423 */ /* 0x000fc80000000007 */
[----:B------:R-:W-:-:S04]  /*8150*/  FFMA R7, R6, R7, -0.24999669194221496582 ;  /* 0xbe7fff2206077423 */ /* 0x000fc80000000007 */
[----:B------:R-:W-:-:S04]  /*8160*/  FFMA R7, R6, R7, 0.33333182334899902344 ;  /* 0x3eaaaa7806077423 */ /* 0x000fc80000000007 */
[C---:B------:R-:W-:Y:S01]  /*8170*/  FFMA R9, R6.reuse, R7, -0.5 ;  /* 0xbf00000006097423 */ /* 0x040fe20000000007 */
[----:B------:R-:W-:Y:S01]  /*8180*/  I2FP.F32.S32 R7, R4 ;  /* 0x0000000400077245 */ /* 0x000fe20000201400 */
[----:B------:R-:W-:Y:S02]  /*8190*/  IMAD.MOV.U32 R4, RZ, RZ, 0x7f800000 ;  /* 0x7f800000ff047424 */ /* 0x000fe400078e00ff */
[C---:B------:R-:W-:Y:S02]  /*81a0*/  FMUL R9, R6.reuse, R9 ;  /* 0x0000000906097220 */ /* 0x040fe40000400000 */
[----:B------:R-:W-:Y:S02]  /*81b0*/  FFMA R0, R7, 1.1920928955078125e-07, R0 ;  /* 0x3400000007007823 */ /* 0x000fe40000000000 */
[----:B------:R-:W-:-:S04]  /*81c0*/  FFMA R9, R6, R9, R6 ;  /* 0x0000000906097223 */ /* 0x000fc80000000006 */
[----:B------:R-:W-:Y:S01]  /*81d0*/  FFMA R0, R0, 0.69314718246459960938, R9 ;  /* 0x3f31721800007823 */ /* 0x000fe20000000009 */
[----:B------:R-:W-:-:S05]  /*81e0*/  @P0 FFMA R0, R5, R4, +INF ;  /* 0x7f80000005000423 */ /* 0x000fca0000000004 */
[----:B------:R-:W-:Y:S01]  /*81f0*/  FSEL R0, R0, -INF , P1 ;  /* 0xff80000000007808 */ /* 0x000fe20000800000 */
[----:B------:R-:W-:Y:S06]  /*8200*/  BRA `(.L_x_151) ;  /* 0x0000002c00707947 */ /* 0x000fec0003800000 */
.L_x_170:
[----:B------:R-:W-:-:S13]  /*8210*/  ISETP.GT.AND P0, PT, R9, 0x10, PT ;  /* 0x000000100900780c */ /* 0x000fda0003f04270 */
[----:B------:R-:W-:Y:S05]  /*8220*/  @P0 BRA `(.L_x_173) ;  /* 0x0000000800e80947 */ /* 0x000fea0003800000 */
[----:B------:R-:W-:-:S04]  /*8230*/  MOV R4, 0xfffffff1 ;  /* 0xfffffff100047802 */ /* 0x000fc80000000f00 */
[----:B------:R-:W-:-:S04]  /*8240*/  VIADDMNMX.U32 R4, R9, R4, 0x2, PT ;  /* 0x0000000209047446 */ /* 0x000fc80003800004 */
[----:B------:R-:W-:-:S04]  /*8250*/  SHF.L.U32 R4, R4, 0x2, RZ ;  /* 0x0000000204047819 */ /* 0x000fc800000006ff */
[----:B------:R-:W1:Y:S02]  /*8260*/  LDC R8, c[0x2][R4+0x3e0] ;  /* 0x0080f80004087b82 */ /* 0x000e640000000800 */
[----:B-1----:R-:W-:-:S04]  /*8270*/  SHF.R.S32.HI R9, RZ, 0x1f, R8 ;  /* 0x0000001fff097819 */ /* 0x002fc80000011408 */
.L_x_1030:
[----:B------:R-:W-:Y:S05]  /*8280*/  BRX R8 -0x8290                                                           (*"BRANCH_TARGETS .L_x_1031,.L_x_1032,.L_x_159"*) ;  /* 0xffffff7c085c7949 */ /* 0x000fea000383ffff */
.L_x_1032:
[C---:B-----5:R-:W-:Y:S01]  /*8290*/  FMUL R7, |R6|.reuse, 16777216 ;  /* 0x4b80000006077820 */ /* 0x060fe20000400200 */
[----:B------:R-:W-:Y:S01]  /*82a0*/  FSETP.GEU.AND P0, PT, |R6|, 1.175494350822287508e-38, PT ;  /* 0x008000000600780b */ /* 0x000fe20003f0e200 */
[----:B------:R-:W-:-:S03]  /*82b0*/  HFMA2 R18, -RZ, RZ, 0.771484375, 0.21533203125 ;  /* 0x3a2c32e4ff127431 */ /* 0x000fc600000001ff */
[----:B------:R-:W-:-:S05]  /*82c0*/  FSEL R8, R7, |R6|, !P0 ;  /* 0x4000000607087208 */ /* 0x000fca0004000000 */
[----:B------:R-:W-:-:S05]  /*82d0*/  VIADD R4, R8, 0xc0cafb0d ;  /* 0xc0cafb0d08047836 */ /* 0x000fca0000000000 */
[----:B------:R-:W-:-:S04]  /*82e0*/  LOP3.LUT R7, R4, 0xff800000, RZ, 0xc0, !PT ;  /* 0xff80000004077812 */ /* 0x000fc800078ec0ff */
[----:B------:R-:W-:Y:S02]  /*82f0*/  IADD3 R4, PT, PT, -R7, R8, RZ ;  /* 0x0000000807047210 */ /* 0x000fe40007ffe1ff */
[----:B------:R-:W-:-:S03]  /*8300*/  I2FP.F32.S32 R7, R7 ;  /* 0x0000000700077245 */ /* 0x000fc60000201400 */
[C---:B------:R-:W-:Y:S01]  /*8310*/  FADD R9, R4.reuse, 1 ;  /* 0x3f80000004097421 */ /* 0x040fe20000000000 */
[----:B------:R-:W-:Y:S01]  /*8320*/  FADD R8, R4, -1 ;  /* 0xbf80000004087421 */ /* 0x000fe20000000000 */
[----:B------:R-:W-:-:S03]  /*8330*/  FSEL R4, RZ, -24, P0 ;  /* 0xc1c00000ff047808 */ /* 0x000fc60000000000 */
        /* <DEDUP_REMOVED lines=12> */
[----:B------:R-:W-:-:S02]  /*8400*/  FFMA R19, R15, 1.4426950216293334961, R4 ;  /* 0x3fb8aa3b0f137823 */ /* 0x000fc40000000004 */
[----:B------:R-:W-:Y:S01]  /*8410*/  FMUL R8, R9, R8 ;  /* 0x0000000809087220 */ /* 0x000fe20000400000 */
[----:B------:R-:W-:-:S03]  /*8420*/  FFMA R10, R7, R10, 0.12022458761930465698 ;  /* 0x3df6384f070a7423 */ /* 0x000fc6000000000a */
[----:B------:R-:W-:Y:S01]  /*8430*/  FFMA R4, R8, 1.4426950216293334961, R19 ;  /* 0x3fb8aa3b08047823 */ /* 0x000fe20000000013 */
[----:B------:R-:W-:-:S03]  /*8440*/  FMUL R10, R7, R10 ;  /* 0x0000000a070a7220 */ /* 0x000fc60000400000 */
[----:B------:R-:W-:Y:S01]  /*8450*/  FFMA R7, R15, 1.9251366722983220825e-08, R4 ;  /* 0x32a55e340f077823 */ /* 0x000fe20000000004 */
[----:B------:R-:W-:-:S04]  /*8460*/  FMUL R4, R10, 3 ;  /* 0x404000000a047820 */ /* 0x000fc80000400000 */
[----:B------:R-:W-:-:S04]  /*8470*/  FFMA R7, R8, R4, R7 ;  /* 0x0000000408077223 */ /* 0x000fc80000000007 */
[----:B------:R-:W-:-:S04]  /*8480*/  FFMA R10, R15, R10, R7 ;  /* 0x0000000a0f0a7223 */ /* 0x000fc80000000007 */
[----:B------:R-:W-:-:S04]  /*8490*/  FADD R4, R21, R10 ;  /* 0x0000000a15047221 */ /* 0x000fc80000000000 */
[----:B------:R-:W-:Y:S01]  /*84a0*/  FMUL R8, R5, R4 ;  /* 0x0000000405087220 */ /* 0x000fe20000400000 */
[----:B------:R-:W-:-:S03]  /*84b0*/  FADD R21, -R21, R4 ;  /* 0x0000000415157221 */ /* 0x000fc60000000100 */
[----:B------:R-:W1:Y:S01]  /*84c0*/  FRND R9, R8 ;  /* 0x0000000800097307 */ /* 0x000e620000201000 */
[----:B------:R-:W-:Y:S01]  /*84d0*/  FADD R10, R10, -R21 ;  /* 0x800000150a0a7221 */ /* 0x000fe20000000000 */
[C---:B------:R-:W-:Y:S01]  /*84e0*/  FFMA R7, R5.reuse, R4, -R8 ;  /* 0x0000000405077223 */ /* 0x040fe20000000808 */
[C---:B------:R-:W-:Y:S02]  /*84f0*/  FSETP.GT.AND P1, PT, |R8|.reuse, 152, PT ;  /* 0x431800000800780b */ /* 0x040fe40003f24200 */
[C---:B------:R-:W-:Y:S01]  /*8500*/  FSETP.GEU.AND P2, PT, R8.reuse, RZ, PT ;  /* 0x000000ff0800720b */ /* 0x040fe20003f4e000 */
[----:B------:R-:W-:Y:S01]  /*8510*/  FFMA R7, R5, R10, R7 ;  /* 0x0000000a05077223 */ /* 0x000fe20000000007 */
[----:B------:R-:W-:Y:S01]  /*8520*/  IMAD.MOV.U32 R10, RZ, RZ, 0x391fcb8e ;  /* 0x391fcb8eff0a7424 */ /* 0x000fe200078e00ff */
[----:B------:R-:W2:Y:S01]  /*8530*/  F2I.NTZ R15, R8 ;  /* 0x00000008000f7305 */ /* 0x000ea20000203100 */
[----:B-1----:R-:W-:Y:S01]  /*8540*/  FADD R4, R8, -R9 ;  /* 0x8000000908047221 */ /* 0x002fe20000000000 */
[----:B------:R-:W-:-:S03]  /*8550*/  FSETP.GT.AND P0, PT, R9, RZ, PT ;  /* 0x000000ff0900720b */ /* 0x000fc60003f04000 */
[----:B------:R-:W-:Y:S01]  /*8560*/  FADD R7, R7, R4 ;  /* 0x0000000407077221 */ /* 0x000fe20000000000 */
[----:B------:R-:W-:Y:S02]  /*8570*/  SEL R18, RZ, 0x83000000, P0 ;  /* 0x83000000ff127807 */ /* 0x000fe40000000000 */
[----:B------:R-:W-:Y:S01]  /*8580*/  FSETP.NEU.AND P0, PT, R5, RZ, PT ;  /* 0x000000ff0500720b */ /* 0x000fe20003f0d000 */
[----:B------:R-:W-:-:S03]  /*8590*/  FFMA R4, R7, R10, 0.0013391353422775864601 ;  /* 0x3aaf85ed07047423 */ /* 0x000fc6000000000a */
[----:B------:R-:W-:Y:S01]  /*85a0*/  FSETP.EQ.OR P0, PT, R6, 1, !P0 ;  /* 0x3f8000000600780b */ /* 0x000fe20004702400 */
[----:B------:R-:W-:-:S04]  /*85b0*/  FFMA R4, R7, R4, 0.0096188392490148544312 ;  /* 0x3c1d985607047423 */ /* 0x000fc80000000004 */
[----:B------:R-:W-:-:S04]  /*85c0*/  FFMA R4, R7, R4, 0.055503588169813156128 ;  /* 0x3d6357bb07047423 */ /* 0x000fc80000000004 */
[----:B------:R-:W-:Y:S01]  /*85d0*/  FFMA R10, R7, R4, 0.24022644758224487305 ;  /* 0x3e75fdec070a7423 */ /* 0x000fe20000000004 */
[----:B------:R-:W-:-:S03]  /*85e0*/  FMUL R4, R5, 0.5 ;  /* 0x3f00000005047820 */ /* 0x000fc60000400000 */
[----:B------:R-:W-:-:S03]  /*85f0*/  FFMA R10, R7, R10, 0.69314718246459960938 ;  /* 0x3f317218070a7423 */ /* 0x000fc6000000000a */
[----:B------:R-:W1:Y:S01]  /*8600*/  FRND.TRUNC R4, R4 ;  /* 0x0000000400047307 */ /* 0x000e62000020d000 */
[----:B------:R-:W-:Y:S01]  /*8610*/  FFMA R10, R7, R10, 1 ;  /* 0x3f800000070a7423 */ /* 0x000fe2000000000a */
[----:B------:R-:W-:Y:S02]  /*8620*/  IADD3 R7, PT, PT, R18, 0x7f000000, RZ ;  /* 0x7f00000012077810 */ /* 0x000fe40007ffe0ff */
[----:B--2---:R-:W-:-:S03]  /*8630*/  LEA R18, R15, -R18, 0x17 ;  /* 0x800000120f127211 */ /* 0x004fc600078eb8ff */
[----:B------:R-:W-:-:S04]  /*8640*/  FMUL R7, R10, R7 ;  /* 0x000000070a077220 */ /* 0x000fc80000400000 */
[----:B------:R-:W-:Y:S01]  /*8650*/  FMUL R7, R7, R18 ;  /* 0x0000001207077220 */ /* 0x000fe20000400000 */
[----:B------:R-:W-:Y:S01]  /*8660*/  @P1 FSEL R7, RZ, +INF , !P2 ;  /* 0x7f800000ff071808 */ /* 0x000fe20005000000 */
[----:B-1----:R-:W-:Y:S01]  /*8670*/  FADD R8, R4, R4 ;  /* 0x0000000404087221 */ /* 0x002fe20000000000 */
[----:B------:R-:W-:Y:S06]  /*8680*/  @P0 BRA `(.L_x_151) ;  /* 0x0000002800500947 */ /* 0x000fec0003800000 */
[----:B------:R-:W-:-:S04]  /*8690*/  FSETP.NAN.AND P0, PT, |R5|, |R5|, PT ;  /* 0x400000050500720b */ /* 0x000fc80003f08200 */
[----:B------:R-:W-:-:S13]  /*86a0*/  FSETP.NUM.AND P0, PT, |R6|, |R6|, !P0 ;  /* 0x400000060600720b */ /* 0x000fda0004707200 */
[----:B------:R-:W-:Y:S01]  /*86b0*/  @!P0 FADD R0, R5, R6 ;  /* 0x0000000605008221 */ /* 0x000fe20000000000 */
[----:B------:R-:W-:Y:S06]  /*86c0*/  @!P0 BRA `(.L_x_151) ;  /* 0x0000002800408947 */ /* 0x000fec0003800000 */
[----:B------:R-:W-:Y:S01]  /*86d0*/  FSETP.NEU.AND P0, PT, |R6|, +INF , PT ;  /* 0x7f8000000600780b */ /* 0x000fe20003f0d200 */
[----:B------:R-:W-:-:S03]  /*86e0*/  FADD R8, R5, -R8 ;  /* 0x8000000805087221 */ /* 0x000fc60000000000 */
[----:B------:R-:W-:-:S04]  /*86f0*/  FSETP.NEU.AND P0, PT, R6, RZ, P0 ;  /* 0x000000ff0600720b */ /* 0x000fc8000070d000 */
[----:B------:R-:W-:Y:S02]  /*8700*/  FSETP.GEU.OR P1, PT, R5, RZ, P0 ;  /* 0x000000ff0500720b */ /* 0x000fe4000072e400 */
[----:B------:R-:W-:-:S07]  /*8710*/  FSETP.NEU.AND P2, PT, |R8|, 1, !P0 ;  /* 0x3f8000000800780b */ /* 0x000fce000474d200 */
[----:B------:R-:W-:-:S05]  /*8720*/  @!P0 FADD R4, R6, R6 ;  /* 0x0000000606048221 */ /* 0x000fca0000000000 */
[----:B------:R-:W-:-:S04]  /*8730*/  @!P1 LOP3.LUT R4, R4, 0x7f800000, RZ, 0x3c, !PT ;  /* 0x7f80000004049812 */ /* 0x000fc800078e3cff */
[----:B------:R-:W-:-:S05]  /*8740*/  @P2 LOP3.LUT R4, R4, 0x7fffffff, RZ, 0xc0, !PT ;  /* 0x7fffffff04042812 */ /* 0x000fca00078ec0ff */
[----:B------:R-:W-:Y:S01]  /*8750*/  @!P0 IMAD.MOV.U32 R0, RZ, RZ, R4 ;  /* 0x000000ffff008224 */ /* 0x000fe200078e0004 */
[----:B------:R-:W-:Y:S06]  /*8760*/  @!P0 BRA `(.L_x_151) ;  /* 0x0000002800188947 */ /* 0x000fec0003800000 */
[----:B------:R-:W-:Y:S02]  /*8770*/  FSETP.NEU.AND P0, PT, |R5|, +INF , PT ;  /* 0x7f8000000500780b */ /* 0x000fe40003f0d200 */
[----:B------:R-:W-:-:S13]  /*8780*/  FSETP.EQ.AND P1, PT, R6, -1, PT ;  /* 0xbf8000000600780b */ /* 0x000fda0003f22000 */
[----:B------:R-:W-:Y:S05]  /*8790*/  @!P0 BRA P1, `(.L_x_151) ;  /* 0x00000028000c8947 */ /* 0x000fea0000800000 */
[----:B------:R-:W-:Y:S02]  /*87a0*/  FSETP.GEU.AND P0, PT, R6, RZ, PT ;  /* 0x000000ff0600720b */ /* 0x000fe40003f0e000 */
[----:B------:R-:W-:-:S11]  /*87b0*/  MOV R0, R7 ;  /* 0x0000000700007202 */ /* 0x000fd60000000f00 */
[----:B------:R-:W-:Y:S05]  /*87c0*/  @P0 BRA `(.L_x_151) ;  /* 0x0000002800000947 */ /* 0x000fea0003800000 */
[----:B------:R-:W1:Y:S01]  /*87d0*/  FRND.FLOOR R0, R5 ;  /* 0x0000000500007307 */ /* 0x000e620000205000 */
[----:B------:R-:W-:Y:S02]  /*87e0*/  FSETP.NEU.AND P1, PT, |R8|, 1, PT ;  /* 0x3f8000000800780b */ /* 0x000fe40003f2d200 */
[----:B-1----:R-:W-:Y:S02]  /*87f0*/  FSETP.NEU.AND P0, PT, R5, R0, PT ;  /* 0x000000000500720b */ /* 0x002fe40003f0d000 */
[----:B------:R-:W-:-:S04]  /*8800*/  FSEL R0, R7, -R7, P1 ;  /* 0x8000000707007208 */ /* 0x000fc80000800000 */
[----:B------:R-:W-:Y:S01]  /*8810*/  FSEL R0, R0, +QNAN , !P0 ;  /* 0x7fffffff00007808 */ /* 0x000fe20004000000 */
[----:B------:R-:W-:Y:S06]  /*8820*/  BRA `(.L_x_151) ;  /* 0x0000002400e87947 */ /* 0x000fec0003800000 */
.L_x_1031:
[C---:B-----5:R-:W-:Y:S01]  /*8830*/  FMUL R5, |R6|.reuse, 16777216 ;  /* 0x4b80000006057820 */ /* 0x060fe20000400200 */
[----:B------:R-:W-:Y:S01]  /*8840*/  FSETP.GEU.AND P0, PT, |R6|, 1.175494350822287508e-38, PT ;  /* 0x008000000600780b */ /* 0x000fe20003f0e200 */
[----:B------:R-:W-:-:S03]  /*8850*/  HFMA2 R18, -RZ, RZ, 0.771484375, 0.21533203125 ;  /* 0x3a2c32e4ff127431 */ /* 0x000fc600000001ff */
[----:B------:R-:W-:-:S04]  /*8860*/  FSEL R5, R5, |R6|, !P0 ;  /* 0x4000000605057208 */ /* 0x000fc80004000000 */
[----:B------:R-:W-:-:S04]  /*8870*/  IADD3 R4, PT, PT, R5, -0x3f3504f3, RZ ;  /* 0xc0cafb0d05047810 */ /* 0x000fc80007ffe0ff */
[----:B------:R-:W-:Y:S02]  /*8880*/  LOP3.LUT R8, R4, 0xff800000, RZ, 0xc0, !PT ;  /* 0xff80000004087812 */ /* 0x000fe400078ec0ff */
[----:B------:R-:W-:-:S03]  /*8890*/  FSEL R4, RZ, -24, P0 ;  /* 0xc1c00000ff047808 */ /* 0x000fc60000000000 */
[----:B------:R-:W-:-:S04]  /*88a0*/  IMAD.IADD R5, R5, 0x1, -R8 ;  /* 0x0000000105057824 */ /* 0x000fc800078e0a08 */
[C---:B------:R-:W-:Y:S01]  /*88b0*/  FADD R10, R5.reuse, 1 ;  /* 0x3f800000050a7421 */ /* 0x040fe20000000000 */
[----:B------:R-:W-:Y:S01]  /*88c0*/  FADD R9, R5, -1 ;  /* 0xbf80000005097421 */ /* 0x000fe20000000000 */
[----:B------:R-:W-:-:S03]  /*88d0*/  I2FP.F32.S32 R5, R8 ;  /* 0x0000000800057245 */ /* 0x000fc60000201400 */
        /* <DEDUP_REMOVED lines=8> */
[----:B------:R-:W-:Y:S01]  /*8960*/  FFMA R18, R5, R18, 0.0032181653659790754318 ;  /* 0x3b52e7db05127423 */ /* 0x000fe20000000012 */
[----:B------:R-:W-:Y:S02]  /*8970*/  FADD R4, R4, -R19 ;  /* 0x8000001304047221 */ /* 0x000fe40000000000 */
[----:B------:R-:W-:Y:S01]  /*8980*/  FFMA R9, R9, -R15, R8 ;  /* 0x8000000f09097223 */ /* 0x000fe20000000008 */
[----:B------:R-:W-:Y:S01]  /*8990*/  FFMA R18, R5, R18, 0.018033718690276145935 ;  /* 0x3c93bb7305127423 */ /* 0x000fe20000000012 */
[----:B------:R-:W-:-:S02]  /*89a0*/  FFMA R4, R15, 1.4426950216293334961, R4 ;  /* 0x3fb8aa3b0f047823 */ /* 0x000fc40000000004 */
[----:B------:R-:W-:Y:S01]  /*89b0*/  FMUL R9, R10, R9 ;  /* 0x000000090a097220 */ /* 0x000fe20000400000 */
[----:B------:R-:W-:Y:S01]  /*89c0*/  FFMA R18, R5, R18, 0.12022458761930465698 ;  /* 0x3df6384f05127423 */ /* 0x000fe20000000012 */
[----:B------:R-:W-:Y:S02]  /*89d0*/  MOV R10, 0x391fcb8e ;  /* 0x391fcb8e000a7802 */ /* 0x000fe40000000f00 */
        /* <DEDUP_REMOVED lines=11> */
[-C--:B------:R-:W-:Y:S01]  /*8a90*/  FFMA R4, R4, R7.reuse, -R8 ;  /* 0x0000000704047223 */ /* 0x080fe20000000808 */
[C---:B------:R-:W-:Y:S02]  /*8aa0*/  FSETP.GT.AND P1, PT, |R8|.reuse, 152, PT ;  /* 0x431800000800780b */ /* 0x040fe40003f24200 */
[C---:B------:R-:W-:Y:S01]  /*8ab0*/  FSETP.GEU.AND P2, PT, R8.reuse, RZ, PT ;  /* 0x000000ff0800720b */ /* 0x040fe20003f4e000 */
[----:B------:R-:W-:Y:S02]  /*8ac0*/  FFMA R4, R19, R7, R4 ;  /* 0x0000000713047223 */ /* 0x000fe40000000004 */
[----:B------:R-:W2:Y:S01]  /*8ad0*/  F2I.NTZ R15, R8 ;  /* 0x00000008000f7305 */ /* 0x000ea20000203100 */
[----:B-1----:R-:W-:Y:S01]  /*8ae0*/  FADD R9, R8, -R5 ;  /* 0x8000000508097221 */ /* 0x002fe20000000000 */
[----:B------:R-:W-:-:S03]  /*8af0*/  FSETP.GT.AND P0, PT, R5, RZ, PT ;  /* 0x000000ff0500720b */ /* 0x000fc60003f04000 */
[----:B------:R-:W-:Y:S01]  /*8b00*/  FADD R9, R4, R9 ;  /* 0x0000000904097221 */ /* 0x000fe20000000000 */
[----:B------:R-:W-:Y:S02]  /*8b10*/  SEL R18, RZ, 0x83000000, P0 ;  /* 0x83000000ff127807 */ /* 0x000fe40000000000 */
[----:B------:R-:W-:Y:S01]  /*8b20*/  FSETP.NEU.AND P0, PT, R7, RZ, PT ;  /* 0x000000ff0700720b */ /* 0x000fe20003f0d000 */
[C---:B------:R-:W-:Y:S02]  /*8b30*/  FFMA R4, R9.reuse, R10, 0.0013391353422775864601 ;  /* 0x3aaf85ed09047423 */ /* 0x040fe4000000000a */
[----:B------:R-:W-:Y:S01]  /*8b40*/  VIADD R5, R18, 0x7f000000 ;  /* 0x7f00000012057836 */ /* 0x000fe20000000000 */
[----:B------:R-:W-:Y:S01]  /*8b50*/  FSETP.EQ.OR P0, PT, R6, 1, !P0 ;  /* 0x3f8000000600780b */ /* 0x000fe20004702400 */
[----:B------:R-:W-:Y:S01]  /*8b60*/  FFMA R4, R9, R4, 0.0096188392490148544312 ;  /* 0x3c1d985609047423 */ /* 0x000fe20000000004 */
[----:B--2---:R-:W-:-:S03]  /*8b70*/  LEA R18, R15, -R18, 0x17 ;  /* 0x800000120f127211 */ /* 0x004fc600078eb8ff */
[----:B------:R-:W-:-:S04]  /*8b80*/  FFMA R4, R9, R4, 0.055503588169813156128 ;  /* 0x3d6357bb09047423 */ /* 0x000fc80000000004 */
[----:B------:R-:W-:Y:S01]  /*8b90*/  FFMA R10, R9, R4, 0.24022644758224487305 ;  /* 0x3e75fdec090a7423 */ /* 0x000fe20000000004 */
[----:B------:R-:W-:-:S03]  /*8ba0*/  FMUL R4, R7, 0.5 ;  /* 0x3f00000007047820 */ /* 0x000fc60000400000 */
[----:B------:R-:W-:-:S03]  /*8bb0*/  FFMA R10, R9, R10, 0.69314718246459960938 ;  /* 0x3f317218090a7423 */ /* 0x000fc6000000000a */
[----:B------:R-:W1:Y:S01]  /*8bc0*/  FRND.TRUNC R4, R4 ;  /* 0x0000000400047307 */ /* 0x000e62000020d000 */
[----:B------:R-:W-:-:S04]  /*8bd0*/  FFMA R10, R9, R10, 1 ;  /* 0x3f800000090a7423 */ /* 0x000fc8000000000a */
        /* <DEDUP_REMOVED lines=10> */
[----:B------:R-:W-:-:S03]  /*8c80*/  FADD R8, -R8, R7 ;  /* 0x0000000708087221 */ /* 0x000fc60000000100 */
[----:B------:R-:W-:-:S04]  /*8c90*/  FSETP.NEU.AND P0, PT, R6, RZ, P0 ;  /* 0x000000ff0600720b */ /* 0x000fc8000070d000 */
[----:B------:R-:W-:Y:S02]  /*8ca0*/  FSETP.GEU.OR P1, PT, R7, RZ, P0 ;  /* 0x000000ff0700720b */ /* 0x000fe4000072e400 */
[----:B------:R-:W-:-:S07]  /*8cb0*/  FSETP.NEU.AND P2, PT, |R8|, 1, !P0 ;  /* 0x3f8000000800780b */ /* 0x000fce000474d200 */
[----:B------:R-:W-:-:S05]  /*8cc0*/  @!P0 FADD R4, R6, R6 ;  /* 0x0000000606048221 */ /* 0x000fca0000000000 */
[----:B------:R-:W-:-:S04]  /*8cd0*/  @!P1 LOP3.LUT R4, R4, 0x7f800000, RZ, 0x3c, !PT ;  /* 0x7f80000004049812 */ /* 0x000fc800078e3cff */
[----:B------:R-:W-:-:S04]  /*8ce0*/  @P2 LOP3.LUT R4, R4, 0x7fffffff, RZ, 0xc0, !PT ;  /* 0x7fffffff04042812 */ /* 0x000fc800078ec0ff */
[----:B------:R-:W-:Y:S01]  /*8cf0*/  @!P0 MOV R0, R4 ;  /* 0x0000000400008202 */ /* 0x000fe20000000f00 */
[----:B------:R-:W-:Y:S06]  /*8d00*/  @!P0 BRA `(.L_x_151) ;  /* 0x0000002000b08947 */ /* 0x000fec0003800000 */
[----:B------:R-:W-:Y:S02]  /*8d10*/  FSETP.NEU.AND P0, PT, |R7|, +INF , PT ;  /* 0x7f8000000700780b */ /* 0x000fe40003f0d200 */
[----:B------:R-:W-:-:S13]  /*8d20*/  FSETP.EQ.AND P1, PT, R6, -1, PT ;  /* 0xbf8000000600780b */ /* 0x000fda0003f22000 */
[----:B------:R-:W-:Y:S05]  /*8d30*/  @!P0 BRA P1, `(.L_x_151) ;  /* 0x0000002000a48947 */ /* 0x000fea0000800000 */
[----:B------:R-:W-:Y:S01]  /*8d40*/  FSETP.GEU.AND P0, PT, R6, RZ, PT ;  /* 0x000000ff0600720b */ /* 0x000fe20003f0e000 */
[----:B------:R-:W-:-:S12]  /*8d50*/  IMAD.MOV.U32 R0, RZ, RZ, R5 ;  /* 0x000000ffff007224 */ /* 0x000fd800078e0005 */
[----:B------:R-:W-:Y:S05]  /*8d60*/  @P0 BRA `(.L_x_151) ;  /* 0x0000002000980947 */ /* 0x000fea0003800000 */
[----:B------:R-:W1:Y:S01]  /*8d70*/  FRND.FLOOR R0, R7 ;  /* 0x0000000700007307 */ /* 0x000e620000205000 */
[----:B------:R-:W-:Y:S02]  /*8d80*/  FSETP.NEU.AND P1, PT, |R8|, 1, PT ;  /* 0x3f8000000800780b */ /* 0x000fe40003f2d200 */
[----:B-1----:R-:W-:Y:S02]  /*8d90*/  FSETP.NEU.AND P0, PT, R7, R0, PT ;  /* 0x000000000700720b */ /* 0x002fe40003f0d000 */
[----:B------:R-:W-:-:S04]  /*8da0*/  FSEL R0, R5, -R5, P1 ;  /* 0x8000000505007208 */ /* 0x000fc80000800000 */
[----:B------:R-:W-:Y:S01]  /*8db0*/  FSEL R0, R0, +QNAN , !P0 ;  /* 0x7fffffff00007808 */ /* 0x000fe20004000000 */
[----:B------:R-:W-:Y:S06]  /*8dc0*/  BRA `(.L_x_151) ;  /* 0x0000002000807947 */ /* 0x000fec0003800000 */
.L_x_173:
[----:B------:R-:W-:-:S04]  /*8dd0*/  MOV R4, 0xffffffef ;  /* 0xffffffef00047802 */ /* 0x000fc80000000f00 */
[----:B------:R-:W-:-:S04]  /*8de0*/  VIADDMNMX.U32 R4, R9, R4, 0x2, PT ;  /* 0x0000000209047446 */ /* 0x000fc80003800004 */
[----:B------:R-:W-:-:S04]  /*8df0*/  SHF.L.U32 R4, R4, 0x2, RZ ;  /* 0x0000000204047819 */ /* 0x000fc800000006ff */
[----:B------:R-:W1:Y:S02]  /*8e00*/  LDC R8, c[0x2][R4+0x3ec] ;  /* 0x0080fb0004087b82 */ /* 0x000e640000000800 */
[----:B-1----:R-:W-:-:S04]  /*8e10*/  SHF.R.S32.HI R9, RZ, 0x1f, R8 ;  /* 0x0000001fff097819 */ /* 0x002fc80000011408 */
.L_x_1034:
[----:B------:R-:W-:Y:S05]  /*8e20*/  BRX R8 -0x8e30                                                           (*"BRANCH_TARGETS .L_x_1035,.L_x_1036,.L_x_159"*) ;  /* 0xffffff7008747949 */ /* 0x000fea000383ffff */
.L_x_1036:
[C---:B-----5:R-:W-:Y:S01]  /*8e30*/  FMUL R4, |R5|.reuse, 16777216 ;  /* 0x4b80000005047820 */ /* 0x060fe20000400200 */
[----:B------:R-:W-:Y:S01]  /*8e40*/  FSETP.GEU.AND P0, PT, |R5|, 1.175494350822287508e-38, PT ;  /* 0x008000000500780b */ /* 0x000fe20003f0e200 */
[----:B------:R-:W-:-:S03]  /*8e50*/  HFMA2 R18, -RZ, RZ, 0.771484375, 0.21533203125 ;  /* 0x3a2c32e4ff127431 */ /* 0x000fc600000001ff */
[----:B------:R-:W-:-:S05]  /*8e60*/  FSEL R4, R4, |R5|, !P0 ;  /* 0x4000000504047208 */ /* 0x000fca0004000000 */
[----:B------:R-:W-:-:S05]  /*8e70*/  VIADD R7, R4, 0xc0cafb0d ;  /* 0xc0cafb0d04077836 */ /* 0x000fca0000000000 */
[----:B------:R-:W-:-:S04]  /*8e80*/  LOP3.LUT R7, R7, 0xff800000, RZ, 0xc0, !PT ;  /* 0xff80000007077812 */ /* 0x000fc800078ec0ff */
[-C--:B------:R-:W-:Y:S02]  /*8e90*/  IADD3 R4, PT, PT, R4, -R7.reuse, RZ ;  /* 0x8000000704047210 */ /* 0x080fe40007ffe0ff */
        /* <DEDUP_REMOVED lines=31> */
[----:B------:R-:W-:Y:S01]  /*9090*/  IMAD.MOV.U32 R10, RZ, RZ, 0x391fcb8e ;  /* 0x391fcb8eff0a7424 */ /* 0x000fe200078e00ff */
[C---:B------:R-:W-:Y:S02]  /*90a0*/  FSETP.GT.AND P1, PT, |R8|.reuse, 152, PT ;  /* 0x431800000800780b */ /* 0x040fe40003f24200 */
[----:B------:R-:W-:Y:S01]  /*90b0*/  FFMA R4, R21, R6, R4 ;  /* 0x0000000615047223 */ /* 0x000fe20000000004 */
[C---:B------:R-:W-:Y:S01]  /*90c0*/  FSETP.GEU.AND P2, PT, R8.reuse, RZ, PT ;  /* 0x000000ff0800720b */ /* 0x040fe20003f4e000 */
        /* <DEDUP_REMOVED lines=43> */
[----:B------:R-:W-:-:S04]  /*9380*/  FSETP.NEU.AND P1, PT, |R7|, 1, PT ;  /* 0x3f8000000700780b */ /* 0x000fc80003f2d200 */
[----:B------:R-:W-:Y:S02]  /*9390*/  FSEL R0, R18, -R18, P1 ;  /* 0x8000001212007208 */ /* 0x000fe40000800000 */
[----:B-1----:R-:W-:-:S04]  /*93a0*/  FSETP.NEU.AND P0, PT, R6, R5, PT ;  /* 0x000000050600720b */ /* 0x002fc80003f0d000 */
[----:B------:R-:W-:Y:S01]  /*93b0*/  FSEL R0, R0, +QNAN , !P0 ;  /* 0x7fffffff00007808 */ /* 0x000fe20004000000 */
[----:B------:R-:W-:Y:S08]  /*93c0*/  BRA `(.L_x_151) ;  /* 0x0000001c00007947 */ /* 0x000ff00003800000 */
.L_x_1035:
[C---:B-----5:R-:W-:Y:S01]  /*93d0*/  FMUL R4, |R7|.reuse, 16777216 ;  /* 0x4b80000007047820 */ /* 0x060fe20000400200 */
[----:B------:R-:W-:Y:S01]  /*93e0*/  FSETP.GEU.AND P0, PT, |R7|, 1.175494350822287508e-38, PT ;  /* 0x008000000700780b */ /* 0x000fe20003f0e200 */
[----:B------:R-:W-:-:S03]  /*93f0*/  HFMA2 R18, -RZ, RZ, 0.771484375, 0.21533203125 ;  /* 0x3a2c32e4ff127431 */ /* 0x000fc600000001ff */
[----:B------:R-:W-:-:S04]  /*9400*/  FSEL R4, R4, |R7|, !P0 ;  /* 0x4000000704047208 */ /* 0x000fc80004000000 */
[----:B------:R-:W-:-:S04]  /*9410*/  IADD3 R5, PT, PT, R4, -0x3f3504f3, RZ ;  /* 0xc0cafb0d04057810 */ /* 0x000fc80007ffe0ff */
[----:B------:R-:W-:-:S05]  /*9420*/  LOP3.LUT R5, R5, 0xff800000, RZ, 0xc0, !PT ;  /* 0xff80000005057812 */ /* 0x000fca00078ec0ff */
[----:B------:R-:W-:Y:S01]  /*9430*/  IMAD.IADD R4, R4, 0x1, -R5 ;  /* 0x0000000104047824 */ /* 0x000fe200078e0a05 */
        /* <DEDUP_REMOVED lines=24> */
[----:B------:R-:W-:Y:S01]  /*95c0*/  FFMA R10, R15, R10, R5 ;  /* 0x0000000a0f0a7223 */ /* 0x000fe20000000005 */
[----:B------:R-:W-:-:S03]  /*95d0*/  FMUL R15, R6, 0.5 ;  /* 0x3f000000060f7820 */ /* 0x000fc60000400000 */
[----:B------:R-:W-:-:S03]  /*95e0*/  FADD R5, R21, R10 ;  /* 0x0000000a15057221 */ /* 0x000fc60000000000 */
[----:B------:R-:W-:Y:S01]  /*95f0*/  FRND.TRUNC R15, R15 ;  /* 0x0000000f000f7307 */ /* 0x000fe2000020d000 */
[----:B------:R-:W-:Y:S01]  /*9600*/  FMUL R4, R5, R6 ;  /* 0x0000000605047220 */ /* 0x000fe20000400000 */
[----:B------:R-:W-:-:S03]  /*9610*/  FADD R21, -R21, R5 ;  /* 0x0000000515157221 */ /* 0x000fc60000000100 */
[-C--:B------:R-:W-:Y:S01]  /*9620*/  FFMA R8, R5, R6.reuse, -R4 ;  /* 0x0000000605087223 */ /* 0x080fe20000000804 */
[----:B------:R-:W-:Y:S01]  /*9630*/  FADD R21, R10, -R21 ;  /* 0x800000150a157221 */ /* 0x000fe20000000000 */
[----:B------:R-:W-:Y:S01]  /*9640*/  MOV R10, 0x391fcb8e ;  /* 0x391fcb8e000a7802 */ /* 0x000fe20000000f00 */
[----:B------:R-:W1:Y:S01]  /*9650*/  FRND R9, R4 ;  /* 0x0000000400097307 */ /* 0x000e620000201000 */
[C---:B------:R-:W-:Y:S01]  /*9660*/  FSETP.GT.AND P1, PT, |R4|.reuse, 152, PT ;  /* 0x431800000400780b */ /* 0x040fe20003f24200 */
[----:B------:R-:W-:Y:S01]  /*9670*/  FFMA R8, R21, R6, R8 ;  /* 0x0000000615087223 */ /* 0x000fe20000000008 */
[C---:B------:R-:W-:Y:S01]  /*9680*/  FSETP.GEU.AND P2, PT, R4.reuse, RZ, PT ;  /* 0x000000ff0400720b */ /* 0x040fe20003f4e000 */
[----:B-1----:R-:W-:Y:S01]  /*9690*/  FADD R5, R4, -R9 ;  /* 0x8000000904057221 */ /* 0x002fe20000000000 */
[----:B------:R-:W-:-:S03]  /*96a0*/  FSETP.GT.AND P0, PT, R9, RZ, PT ;  /* 0x000000ff0900720b */ /* 0x000fc60003f04000 */
[----:B------:R-:W-:Y:S01]  /*96b0*/  FADD R5, R8, R5 ;  /* 0x0000000508057221 */ /* 0x000fe20000000000 */
[----:B------:R-:W-:Y:S02]  /*96c0*/  SEL R9, RZ, 0x83000000, P0 ;  /* 0x83000000ff097807 */ /* 0x000fe40000000000 */
[----:B------:R-:W-:Y:S01]  /*96d0*/  FSETP.NEU.AND P0, PT, R6, RZ, PT ;  /* 0x000000ff0600720b */ /* 0x000fe20003f0d000 */
[----:B------:R-:W-:Y:S02]  /*96e0*/  FFMA R8, R5, R10, 0.0013391353422775864601 ;  /* 0x3aaf85ed05087423 */ /* 0x000fe4000000000a */
[----:B------:R-:W1:Y:S01]  /*96f0*/  F2I.NTZ R10, R4 ;  /* 0x00000004000a7305 */ /* 0x000e620000203100 */
[----:B------:R-:W-:Y:S01]  /*9700*/  FSETP.EQ.OR P0, PT, R7, 1, !P0 ;  /* 0x3f8000000700780b */ /* 0x000fe20004702400 */
[----:B------:R-:W-:-:S04]  /*9710*/  FFMA R8, R5, R8, 0.0096188392490148544312 ;  /* 0x3c1d985605087423 */ /* 0x000fc80000000008 */
[----:B------:R-:W-:-:S04]  /*9720*/  FFMA R8, R5, R8, 0.055503588169813156128 ;  /* 0x3d6357bb05087423 */ /* 0x000fc80000000008 */
[----:B------:R-:W-:-:S04]  /*9730*/  FFMA R8, R5, R8, 0.24022644758224487305 ;  /* 0x3e75fdec05087423 */ /* 0x000fc80000000008 */
[----:B------:R-:W-:Y:S01]  /*9740*/  FFMA R8, R5, R8, 0.69314718246459960938 ;  /* 0x3f31721805087423 */ /* 0x000fe20000000008 */
[----:B-1----:R-:W-:-:S03]  /*9750*/  LEA R10, R10, -R9, 0x17 ;  /* 0x800000090a0a7211 */ /* 0x002fc600078eb8ff */
[----:B------:R-:W-:Y:S01]  /*9760*/  FFMA R8, R5, R8, 1 ;  /* 0x3f80000005087423 */ /* 0x000fe20000000008 */
[----:B------:R-:W-:Y:S02]  /*9770*/  VIADD R5, R9, 0x7f000000 ;  /* 0x7f00000009057836 */ /* 0x000fe40000000000 */
[----:B------:R-:W-:Y:S02]  /*9780*/  FADD R9, R15, R15 ;  /* 0x0000000f0f097221 */ /* 0x000fe40000000000 */
[----:B------:R-:W-:-:S04]  /*9790*/  FMUL R5, R8, R5 ;  /* 0x0000000508057220 */ /* 0x000fc80000400000 */
[----:B------:R-:W-:Y:S01]  /*97a0*/  FMUL R5, R5, R10 ;  /* 0x0000000a05057220 */ /* 0x000fe20000400000 */
[----:B------:R-:W-:Y:S01]  /*97b0*/  @P1 FSEL R5, RZ, +INF , !P2 ;  /* 0x7f800000ff051808 */ /* 0x000fe20005000000 */
        /* <DEDUP_REMOVED lines=22> */
[----:B------:R-:W-:-:S04]  /*9920*/  FSETP.NEU.AND P0, PT, |R9|, 1, PT ;  /* 0x3f8000000900780b */ /* 0x000fc80003f0d200 */
[----:B------:R-:W-:Y:S02]  /*9930*/  FSEL R0, R5, -R5, P0 ;  /* 0x8000000505007208 */ /* 0x000fe40000000000 */
[----:B-1----:R-:W-:-:S04]  /*9940*/  FSETP.NEU.AND P1, PT, R6, R7, PT ;  /* 0x000000070600720b */ /* 0x002fc80003f2d000 */
[----:B------:R-:W-:Y:S01]  /*9950*/  FSEL R0, R0, +QNAN , !P1 ;  /* 0x7fffffff00007808 */ /* 0x000fe20004800000 */
[----:B------:R-:W-:Y:S08]  /*9960*/  BRA `(.L_x_151) ;  /* 0x0000001400987947 */ /* 0x000ff00003800000 */
.L_x_169:
[----:B------:R-:W-:-:S13]  /*9970*/  ISETP.GT.AND P0, PT, R9, 0x16, PT ;  /* 0x000000160900780c */ /* 0x000fda0003f04270 */
[----:B------:R-:W-:Y:S05]  /*9980*/  @P0 BRA `(.L_x_174) ;  /* 0x0000000c005c0947 */ /* 0x000fea0003800000 */
[----:B------:R-:W-:-:S13]  /*9990*/  ISETP.GT.AND P0, PT, R9, 0x14, PT ;  /* 0x000000140900780c */ /* 0x000fda0003f04270 */
[----:B------:R-:W-:Y:S05]  /*99a0*/  @P0 BRA `(.L_x_175) ;  /* 0x0000000400940947 */ /* 0x000fea0003800000 */
[----:B------:R-:W-:-:S04]  /*99b0*/  MOV R0, 0xffffffed ;  /* 0xffffffed00007802 */ /* 0x000fc80000000f00 */
[----:B------:R-:W-:-:S04]  /*99c0*/  VIADDMNMX.U32 R0, R9, R0, 0x2, PT ;  /* 0x0000000209007446 */ /* 0x000fc80003800000 */
[----:B------:R-:W-:-:S04]  /*99d0*/  SHF.L.U32 R0, R0, 0x2, RZ ;  /* 0x0000000200007819 */ /* 0x000fc800000006ff */
[----:B------:R-:W1:Y:S02]  /*99e0*/  LDC R4, c[0x2][R0+0x3f8] ;  /* 0x0080fe0000047b82 */ /* 0x000e640000000800 */
[----:B-1---5:R-:W-:-:S04]  /*99f0*/  SHF.R.S32.HI R5, RZ, 0x1f, R4 ;  /* 0x0000001fff057819 */ /* 0x022fc80000011404 */
.L_x_1038:
[----:B------:R-:W-:Y:S05]  /*9a00*/  BRX R4 -0x9a10                                                           (*"BRANCH_TARGETS .L_x_1039,.L_x_1040,.L_x_159"*) ;  /* 0xffffff64047c7949 */ /* 0x000fea000383ffff */
.L_x_1040:
[C---:B------:R-:W-:Y:S01]  /*9a10*/  FMUL R0, R6.reuse, 0.63661974668502807617 ;  /* 0x3f22f98306007820 */ /* 0x040fe20000400000 */
[----:B------:R-:W-:Y:S01]  /*9a20*/  FSETP.GE.AND P0, PT, |R6|, 105615, PT ;  /* 0x47ce47800600780b */ /* 0x000fe20003f06200 */
[----:B------:R-:W-:Y:S04]  /*9a30*/  BSSY.RECONVERGENT B0, `(.L_x_176) ;  /* 0x000003a000007945 */ /* 0x000fe80003800200 */
[----:B------:R-:W1:Y:S02]  /*9a40*/  F2I.NTZ R0, R0 ;  /* 0x0000000000007305 */ /* 0x000e640000203100 */
[----:B-1----:R-:W-:-:S05]  /*9a50*/  I2FP.F32.S32 R5, R0 ;  /* 0x0000000000057245 */ /* 0x002fca0000201400 */
[----:B------:R-:W-:-:S04]  /*9a60*/  FFMA R4, R5, -1.5707962512969970703, R6 ;  /* 0xbfc90fda05047823 */ /* 0x000fc80000000006 */
[----:B------:R-:W-:-:S04]  /*9a70*/  FFMA R4, R5, -7.5497894158615963534e-08, R4 ;  /* 0xb3a2216805047823 */ /* 0x000fc80000000004 */
[----:B------:R-:W-:Y:S01]  /*9a80*/  FFMA R7, R5, -5.3903029534742383927e-15, R4 ;  /* 0xa7c234c505077823 */ /* 0x000fe20000000004 */
[----:B------:R-:W-:Y:S06]  /*9a90*/  @!P0 BRA `(.L_x_177) ;  /* 0x0000000000cc8947 */ /* 0x000fec0003800000 */
[----:B------:R-:W-:-:S13]  /*9aa0*/  FSETP.NEU.AND P0, PT, |R6|, +INF , PT ;  /* 0x7f8000000600780b */ /* 0x000fda0003f0d200 */
[----:B------:R-:W-:Y:S01]  /*9ab0*/  @!P0 FMUL R7, RZ, R6 ;  /* 0x00000006ff078220 */ /* 0x000fe20000400000 */
[----:B------:R-:W-:Y:S01]  /*9ac0*/  @!P0 IMAD.MOV.U32 R0, RZ, RZ, RZ ;  /* 0x000000ffff008224 */ /* 0x000fe200078e00ff */
[----:B------:R-:W-:Y:S06]  /*9ad0*/  @!P0 BRA `(.L_x_177) ;  /* 0x0000000000bc8947 */ /* 0x000fec0003800000 */
[----:B------:R-:W-:Y:S01]  /*9ae0*/  SHF.L.U32 R0, R6, 0x8, RZ ;  /* 0x0000000806007819 */ /* 0x000fe200000006ff */
[----:B------:R-:W-:Y:S02]  /*9af0*/  HFMA2 R8, -RZ, RZ, 0, 0 ;  /* 0x00000000ff087431 */ /* 0x000fe400000001ff */
[----:B------:R-:W-:Y:S01]  /*9b00*/  IMAD.MOV.U32 R7, RZ, RZ, RZ ;  /* 0x000000ffff077224 */ /* 0x000fe200078e00ff */
[----:B------:R-:W-:Y:S01]  /*9b10*/  UMOV UR4, URZ ;  /* 0x000000ff00047c82 */ /* 0x000fe20008000000 */
[----:B------:R-:W-:-:S07]  /*9b20*/  LOP3.LUT R15, R0, 0x80000000, RZ, 0xfc, !PT ;  /* 0x80000000000f7812 */ /* 0x000fce00078efcff */
.L_x_178:
[----:B-1----:R-:W1:Y:S02]  /*9b30*/  LDC.64 R4, c[0x4][RZ] ;  /* 0x01000000ff047b82 */ /* 0x002e640000000a00 */
[----:B-1----:R-:W-:-:S06]  /*9b40*/  IMAD.WIDE.U32 R4, R7, 0x4, R4 ;  /* 0x0000000407047825 */ /* 0x002fcc00078e0004 */
[----:B------:R-:W2:Y:S01]  /*9b50*/  LDG.E.CONSTANT R4, desc[UR8][R4.64] ;  /* 0x0000000804047981 */ /* 0x000ea2000c1e9900 */
[C---:B------:R-:W-:Y:S02]  /*9b60*/  LEA R0, R7.reuse, R1, 0x2 ;  /* 0x0000000107007211 */ /* 0x040fe400078e10ff */
[----:B------:R-:W-:-:S04]  /*9b70*/  IADD3 R7, PT, PT, R7, 0x1, RZ ;  /* 0x0000000107077810 */ /* 0x000fc80007ffe0ff */
        /* <DEDUP_REMOVED lines=9> */
[----:B------:R-:W-:-:S03]  /*9c10*/  LOP3.LUT P0, RZ, R7, 0x1f, RZ, 0xc0, !PT ;  /* 0x0000001f07ff7812 */ /* 0x000fc6000780c0ff */
[----:B------:R-:W-:-:S05]  /*9c20*/  VIADD R0, R0, 0xffffff80 ;  /* 0xffffff8000007836 */ /* 0x000fca0000000000 */
        /* <DEDUP_REMOVED lines=14> */
[----:B------:R-:W-:Y:S02]  /*9d10*/  SHF.R.U32.HI R0, RZ, 0x1e, R0 ;  /* 0x0000001eff007819 */ /* 0x000fe40000011600 */
[C---:B------:R-:W-:Y:S02]  /*9d20*/  LOP3.LUT R18, R4.reuse, R5, RZ, 0x3c, !PT ;  /* 0x0000000504127212 */ /* 0x040fe400078e3cff */
[----:B------:R-:W-:Y:S02]  /*9d30*/  LOP3.LUT R19, R4, R7, RZ, 0x3c, !PT ;  /* 0x0000000704137212 */ /* 0x000fe400078e3cff */
[C---:B------:R-:W-:Y:S02]  /*9d40*/  LOP3.LUT R6, R7.reuse, R6, RZ, 0x3c, !PT ;  /* 0x0000000607067212 */ /* 0x040fe400078e3cff */
[----:B------:R-:W-:Y:S02]  /*9d50*/  LEA.HI R0, R7, R0, RZ, 0x1 ;  /* 0x0000000007007211 */ /* 0x000fe400078f08ff */
[----:B------:R-:W1:Y:S01]  /*9d60*/  I2F.F64.S64 R18, R18 ;  /* 0x0000001200127312 */ /* 0x000e620000301c00 */
[----:B------:R-:W-:-:S02]  /*9d70*/  ISETP.GE.AND P1, PT, R6, RZ, PT ;  /* 0x000000ff0600720c */ /* 0x000fc40003f26270 */
[----:B------:R-:W-:-:S05]  /*9d80*/  IADD3 R6, PT, PT, -R0, RZ, RZ ;  /* 0x000000ff00067210 */ /* 0x000fca0007ffe1ff */
[----:B------:R-:W-:Y:S01]  /*9d90*/  @!P0 IMAD.MOV.U32 R0, RZ, RZ, R6 ;  /* 0x000000ffff008224 */ /* 0x000fe200078e0006 */
[----:B-1----:R-:W-:-:S10]  /*9da0*/  DMUL R4, R18, UR10 ;  /* 0x0000000a12047c28 */ /* 0x002fd40008000000 */
[----:B------:R-:W1:Y:S02]  /*9db0*/  F2F.F32.F64 R4, R4 ;  /* 0x0000000400047310 */ /* 0x000e640000301000 */
[----:B-12---:R-:W-:-:S07]  /*9dc0*/  FSEL R7, -R4, R4, !P1 ;  /* 0x0000000404077208 */ /* 0x006fce0004800100 */
.L_x_177:
[----:B------:R-:W-:Y:S05]  /*9dd0*/  BSYNC.RECONVERGENT B0 ;  /* 0x0000000000007941 */ /* 0x000fea0003800200 */
.L_x_176:
[----:B------:R-:W-:Y:S01]  /*9de0*/  LOP3.LUT R6, R0, 0x1, RZ, 0xc0, !PT ;  /* 0x0000000100067812 */ /* 0x000fe200078ec0ff */
[----:B------:R-:W-:Y:S01]  /*9df0*/  FMUL R5, R7, R7 ;  /* 0x0000000707057220 */ /* 0x000fe20000400000 */
[----:B------:R-:W-:Y:S01]  /*9e00*/  MOV R4, 0x37cbac00 ;  /* 0x37cbac0000047802 */ /* 0x000fe20000000f00 */
[----:B------:R-:W-:Y:S01]  /*9e10*/  IMAD.MOV.U32 R9, RZ, RZ, 0x3effffff ;  /* 0x3effffffff097424 */ /* 0x000fe200078e00ff */
[----:B------:R-:W-:Y:S01]  /*9e20*/  ISETP.NE.U32.AND P0, PT, R6, 0x1, PT ;  /* 0x000000010600780c */ /* 0x000fe20003f05070 */
[----:B------:R-:W-:Y:S01]  /*9e30*/  HFMA2 R6, -RZ, RZ, 1.291015625, -0.052581787109375 ;  /* 0x3d2aaabbff067431 */ /* 0x000fe200000001ff */
[----:B------:R-:W-:Y:S01]  /*9e40*/  LOP3.LUT P1, RZ, R0, 0x2, RZ, 0xc0, !PT ;  /* 0x0000000200ff7812 */ /* 0x000fe2000782c0ff */
[----:B------:R-:W-:Y:S01]  /*9e50*/  FFMA R4, R5, R4, -0.0013887860113754868507 ;  /* 0xbab607ed05047423 */ /* 0x000fe20000000004 */
[----:B------:R-:W-:Y:S02]  /*9e60*/  FSEL R0, R7, 1, P0 ;  /* 0x3f80000007007808 */ /* 0x000fe40000000000 */
[----:B------:R-:W-:-:S02]  /*9e70*/  FSEL R9, -R9, -0.16666662693023681641, !P0 ;  /* 0xbe2aaaa809097808 */ /* 0x000fc40004000100 */
[----:B------:R-:W-:Y:S01]  /*9e80*/  FSEL R4, R4, -0.00019574658654164522886, !P0 ;  /* 0xb94d415304047808 */ /* 0x000fe20004000000 */
[----:B------:R-:W-:Y:S01]  /*9e90*/  FFMA R7, R5, R0, RZ ;  /* 0x0000000005077223 */ /* 0x000fe200000000ff */
[----:B------:R-:W-:-:S05]  /*9ea0*/  FSEL R6, R6, 0.0083327032625675201416, !P0 ;  /* 0x3c0885e406067808 */ /* 0x000fca0004000000 */
[----:B------:R-:W-:-:S04]  /*9eb0*/  FFMA R4, R5, R4, R6 ;  /* 0x0000000405047223 */ /* 0x000fc80000000006 */
[----:B------:R-:W-:-:S04]  /*9ec0*/  FFMA R4, R5, R4, R9 ;  /* 0x0000000405047223 */ /* 0x000fc80000000009 */
[----:B------:R-:W-:-:S04]  /*9ed0*/  FFMA R0, R7, R4, R0 ;  /* 0x0000000407007223 */ /* 0x000fc80000000000 */
[----:B------:R-:W-:Y:S01]  /*9ee0*/  @P1 FADD R0, RZ, -R0 ;  /* 0x80000000ff001221 */ /* 0x000fe20000000000 */
[----:B------:R-:W-:Y:S06]  /*9ef0*/  BRA `(.L_x_151) ;  /* 0x0000001000347947 */ /* 0x000fec0003800000 */
.L_x_1039:
[----:B------:R-:W-:Y:S01]  /*9f00*/  IADD3 R0, PT, PT, R6, -0xd000000, RZ ;  /* 0xf300000006007810 */ /* 0x000fe20007ffe0ff */
[----:B------:R1:W2:Y:S01]  /*9f10*/  MUFU.RSQ R7, R6 ;  /* 0x0000000600077308 */ /* 0x0002a20000001400 */
[----:B------:R-:W-:Y:S02]  /*9f20*/  BSSY.RECONVERGENT B0, `(.L_x_179) ;  /* 0x000000c000007945 */ /* 0x000fe40003800200 */
[----:B------:R-:W-:-:S13]  /*9f30*/  ISETP.GT.U32.AND P0, PT, R0, 0x727fffff, PT ;  /* 0x727fffff0000780c */ /* 0x000fda0003f04070 */
[----:B-1----:R-:W-:Y:S05]  /*9f40*/  @!P0 BRA `(.L_x_180) ;  /* 0x0000000000148947 */ /* 0x002fea0003800000 */
[----:B------:R-:W-:Y:S02]  /*9f50*/  MOV R0, R6 ;  /* 0x0000000600007202 */ /* 0x000fe40000000f00 */
[----:B------:R-:W-:-:S07]  /*9f60*/  MOV R4, 0x9f80 ;  /* 0x00009f8000047802 */ /* 0x000fce0000000f00 */
[----:B0-2---:R-:W-:Y:S05]  /*9f70*/  CALL.REL.NOINC `($__internal_2_$__cuda_sm20_sqrt_rn_f32_slowpath) ;  /* 0x000001cc00a47944 */ /* 0x005fea0003c00000 */
[----:B------:R-:W-:Y:S01]  /*9f80*/  IMAD.MOV.U32 R0, RZ, RZ, R7 ;  /* 0x000000ffff007224 */ /* 0x000fe200078e0007 */
[----:B------:R-:W-:Y:S06]  /*9f90*/  BRA `(.L_x_181) ;  /* 0x0000000000107947 */ /* 0x000fec0003800000 */
.L_x_180:
[C---:B--2---:R-:W-:Y:S01]  /*9fa0*/  FMUL.FTZ R5, R7.reuse, R6 ;  /* 0x0000000607057220 */ /* 0x044fe20000410000 */
[----:B------:R-:W-:-:S03]  /*9fb0*/  FMUL.FTZ R4, R7, 0.5 ;  /* 0x3f00000007047820 */ /* 0x000fc60000410000 */
[----:B------:R-:W-:-:S04]  /*9fc0*/  FFMA R0, -R5, R5, R6 ;  /* 0x0000000505007223 */ /* 0x000fc80000000106 */
[----:B------:R-:W-:-:S07]  /*9fd0*/  FFMA R0, R0, R4, R5 ;  /* 0x0000000400007223 */ /* 0x000fce0000000005 */
.L_x_181:
[----:B------:R-:W-:Y:S05]  /*9fe0*/  BSYNC.RECONVERGENT B0 ;  /* 0x0000000000007941 */ /* 0x000fea0003800200 */
.L_x_179:
[----:B------:R-:W-:Y:S05]  /*9ff0*/  BRA `(.L_x_151) ;  /* 0x0000000c00f47947 */ /* 0x000fea0003800000 */
.L_x_175:
[----:B------:R-:W-:-:S04]  /*a000*/  MOV R0, 0xffffffeb ;  /* 0xffffffeb00007802 */ /* 0x000fc80000000f00 */
[----:B------:R-:W-:-:S04]  /*a010*/  VIADDMNMX.U32 R0, R9, R0, 0x2, PT ;  /* 0x0000000209007446 */ /* 0x000fc80003800000 */
[----:B------:R-:W-:-:S04]  /*a020*/  SHF.L.U32 R0, R0, 0x2, RZ ;  /* 0x0000000200007819 */ /* 0x000fc800000006ff */
[----:B------:R-:W1:Y:S02]  /*a030*/  LDC R4, c[0x2][R0+0x404] ;  /* 0x0081010000047b82 */ /* 0x000e640000000800 */
[----:B-1---5:R-:W-:-:S04]  /*a040*/  SHF.R.S32.HI R5, RZ, 0x1f, R4 ;  /* 0x0000001fff057819 */ /* 0x022fc80000011404 */
.L_x_1042:
[----:B------:R-:W-:Y:S05]  /*a050*/  BRX R4 -0xa060                                                           (*"BRANCH_TARGETS .L_x_1043,.L_x_1044,.L_x_159"*) ;  /* 0xffffff5c04e87949 */ /* 0x000fea000383ffff */
.L_x_1044:
        /* <DEDUP_REMOVED lines=18> */
.L_x_184:
        /* <DEDUP_REMOVED lines=11> */
[----:B-1----:R-:W-:Y:S01]  /*a230*/  SHF.R.U32.HI R7, RZ, 0x17, R6 ;  /* 0x00000017ff077819 */ /* 0x002fe20000011606 */
[----:B------:R1:W-:Y:S03]  /*a240*/  STL [R1+0x18], R8 ;  /* 0x0000180801007387 */ /* 0x0003e60000100800 */
[C---:B------:R-:W-:Y:S02]  /*a250*/  LOP3.LUT R0, R7.reuse, 0xe0, RZ, 0xc0, !PT ;  /* 0x000000e007007812 */ /* 0x040fe400078ec0ff */
[----:B------:R-:W-:-:S03]  /*a260*/  LOP3.LUT P0, RZ, R7, 0x1f, RZ, 0xc0, !PT ;  /* 0x0000001f07ff7812 */ /* 0x000fc6000780c0ff */
[----:B------:R-:W-:-:S05]  /*a270*/  VIADD R0, R0, 0xffffff80 ;  /* 0xffffff8000007836 */ /* 0x000fca0000000000 */
[----:B------:R-:W-:-:S05]  /*a280*/  SHF.R.U32.HI R0, RZ, 0x5, R0 ;  /* 0x00000005ff007819 */ /* 0x000fca0000011600 */
[----:B------:R-:W-:-:S05]  /*a290*/  IMAD R9, R0, -0x4, R1 ;  /* 0xfffffffc00097824 */ /* 0x000fca00078e0201 */
[----:B------:R-:W2:Y:S04]  /*a2a0*/  LDL R0, [R9+0x18] ;  /* 0x0000180009007983 */ /* 0x000ea80000100800 */
[----:B------:R-:W2:Y:S04]  /*a2b0*/  LDL R5, [R9+0x14] ;  /* 0x0000140009057983 */ /* 0x000ea80000100800 */
[----:B------:R-:W3:Y:S01]  /*a2c0*/  @P0 LDL R4, [R9+0x10] ;  /* 0x0000100009040983 */ /* 0x000ee20000100800 */
[----:B------:R-:W-:Y:S01]  /*a2d0*/  LOP3.LUT R7, R7, 0x1f, RZ, 0xc0, !PT ;  /* 0x0000001f07077812 */ /* 0x000fe200078ec0ff */
[----:B------:R-:W-:Y:S01]  /*a2e0*/  UMOV UR10, 0x54442d19 ;  /* 0x54442d19000a7882 */ /* 0x000fe20000000000 */
[----:B------:R-:W-:Y:S01]  /*a2f0*/  UMOV UR11, 0x3bf921fb ;  /* 0x3bf921fb000b7882 */ /* 0x000fe20000000000 */
[----:B------:R-:W-:-:S02]  /*a300*/  ISETP.GE.AND P1, PT, R6, RZ, PT ;  /* 0x000000ff0600720c */ /* 0x000fc40003f26270 */
[-C--:B--2---:R-:W-:Y:S02]  /*a310*/  @P0 SHF.L.W.U32.HI R0, R5, R7.reuse, R0 ;  /* 0x0000000705000219 */ /* 0x084fe40000010e00 */
[----:B---3--:R-:W-:-:S04]  /*a320*/  @P0 SHF.L.W.U32.HI R5, R4, R7, R5 ;  /* 0x0000000704050219 */ /* 0x008fc80000010e05 */
[C-C-:B------:R-:W-:Y:S02]  /*a330*/  SHF.L.W.U32.HI R7, R5.reuse, 0x2, R0.reuse ;  /* 0x0000000205077819 */ /* 0x140fe40000010e00 */
[----:B------:R-:W-:Y:S02]  /*a340*/  SHF.L.U32 R5, R5, 0x2, RZ ;  /* 0x0000000205057819 */ /* 0x000fe400000006ff */
[----:B------:R-:W-:Y:S02]  /*a350*/  SHF.R.S32.HI R4, RZ, 0x1f, R7 ;  /* 0x0000001fff047819 */ /* 0x000fe40000011407 */
[----:B------:R-:W-:Y:S02]  /*a360*/  SHF.R.U32.HI R0, RZ, 0x1e, R0 ;  /* 0x0000001eff007819 */ /* 0x000fe40000011600 */
[C---:B------:R-:W-:Y:S02]  /*a370*/  LOP3.LUT R18, R4.reuse, R5, RZ, 0x3c, !PT ;  /* 0x0000000504127212 */ /* 0x040fe400078e3cff */
[----:B------:R-:W-:-:S02]  /*a380*/  LOP3.LUT R19, R4, R7, RZ, 0x3c, !PT ;  /* 0x0000000704137212 */ /* 0x000fc400078e3cff */
[C---:B------:R-:W-:Y:S02]  /*a390*/  LOP3.LUT R6, R7.reuse, R6, RZ, 0x3c, !PT ;  /* 0x0000000607067212 */ /* 0x040fe400078e3cff */
[----:B------:R-:W-:Y:S02]  /*a3a0*/  LEA.HI R7, R7, R0, RZ, 0x1 ;  /* 0x0000000007077211 */ /* 0x000fe400078f08ff */
[----:B------:R-:W2:Y:S01]  /*a3b0*/  I2F.F64.S64 R18, R18 ;  /* 0x0000001200127312 */ /* 0x000ea20000301c00 */
[----:B------:R-:W-:Y:S02]  /*a3c0*/  ISETP.GE.AND P0, PT, R6, RZ, PT ;  /* 0x000000ff0600720c */ /* 0x000fe40003f06270 */
[----:B------:R-:W-:-:S05]  /*a3d0*/  IADD3 R0, PT, PT, -R7, RZ, RZ ;  /* 0x000000ff07007210 */ /* 0x000fca0007ffe1ff */
[----:B------:R-:W-:Y:S01]  /*a3e0*/  @!P1 IMAD.MOV.U32 R7, RZ, RZ, R0 ;  /* 0x000000ffff079224 */ /* 0x000fe200078e0000 */
[----:B--2---:R-:W-:-:S10]  /*a3f0*/  DMUL R4, R18, UR10 ;  /* 0x0000000a12047c28 */ /* 0x004fd40008000000 */
[----:B------:R-:W2:Y:S02]  /*a400*/  F2F.F32.F64 R4, R4 ;  /* 0x0000000400047310 */ /* 0x000ea40000301000 */
[----:B-12---:R-:W-:-:S07]  /*a410*/  FSEL R0, -R4, R4, !P0 ;  /* 0x0000000404007208 */ /* 0x006fce0004000100 */
.L_x_183:
[----:B------:R-:W-:Y:S05]  /*a420*/  BSYNC.RECONVERGENT B0 ;  /* 0x0000000000007941 */ /* 0x000fea0003800200 */
.L_x_182:
[C---:B------:R-:W-:Y:S01]  /*a430*/  LOP3.LUT R6, R7.reuse, 0x1, RZ, 0xc0, !PT ;  /* 0x0000000107067812 */ /* 0x040fe200078ec0ff */
[----:B------:R-:W-:Y:S01]  /*a440*/  FMUL R5, R0, R0 ;  /* 0x0000000000057220 */ /* 0x000fe20000400000 */
[----:B------:R-:W-:Y:S01]  /*a450*/  MOV R4, 0x37cbac00 ;  /* 0x37cbac0000047802 */ /* 0x000fe20000000f00 */
[----:B------:R-:W-:Y:S01]  /*a460*/  VIADD R7, R7, 0x1 ;  /* 0x0000000107077836 */ /* 0x000fe20000000000 */
[----:B------:R-:W-:Y:S01]  /*a470*/  ISETP.NE.U32.AND P0, PT, R6, 0x1, PT ;  /* 0x000000010600780c */ /* 0x000fe20003f05070 */
[----:B------:R-:W-:Y:S01]  /*a480*/  HFMA2 R6, -RZ, RZ, 1.0078125, -8.98838043212890625e-05 ;  /* 0x3c0885e4ff067431 */ /* 0x000fe200000001ff */
[----:B------:R-:W-:Y:S01]  /*a490*/  MOV R9, 0x3e2aaaa8 ;  /* 0x3e2aaaa800097802 */ /* 0x000fe20000000f00 */
[----:B------:R-:W-:Y:S01]  /*a4a0*/  FFMA R4, R5, R4, -0.0013887860113754868507 ;  /* 0xbab607ed05047423 */ /* 0x000fe20000000004 */
[----:B------:R-:W-:Y:S02]  /*a4b0*/  LOP3.LUT P1, RZ, R7, 0x2, RZ, 0xc0, !PT ;  /* 0x0000000207ff7812 */ /* 0x000fe4000782c0ff */
[----:B------:R-:W-:-:S02]  /*a4c0*/  FSEL R0, R0, 1, !P0 ;  /* 0x3f80000000007808 */ /* 0x000fc40004000000 */
[----:B------:R-:W-:Y:S02]  /*a4d0*/  FSEL R4, R4, -0.00019574658654164522886, P0 ;  /* 0xb94d415304047808 */ /* 0x000fe40000000000 */
[----:B------:R-:W-:Y:S01]  /*a4e0*/  FSEL R9, -R9, -0.4999999701976776123, !P0 ;  /* 0xbeffffff09097808 */ /* 0x000fe20004000100 */
[----:B------:R-:W-:Y:S01]  /*a4f0*/  FFMA R7, R5, R0, RZ ;  /* 0x0000000005077223 */ /* 0x000fe200000000ff */
[----:B------:R-:W-:-:S05]  /*a500*/  FSEL R6, R6, 0.041666727513074874878, !P0 ;  /* 0x3d2aaabb06067808 */ /* 0x000fca0004000000 */
[----:B------:R-:W-:-:S04]  /*a510*/  FFMA R4, R5, R4, R6 ;  /* 0x0000000405047223 */ /* 0x000fc80000000006 */
[----:B------:R-:W-:-:S04]  /*a520*/  FFMA R4, R5, R4, R9 ;  /* 0x0000000405047223 */ /* 0x000fc80000000009 */
[----:B------:R-:W-:-:S04]  /*a530*/  FFMA R0, R7, R4, R0 ;  /* 0x0000000407007223 */ /* 0x000fc80000000000 */
[----:B------:R-:W-:Y:S01]  /*a540*/  @P1 FADD R0, RZ, -R0 ;  /* 0x80000000ff001221 */ /* 0x000fe20000000000 */
[----:B------:R-:W-:Y:S06]  /*a550*/  BRA `(.L_x_151) ;  /* 0x00000008009c7947 */ /* 0x000fec0003800000 */
.L_x_1043:
[----:B------:R-:W-:Y:S01]  /*a560*/  HFMA2 R5, -RZ, RZ, 1.75, 0 ;  /* 0x3f000000ff057431 */ /* 0x000fe200000001ff */
[C---:B------:R-:W-:Y:S01]  /*a570*/  FSETP.NEU.AND P1, PT, |R6|.reuse, 1, PT ;  /* 0x3f8000000600780b */ /* 0x040fe20003f2d200 */
[----:B------:R-:W-:Y:S01]  /*a580*/  IMAD.MOV.U32 R7, RZ, RZ, 0x3d4dd2f7 ;  /* 0x3d4dd2f7ff077424 */ /* 0x000fe200078e00ff */
[C---:B------:R-:W-:Y:S02]  /*a590*/  FSETP.GT.AND P0, PT, |R6|.reuse, 0.56000000238418579102, PT ;  /* 0x3f0f5c290600780b */ /* 0x040fe40003f04200 */
[----:B------:R-:W-:-:S04]  /*a5a0*/  FFMA R0, |R6|, -R5, 0.5 ;  /* 0x3f00000006007423 */ /* 0x000fc80000000a05 */
[----:B------:R-:W1:Y:S02]  /*a5b0*/  MUFU.RSQ R5, R0 ;  /* 0x0000000000057308 */ /* 0x000e640000001400 */
[----:B-1----:R-:W-:Y:S01]  /*a5c0*/  FMUL R4, R0, R5 ;  /* 0x0000000500047220 */ /* 0x002fe20000400000 */
[----:B------:R-:W-:-:S04]  /*a5d0*/  FMUL R5, R5, -0.5 ;  /* 0xbf00000005057820 */ /* 0x000fc80000400000 */
[----:B------:R-:W-:-:S04]  /*a5e0*/  FFMA R5, R4, R5, 0.5 ;  /* 0x3f00000004057423 */ /* 0x000fc80000000005 */
[----:B------:R-:W-:-:S05]  /*a5f0*/  FFMA R5, R4, R5, R4 ;  /* 0x0000000504057223 */ /* 0x000fca0000000004 */
[----:B------:R-:W-:-:S04]  /*a600*/  FSEL R5, R5, RZ, P1 ;  /* 0x000000ff05057208 */ /* 0x000fc80000800000 */
[----:B------:R-:W-:-:S05]  /*a610*/  FSEL R5, R5, |R6|, P0 ;  /* 0x4000000605057208 */ /* 0x000fca0000000000 */
[----:B------:R-:W-:-:S04]  /*a620*/  FMUL R4, R5, R5 ;  /* 0x0000000505047220 */ /* 0x000fc80000400000 */
[----:B------:R-:W-:-:S04]  /*a630*/  FFMA R7, R4, R7, 0.018773360177874565125 ;  /* 0x3c99ca9704077423 */ /* 0x000fc80000000007 */
[----:B------:R-:W-:-:S04]  /*a640*/  FFMA R7, R4, R7, 0.046769052743911743164 ;  /* 0x3d3f90e804077423 */ /* 0x000fc80000000007 */
[----:B------:R-:W-:-:S04]  /*a650*/  FFMA R7, R4, R7, 0.074823014438152313232 ;  /* 0x3d993ccf04077423 */ /* 0x000fc80000000007 */
[----:B------:R-:W-:-:S04]  /*a660*/  FFMA R7, R4, R7, 0.16667181253433227539 ;  /* 0x3e2aac0404077423 */ /* 0x000fc80000000007 */
[----:B------:R-:W-:Y:S01]  /*a670*/  FMUL R4, R4, R7 ;  /* 0x0000000704047220 */ /* 0x000fe20000400000 */
[----:B------:R-:W-:-:S03]  /*a680*/  MOV R7, 0x3fd774eb ;  /* 0x3fd774eb00077802 */ /* 0x000fc60000000f00 */
[----:B------:R-:W-:-:S04]  /*a690*/  FFMA R5, R5, R4, R5 ;  /* 0x0000000405057223 */ /* 0x000fc80000000005 */
[----:B------:R-:W-:-:S04]  /*a6a0*/  FMUL R0, R5, -2 ;  /* 0xc000000005007820 */ /* 0x000fc80000400000 */
[----:B------:R-:W-:-:S05]  /*a6b0*/  @P0 FFMA R5, R7, 0.93318945169448852539, R0 ;  /* 0x3f6ee58107050823 */ /* 0x000fca0000000000 */
[C---:B------:R-:W-:Y:S02]  /*a6c0*/  FSETP.NAN.AND P0, PT, R5.reuse, R5, PT ;  /* 0x000000050500720b */ /* 0x040fe40003f08000 */
[----:B------:R-:W-:-:S04]  /*a6d0*/  LOP3.LUT R0, R5, 0x80000000, R6, 0xb8, !PT ;  /* 0x8000000005007812 */ /* 0x000fc800078eb806 */
[----:B------:R-:W-:Y:S01]  /*a6e0*/  FSEL R0, R0, R5, !P0 ;  /* 0x0000000500007208 */ /* 0x000fe20004000000 */
[----:B------:R-:W-:Y:S06]  /*a6f0*/  BRA `(.L_x_151) ;  /* 0x0000000800347947 */ /* 0x000fec0003800000 */
.L_x_174:
[----:B------:R-:W-:-:S13]  /*a700*/  ISETP.GT.AND P0, PT, R9, 0x18, PT ;  /* 0x000000180900780c */ /* 0x000fda0003f04270 */
[----:B------:R-:W-:Y:S05]  /*a710*/  @P0 BRA `(.L_x_185) ;  /* 0x0000000400b80947 */ /* 0x000fea0003800000 */
[----:B------:R-:W-:-:S04]  /*a720*/  MOV R0, 0xffffffe9 ;  /* 0xffffffe900007802 */ /* 0x000fc80000000f00 */
[----:B------:R-:W-:-:S05]  /*a730*/  VIADDMNMX.U32 R0, R9, R0, 0x2, PT ;  /* 0x0000000209007446 */ /* 0x000fca0003800000 */
[----:B------:R-:W-:-:S04]  /*a740*/  IMAD.SHL.U32 R0, R0, 0x4, RZ ;  /* 0x0000000400007824 */ /* 0x000fc800078e00ff */
[----:B------:R-:W1:Y:S02]  /*a750*/  LDC R4, c[0x2][R0+0x410] ;  /* 0x0081040000047b82 */ /* 0x000e640000000800 */
[----:B-1---5:R-:W-:-:S04]  /*a760*/  SHF.R.S32.HI R5, RZ, 0x1f, R4 ;  /* 0x0000001fff057819 */ /* 0x022fc80000011404 */
.L_x_1046:
[----:B------:R-:W-:Y:S05]  /*a770*/  BRX R4 -0xa780                                                           (*"BRANCH_TARGETS .L_x_1047,.L_x_1048,.L_x_159"*) ;  /* 0xffffff5804207949 */ /* 0x000fea000383ffff */
.L_x_1047:
[----:B------:R-:W-:Y:S01]  /*a780*/  HFMA2 R5, -RZ, RZ, 1.75, 0 ;  /* 0x3f000000ff057431 */ /* 0x000fe200000001ff */
[C---:B------:R-:W-:Y:S02]  /*a790*/  FSETP.NEU.AND P0, PT, |R6|.reuse, 1, PT ;  /* 0x3f8000000600780b */ /* 0x040fe40003f0d200 */
[C---:B------:R-:W-:Y:S02]  /*a7a0*/  FSETP.GT.AND P1, PT, |R6|.reuse, 0.56000000238418579102, PT ;  /* 0x3f0f5c290600780b */ /* 0x040fe40003f24200 */
[----:B------:R-:W-:-:S04]  /*a7b0*/  FFMA R4, |R6|, -R5, 0.5 ;  /* 0x3f00000006047423 */ /* 0x000fc80000000a05 */
[----:B------:R-:W1:Y:S02]  /*a7c0*/  MUFU.RSQ R5, R4 ;  /* 0x0000000400057308 */ /* 0x000e640000001400 */
[----:B-1----:R-:W-:Y:S01]  /*a7d0*/  FMUL R0, R4, R5 ;  /* 0x0000000504007220 */ /* 0x002fe20000400000 */
[----:B------:R-:W-:-:S04]  /*a7e0*/  FMUL R5, R5, -0.5 ;  /* 0xbf00000005057820 */ /* 0x000fc80000400000 */
[----:B------:R-:W-:-:S04]  /*a7f0*/  FFMA R5, R0, R5, 0.5 ;  /* 0x3f00000000057423 */ /* 0x000fc80000000005 */
[----:B------:R-:W-:-:S05]  /*a800*/  FFMA R5, R0, R5, R0 ;  /* 0x0000000500057223 */ /* 0x000fca0000000000 */
[----:B------:R-:W-:Y:S02]  /*a810*/  FSEL R5, R5, RZ, P0 ;  /* 0x000000ff05057208 */ /* 0x000fe40000000000 */
[----:B------:R-:W-:Y:S02]  /*a820*/  FSETP.GT.AND P0, PT, R6, 0.56000000238418579102, PT ;  /* 0x3f0f5c290600780b */ /* 0x000fe40003f04000 */
[----:B------:R-:W-:-:S04]  /*a830*/  FSEL R5, R5, |R6|, P1 ;  /* 0x4000000605057208 */ /* 0x000fc80000800000 */
[----:B------:R-:W-:Y:S02]  /*a840*/  LOP3.LUT R0, R5, 0x80000000, R6, 0xb8, !PT ;  /* 0x8000000005007812 */ /* 0x000fe400078eb806 */
[----:B------:R-:W-:-:S03]  /*a850*/  MOV R5, 0x3d10ecef ;  /* 0x3d10ecef00057802 */ /* 0x000fc60000000f00 */
[----:B------:R-:W-:-:S04]  /*a860*/  FMUL R4, R0, R0 ;  /* 0x0000000000047220 */ /* 0x000fc80000400000 */
[----:B------:R-:W-:-:S04]  /*a870*/  FFMA R5, R4, R5, 0.016980519518256187439 ;  /* 0x3c8b1abb04057423 */ /* 0x000fc80000000005 */
[----:B------:R-:W-:-:S04]  /*a880*/  FFMA R5, R4, R5, 0.030762933194637298584 ;  /* 0x3cfc028c04057423 */ /* 0x000fc80000000005 */
[----:B------:R-:W-:-:S04]  /*a890*/  FFMA R5, R4, R5, 0.044709417968988418579 ;  /* 0x3d37213904057423 */ /* 0x000fc80000000005 */
[----:B------:R-:W-:-:S04]  /*a8a0*/  FFMA R5, R4, R5, 0.074989043176174163818 ;  /* 0x3d9993db04057423 */ /* 0x000fc80000000005 */
[----:B------:R-:W-:-:S04]  /*a8b0*/  FFMA R5, R4, R5, 0.16666707396507263184 ;  /* 0x3e2aaac604057423 */ /* 0x000fc80000000005 */
[----:B------:R-:W-:-:S04]  /*a8c0*/  FMUL R5, R4, R5 ;  /* 0x0000000504057220 */ /* 0x000fc80000400000 */
[----:B------:R-:W-:Y:S01]  /*a8d0*/  FFMA R0, R0, R5, R0 ;  /* 0x0000000500007223 */ /* 0x000fe20000000000 */
[----:B------:R-:W-:-:S04]  /*a8e0*/  IMAD.MOV.U32 R5, RZ, RZ, 0x3fd774eb ;  /* 0x3fd774ebff057424 */ /* 0x000fc800078e00ff */
[----:B------:R-:W-:-:S05]  /*a8f0*/  FSEL R4, R0, -R0, P1 ;  /* 0x8000000000047208 */ /* 0x000fca0000800000 */
[----:B------:R-:W-:-:S04]  /*a900*/  @!P0 FFMA R0, R5, 0.93318945169448852539, R4 ;  /* 0x3f6ee58105008823 */ /* 0x000fc80000000004 */
[----:B------:R-:W-:Y:S01]  /*a910*/  @P1 FADD R0, R0, R0 ;  /* 0x0000000000001221 */ /* 0x000fe20000000000 */
[----:B------:R-:W-:Y:S06]  /*a920*/  BRA `(.L_x_151) ;  /* 0x0000000400a87947 */ /* 0x000fec0003800000 */
.L_x_1048:
        /* <DEDUP_REMOVED lines=18> */
.L_x_188:
        /* <DEDUP_REMOVED lines=14> */
[----:B------:R-:W-:Y:S02]  /*ab30*/  LOP3.LUT P0, RZ, R7, 0x1f, RZ, 0xc0, !PT ;  /* 0x0000001f07ff7812 */ /* 0x000fe4000780c0ff */
[----:B------:R-:W-:-:S04]  /*ab40*/  IADD3 R0, PT, PT, R0, -0x80, RZ ;  /* 0xffffff8000007810 */ /* 0x000fc80007ffe0ff */
        /* <DEDUP_REMOVED lines=21> */
[----:B------:R-:W-:-:S05]  /*aca0*/  IMAD.MOV R0, RZ, RZ, -R7 ;  /* 0x000000ffff007224 */ /* 0x000fca00078e0a07 */
[----:B------:R-:W-:Y:S01]  /*acb0*/  @!P1 MOV R7, R0 ;  /* 0x0000000000079202 */ /* 0x000fe20000000f00 */
[----:B--2---:R-:W-:-:S10]  /*acc0*/  DMUL R4, R18, UR10 ;  /* 0x0000000a12047c28 */ /* 0x004fd40008000000 */
[----:B------:R-:W2:Y:S02]  /*acd0*/  F2F.F32.F64 R4, R4 ;  /* 0x0000000400047310 */ /* 0x000ea40000301000 */
[----:B-12---:R-:W-:-:S07]  /*ace0*/  FSEL R0, -R4, R4, !P0 ;  /* 0x0000000404007208 */ /* 0x006fce0004000100 */
.L_x_187:
[----:B------:R-:W-:Y:S05]  /*acf0*/  BSYNC.RECONVERGENT B0 ;  /* 0x0000000000007941 */ /* 0x000fea0003800200 */
.L_x_186:
[----:B------:R-:W-:Y:S01]  /*ad00*/  MOV R4, R0 ;  /* 0x0000000000047202 */ /* 0x000fe20000000f00 */
[----:B------:R-:W-:Y:S01]  /*ad10*/  IMAD.MOV.U32 R5, RZ, RZ, 0x3c190000 ;  /* 0x3c190000ff057424 */ /* 0x000fe200078e00ff */
[----:B------:R-:W-:Y:S02]  /*ad20*/  LOP3.LUT R7, R7, 0x1, RZ, 0xc0, !PT ;  /* 0x0000000107077812 */ /* 0x000fe400078ec0ff */
[C---:B------:R-:W-:Y:S01]  /*ad30*/  FSETP.NEU.AND P0, PT, |R4|.reuse, 0.00049096695147454738617, PT ;  /* 0x3a00b43c0400780b */ /* 0x040fe20003f0d200 */
[----:B------:R-:W-:Y:S01]  /*ad40*/  FMUL R0, R4, R4 ;  /* 0x0000000404007220 */ /* 0x000fe20000400000 */
[----:B------:R-:W-:-:S03]  /*ad50*/  ISETP.NE.U32.AND P1, PT, R7, 0x1, PT ;  /* 0x000000010700780c */ /* 0x000fc60003f25070 */
[----:B------:R-:W-:-:S04]  /*ad60*/  FFMA R5, R0, R5, 0.003265380859375 ;  /* 0x3b56000000057423 */ /* 0x000fc80000000005 */
[----:B------:R-:W-:-:S04]  /*ad70*/  FFMA R5, R0, R5, 0.0242919921875 ;  /* 0x3cc7000000057423 */ /* 0x000fc80000000005 */
[----:B------:R-:W-:-:S04]  /*ad80*/  FFMA R5, R0, R5, 0.053466796875 ;  /* 0x3d5b000000057423 */ /* 0x000fc80000000005 */
[----:B------:R-:W-:-:S04]  /*ad90*/  FFMA R5, R0, R5, 0.13337790966033935547 ;  /* 0x3e08943800057423 */ /* 0x000fc80000000005 */
[C---:B------:R-:W-:Y:S01]  /*ada0*/  FFMA R5, R0.reuse, R5, 0.33333230018615722656 ;  /* 0x3eaaaa8800057423 */ /* 0x040fe20000000005 */
[----:B------:R-:W-:-:S04]  /*adb0*/  FMUL R0, R0, R4 ;  /* 0x0000000400007220 */ /* 0x000fc80000400000 */
[----:B------:R-:W-:-:S06]  /*adc0*/  @P0 FFMA R4, R5, R0, R4 ;  /* 0x0000000005040223 */ /* 0x000fcc0000000004 */
[----:B------:R-:W1:Y:S02]  /*add0*/  @!P1 MUFU.RCP R4, -R4 ;  /* 0x8000000400049308 */ /* 0x000e640000001000 */
[----:B-1----:R-:W-:Y:S01]  /*ade0*/  MOV R0, R4 ;  /* 0x0000000400007202 */ /* 0x002fe20000000f00 */
[----:B------:R-:W-:Y:S06]  /*adf0*/  BRA `(.L_x_151) ;  /* 0x0000000000747947 */ /* 0x000fec0003800000 */
.L_x_185:
[----:B------:R-:W-:-:S04]  /*ae00*/  MOV R0, 0xffffffe7 ;  /* 0xffffffe700007802 */ /* 0x000fc80000000f00 */
[----:B------:R-:W-:-:S05]  /*ae10*/  VIADDMNMX.U32 R0, R9, R0, 0x2, PT ;  /* 0x0000000209007446 */ /* 0x000fca0003800000 */
[----:B------:R-:W-:-:S04]  /*ae20*/  IMAD.SHL.U32 R0, R0, 0x4, RZ ;  /* 0x0000000400007824 */ /* 0x000fc800078e00ff */
[----:B------:R-:W1:Y:S02]  /*ae30*/  LDC R4, c[0x2][R0+0x41c] ;  /* 0x0081070000047b82 */ /* 0x000e640000000800 */
[----:B-1---5:R-:W-:-:S04]  /*ae40*/  SHF.R.S32.HI R5, RZ, 0x1f, R4 ;  /* 0x0000001fff057819 */ /* 0x022fc80000011404 */
.L_x_1050:
[----:B------:R-:W-:Y:S05]  /*ae50*/  BRX R4 -0xae60                                                           (*"BRANCH_TARGETS .L_x_1051,.L_x_1052,.L_x_159"*) ;  /* 0xffffff5004687949 */ /* 0x000fea000383ffff */
.L_x_1052:
[----:B------:R-:W-:Y:S01]  /*ae60*/  FADD R0, |R6|, -RZ ;  /* 0x800000ff06007221 */ /* 0x000fe20000000200 */
[----:B------:R-:W-:Y:S06]  /*ae70*/  BRA `(.L_x_151) ;  /* 0x0000000000547947 */ /* 0x000fec0003800000 */
.L_x_159:
[----:B------:R-:W-:Y:S01]  /*ae80*/  MOV R0, 0x7fffffff ;  /* 0x7fffffff00007802 */ /* 0x000fe20000000f00 */
[----:B------:R-:W-:Y:S06]  /*ae90*/  BRA `(.L_x_151) ;  /* 0x00000000004c7947 */ /* 0x000fec0003800000 */
.L_x_1051:
[----:B------:R-:W1:Y:S01]  /*aea0*/  MUFU.RCP R5, |R6| ;  /* 0x4000000600057308 */ /* 0x000e620000001000 */
[----:B------:R-:W-:-:S04]  /*aeb0*/  FSETP.GT.AND P0, PT, |R6|, 1, PT ;  /* 0x3f8000000600780b */ /* 0x000fc80003f04200 */
[----:B-1----:R-:W-:Y:S01]  /*aec0*/  FSEL R0, R5, |R6|, P0 ;  /* 0x4000000605007208 */ /* 0x002fe20000000000 */
[----:B------:R-:W-:-:S04]  /*aed0*/  HFMA2 R5, -RZ, RZ, 0.890625, -0.00056934356689453125 ;  /* 0x3b2090aaff057431 */ /* 0x000fc800000001ff */
[----:B------:R-:W-:-:S04]  /*aee0*/  FMUL R4, R0, R0 ;  /* 0x0000000000047220 */ /* 0x000fc80000400000 */
[----:B------:R-:W-:-:S04]  /*aef0*/  FFMA R5, R4, R5, -0.014396979473531246185 ;  /* 0xbc6be14f04057423 */ /* 0x000fc80000000005 */
[----:B------:R-:W-:-:S04]  /*af00*/  FFMA R5, R4, R5, 0.039849750697612762451 ;  /* 0x3d23397e04057423 */ /* 0x000fc80000000005 */
[----:B------:R-:W-:-:S04]  /*af10*/  FFMA R5, R4, R5, -0.072529748082160949707 ;  /* 0xbd948a7a04057423 */ /* 0x000fc80000000005 */
[----:B------:R-:W-:-:S04]  /*af20*/  FFMA R5, R4, R5, 0.10518480092287063599 ;  /* 0x3dd76b2104057423 */ /* 0x000fc80000000005 */
[----:B------:R-:W-:-:S04]  /*af30*/  FFMA R5, R4, R5, -0.14171802997589111328 ;  /* 0xbe111e8804057423 */ /* 0x000fc80000000005 */
[----:B------:R-:W-:-:S04]  /*af40*/  FFMA R5, R4, R5, 0.19988775253295898438 ;  /* 0x3e4caf6004057423 */ /* 0x000fc80000000005 */
[----:B------:R-:W-:-:S04]  /*af50*/  FFMA R5, R4, R5, -0.33332940936088562012 ;  /* 0xbeaaaa2704057423 */ /* 0x000fc80000000005 */
[----:B------:R-:W-:Y:S01]  /*af60*/  FMUL R5, R4, R5 ;  /* 0x0000000504057220 */ /* 0x000fe20000400000 */
[----:B------:R-:W-:-:S03]  /*af70*/  IMAD.MOV.U32 R4, RZ, RZ, 0x3f6ee581 ;  /* 0x3f6ee581ff047424 */ /* 0x000fc600078e00ff */
[----:B------:R-:W-:-:S04]  /*af80*/  FFMA R5, R0, R5, R0 ;  /* 0x0000000500057223 */ /* 0x000fc80000000000 */
[----:B------:R-:W-:Y:S01]  /*af90*/  @P0 FFMA R5, R4, 1.6832555532455444336, -R5 ;  /* 0x3fd774eb04050823 */ /* 0x000fe20000000805 */
[----:B------:R-:W-:-:S04]  /*afa0*/  FSETP.NAN.AND P0, PT, |R6|, |R6|, PT ;  /* 0x400000060600720b */ /* 0x000fc80003f08200 */
[----:B------:R-:W-:-:S04]  /*afb0*/  LOP3.LUT R0, R5, 0x80000000, R6, 0xb8, !PT ;  /* 0x8000000005007812 */ /* 0x000fc800078eb806 */
[----:B------:R-:W-:-:S07]  /*afc0*/  FSEL R0, R0, R5, !P0 ;  /* 0x0000000500007208 */ /* 0x000fce0004000000 */
.L_x_151:
[----:B------:R-:W-:Y:S05]  /*afd0*/  BSYNC.RECONVERGENT B3 ;  /* 0x0000000000037941 */ /* 0x000fea0003800200 */
.L_x_146:
[C---:B-----5:R-:W-:Y:S02]  /*afe0*/  LEA R5, R14.reuse, UR5, 0x2 ;  /* 0x000000050e057c11 */ /* 0x060fe4000f8e10ff */
[----:B------:R-:W-:-:S03]  /*aff0*/  ISETP.GT.U32.AND P0, PT, R14, 0x1, PT ;  /* 0x000000010e00780c */ /* 0x000fc60003f04070 */
[----:B------:R1:W-:Y:S10]  /*b000*/  STL [R5], R0 ;  /* 0x0000000005007387 */ /* 0x0003f40000100800 */
[----:B-1----:R-:W-:Y:S05]  /*b010*/  @P0 BRA `(.L_x_189) ;  /* 0xffffffb000e40947 */ /* 0x002fea000383ffff */
[----:B------:R-:W2:Y:S01]  /*b020*/  LDL R0, [R1+0x24] ;  /* 0x0000240001007983 */ /* 0x000ea20000100800 */
[----:B------:R-:W-:Y:S02]  /*b030*/  MOV R2, 0x0 ;  /* 0x0000000000027802 */ /* 0x000fe40000000f00 */
[----:B------:R-:W-:Y:S02]  /*b040*/  MOV R3, 0xfff00000 ;  /* 0xfff0000000037802 */ /* 0x000fe40000000f00 */
[----:B--2---:R-:W-:-:S13]  /*b050*/  FSETP.NE.AND P0, PT, |R0|, +INF , PT ;  /* 0x7f8000000000780b */ /* 0x004fda0003f05200 */
[----:B------:R-:W-:Y:S05]  /*b060*/  @!P0 BRA `(.L_x_190) ;  /* 0x0000000400288947 */ /* 0x000fea0003800000 */
[----:B------:R-:W2:Y:S04]  /*b070*/  LDG.E R14, desc[UR8][R12.64+0x8] ;  /* 0x000008080c0e7981 */ /* 0x000ea8000c1e1900 */
[----:B------:R-:W3:Y:S01]  /*b080*/  LDG.E R9, desc[UR8][R12.64+0x4] ;  /* 0x000004080c097981 */ /* 0x000ee2000c1e1900 */
[----:B------:R-:W-:Y:S01]  /*b090*/  BSSY.RECONVERGENT B0, `(.L_x_191) ;  /* 0x000001d000007945 */ /* 0x000fe20003800200 */
[----:B--2---:R-:W1:Y:S01]  /*b0a0*/  F2F.F64.F32 R4, R14 ;  /* 0x0000000e00047310 */ /* 0x004e620000201800 */
[----:B---3--:R-:W-:-:S04]  /*b0b0*/  FADD R9, R0, -R9 ;  /* 0x8000000900097221 */ /* 0x008fc80000000000 */
[----:B------:R-:W-:-:S04]  /*b0c0*/  FMUL R0, R9, R9 ;  /* 0x0000000909007220 */ /* 0x000fc80000400000 */
[----:B0-----:R-:W0:Y:S01]  /*b0d0*/  F2F.F64.F32 R12, R0 ;  /* 0x00000000000c7310 */ /* 0x001e220000201800 */
[----:B-1----:R-:W-:-:S08]  /*b0e0*/  DADD R6, R4, R4 ;  /* 0x0000000004067229 */ /* 0x002fd00000000004 */
[----:B------:R-:W-:Y:S01]  /*b0f0*/  DMUL R18, R4, R6 ;  /* 0x0000000604127228 */ /* 0x000fe20000000000 */
[----:B------:R-:W-:Y:S01]  /*b100*/  IMAD.MOV.U32 R4, RZ, RZ, 0x1 ;  /* 0x00000001ff047424 */ /* 0x000fe200078e00ff */
[----:B0-----:R-:W-:-:S04]  /*b110*/  FSETP.GEU.AND P1, PT, |R13|, 6.5827683646048100446e-37, PT ;  /* 0x036000000d00780b */ /* 0x001fc80003f2e200 */
[----:B------:R-:W0:Y:S02]  /*b120*/  MUFU.RCP64H R5, R19 ;  /* 0x0000001300057308 */ /* 0x000e240000001800 */
[----:B0-----:R-:W-:-:S08]  /*b130*/  DFMA R6, -R18, R4, 1 ;  /* 0x3ff000001206742b */ /* 0x001fd00000000104 */
[----:B------:R-:W-:-:S08]  /*b140*/  DFMA R6, R6, R6, R6 ;  /* 0x000000060606722b */ /* 0x000fd00000000006 */
[----:B------:R-:W-:-:S08]  /*b150*/  DFMA R6, R4, R6, R4 ;  /* 0x000000060406722b */ /* 0x000fd00000000004 */
[----:B------:R-:W-:-:S08]  /*b160*/  DFMA R4, -R18, R6, 1 ;  /* 0x3ff000001204742b */ /* 0x000fd00000000106 */
[----:B------:R-:W-:-:S08]  /*b170*/  DFMA R4, R6, R4, R6 ;  /* 0x000000040604722b */ /* 0x000fd00000000006 */
[----:B------:R-:W-:-:S08]  /*b180*/  DMUL R6, R12, R4 ;  /* 0x000000040c067228 */ /* 0x000fd00000000000 */
[----:B------:R-:W-:-:S08]  /*b190*/  DFMA R8, -R18, R6, R12 ;  /* 0x000000061208722b */ /* 0x000fd0000000010c */
[----:B------:R-:W-:-:S10]  /*b1a0*/  DFMA R4, R4, R8, R6 ;  /* 0x000000080404722b */ /* 0x000fd40000000006 */
[----:B------:R-:W-:-:S05]  /*b1b0*/  FFMA R6, RZ, R19, R5 ;  /* 0x00000013ff067223 */ /* 0x000fca0000000005 */
[----:B------:R-:W-:-:S13]  /*b1c0*/  FSETP.GT.AND P0, PT, |R6|, 1.469367938527859385e-39, PT ;  /* 0x001000000600780b */ /* 0x000fda0003f04200 */
[----:B------:R-:W-:Y:S05]  /*b1d0*/  @P0 BRA P1, `(.L_x_192) ;  /* 0x0000000000200947 */ /* 0x000fea0000800000 */
[----:B------:R-:W-:Y:S01]  /*b1e0*/  MOV R4, R12 ;  /* 0x0000000c00047202 */ /* 0x000fe20000000f00 */
[----:B------:R-:W-:Y:S01]  /*b1f0*/  IMAD.MOV.U32 R6, RZ, RZ, R18 ;  /* 0x000000ffff067224 */ /* 0x000fe200078e0012 */
[----:B------:R-:W-:Y:S02]  /*b200*/  MOV R5, R13 ;  /* 0x0000000d00057202 */ /* 0x000fe40000000f00 */
[----:B------:R-:W-:Y:S02]  /*b210*/  MOV R7, R19 ;  /* 0x0000001300077202 */ /* 0x000fe40000000f00 */
[----:B------:R-:W-:-:S07]  /*b220*/  MOV R0, 0xb240 ;  /* 0x0000b24000007802 */ /* 0x000fce0000000f00 */
[----:B------:R-:W-:Y:S05]  /*b230*/  CALL.REL.NOINC `($__internal_0_$__cuda_sm20_div_rn_f64_full) ;  /* 0x000001b000b07944 */ /* 0x000fea0003c00000 */
[----:B------:R-:W-:Y:S01]  /*b240*/  MOV R4, R8 ;  /* 0x0000000800047202 */ /* 0x000fe20000000f00 */
[----:B------:R-:W-:-:S07]  /*b250*/  IMAD.MOV.U32 R5, RZ, RZ, R9 ;  /* 0x000000ffff057224 */ /* 0x000fce00078e0009 */
.L_x_192:
[----:B------:R-:W-:Y:S05]  /*b260*/  BSYNC.RECONVERGENT B0 ;  /* 0x0000000000007941 */ /* 0x000fea0003800200 */
.L_x_191:
[----:B------:R-:W-:Y:S01]  /*b270*/  FSETP.GEU.AND P0, PT, R14, 1.175494350822287508e-38, PT ;  /* 0x008000000e00780b */ /* 0x000fe20003f0e000 */
[----:B------:R-:W-:Y:S02]  /*b280*/  IMAD.MOV.U32 R9, RZ, RZ, 0x3e055027 ;  /* 0x3e055027ff097424 */ /* 0x000fe400078e00ff */
[----:B------:R-:W-:Y:S01]  /*b290*/  HFMA2 R8, -RZ, RZ, -2, 0 ;  /* 0xc0000000ff087431 */ /* 0x000fe200000001ff */
[----:B------:R-:W-:Y:S01]  /*b2a0*/  UMOV UR10, 0x0 ;  /* 0x00000000000a7882 */ /* 0x000fe20000000000 */
[----:B------:R-:W-:-:S08]  /*b2b0*/  UMOV UR11, 0x40000000 ;  /* 0x40000000000b7882 */ /* 0x000fd00000000000 */
[----:B------:R-:W-:-:S05]  /*b2c0*/  @!P0 FMUL R14, R14, 8388608 ;  /* 0x4b0000000e0e8820 */ /* 0x000fca0000400000 */
[----:B------:R-:W-:-:S04]  /*b2d0*/  IADD3 R0, PT, PT, R14, -0x3f2aaaab, RZ ;  /* 0xc0d555550e007810 */ /* 0x000fc80007ffe0ff */
[----:B------:R-:W-:-:S04]  /*b2e0*/  LOP3.LUT R7, R0, 0xff800000, RZ, 0xc0, !PT ;  /* 0xff80000000077812 */ /* 0x000fc800078ec0ff */
[-C--:B------:R-:W-:Y:S02]  /*b2f0*/  IADD3 R0, PT, PT, R14, -R7.reuse, RZ ;  /* 0x800000070e007210 */ /* 0x080fe40007ffe0ff */
[----:B------:R-:W-:-:S03]  /*b300*/  I2FP.F32.S32 R7, R7 ;  /* 0x0000000700077245 */ /* 0x000fc60000201400 */
[----:B------:R-:W-:Y:S01]  /*b310*/  FADD R6, R0, -1 ;  /* 0xbf80000000067421 */ /* 0x000fe20000000000 */
[----:B------:R-:W-:Y:S02]  /*b320*/  FSEL R0, RZ, -23, P0 ;  /* 0xc1b80000ff007808 */ /* 0x000fe40000000000 */
[----:B------:R-:W-:Y:S01]  /*b330*/  ISETP.GT.U32.AND P0, PT, R14, 0x7f7fffff, PT ;  /* 0x7f7fffff0e00780c */ /* 0x000fe20003f04070 */
[C---:B------:R-:W-:Y:S02]  /*b340*/  FFMA R9, R6.reuse, -R9, 0.14084610342979431152 ;  /* 0x3e1039f606097423 */ /* 0x040fe40000000809 */
[----:B------:R-:W-:Y:S01]  /*b350*/  FFMA R0, R7, 1.1920928955078125e-07, R0 ;  /* 0x3400000007007823 */ /* 0x000fe20000000000 */
[----:B------:R-:W-:Y:S01]  /*b360*/  MOV R7, 0x7f800000 ;  /* 0x7f80000000077802 */ /* 0x000fe20000000f00 */
[----:B------:R-:W-:-:S04]  /*b370*/  FFMA R9, R6, R9, -0.12148627638816833496 ;  /* 0xbdf8cdcc06097423 */ /* 0x000fc80000000009 */
[----:B------:R-:W-:-:S04]  /*b380*/  FFMA R9, R6, R9, 0.13980610668659210205 ;  /* 0x3e0f295506097423 */ /* 0x000fc80000000009 */
[----:B------:R-:W-:-:S04]  /*b390*/  FFMA R9, R6, R9, -0.16684235632419586182 ;  /* 0xbe2ad8b906097423 */ /* 0x000fc80000000009 */
[----:B------:R-:W-:-:S04]  /*b3a0*/  FFMA R9, R6, R9, 0.20012299716472625732 ;  /* 0x3e4ced0b06097423 */ /* 0x000fc80000000009 */
[----:B------:R-:W-:-:S04]  /*b3b0*/  FFMA R9, R6, R9, -0.24999669194221496582 ;  /* 0xbe7fff2206097423 */ /* 0x000fc80000000009 */
[----:B------:R-:W-:-:S04]  /*b3c0*/  FFMA R9, R6, R9, 0.33333182334899902344 ;  /* 0x3eaaaa7806097423 */ /* 0x000fc80000000009 */
[----:B------:R-:W-:-:S04]  /*b3d0*/  FFMA R9, R6, R9, -0.5 ;  /* 0xbf00000006097423 */ /* 0x000fc80000000009 */
[----:B------:R-:W-:-:S04]  /*b3e0*/  FMUL R9, R6, R9 ;  /* 0x0000000906097220 */ /* 0x000fc80000400000 */
[----:B------:R-:W-:-:S04]  /*b3f0*/  FFMA R9, R6, R9, R6 ;  /* 0x0000000906097223 */ /* 0x000fc80000000006 */
[----:B------:R-:W-:Y:S01]  /*b400*/  FFMA R0, R0, 0.69314718246459960938, R9 ;  /* 0x3f31721800007823 */ /* 0x000fe20000000009 */
[C---:B------:R-:W-:Y:S01]  /*b410*/  @P0 FFMA R0, R14.reuse, R7, +INF ;  /* 0x7f8000000e000423 */ /* 0x040fe20000000007 */
[----:B------:R-:W-:Y:S01]  /*b420*/  FSETP.NEU.AND P0, PT, R14, RZ, PT ;  /* 0x000000ff0e00720b */ /* 0x000fe20003f0d000 */
[----:B------:R-:W-:-:S03]  /*b430*/  IMAD.MOV.U32 R9, RZ, RZ, 0x3ffd67f1 ;  /* 0x3ffd67f1ff097424 */ /* 0x000fc600078e00ff */
[----:B------:R-:W-:-:S04]  /*b440*/  FSEL R0, R0, -INF , P0 ;  /* 0xff80000000007808 */ /* 0x000fc80000000000 */
[----:B------:R-:W0:Y:S02]  /*b450*/  F2F.F64.F32 R6, R0 ;  /* 0x0000000000067310 */ /* 0x000e240000201800 */
[----:B0-----:R-:W-:-:S08]  /*b460*/  DFMA R6, R6, UR10, R8 ;  /* 0x0000000a06067c2b */ /* 0x001fd00008000008 */
[----:B------:R-:W-:-:S08]  /*b470*/  DFMA R6, R6, -0.5, -R4 ;  /* 0xbfe000000606782b */ /* 0x000fd00000000804 */
[----:B------:R-:W-:-:S14]  /*b480*/  DSETP.NE.AND P0, PT, |R6|, +INF , PT ;  /* 0x7ff000000600742a */ /* 0x000fdc0003f05200 */
[----:B------:R-:W-:Y:S05]  /*b490*/  @!P0 BRA `(.L_x_190) ;  /* 0x00000000001c8947 */ /* 0x000fea0003800000 */
[----:B------:R-:W0:Y:S01]  /*b4a0*/  LDCU UR4, c[0x0][0x3a0] ;  /* 0x00007400ff0477ac */ /* 0x000e220008000800 */
[----:B------:R-:W-:Y:S01]  /*b4b0*/  IADD3 R11, PT, PT, R11, 0x1, RZ ;  /* 0x000000010b0b7810 */ /* 0x000fe20007ffe0ff */
[----:B------:R-:W-:-:S03]  /*b4c0*/  DADD R16, R6, R16 ;  /* 0x0000000006107229 */ /* 0x000fc60000000010 */
[----:B0-----:R-:W-:-:S13]  /*b4d0*/  ISETP.NE.AND P0, PT, R11, UR4, PT ;  /* 0x000000040b007c0c */ /* 0x001fda000bf05270 */
[----:B------:R-:W-:Y:S05]  /*b4e0*/  @P0 BRA `(.L_x_193) ;  /* 0xffffffac00a00947 */ /* 0x000fea000383ffff */
[----:B------:R-:W-:Y:S01]  /*b4f0*/  MOV R2, R16 ;  /* 0x0000001000027202 */ /* 0x000fe20000000f00 */
[----:B------:R-:W-:-:S07]  /*b500*/  IMAD.MOV.U32 R3, RZ, RZ, R17 ;  /* 0x000000ffff037224 */ /* 0x000fce00078e0011 */
.L_x_190:
[----:B------:R-:W-:Y:S05]  /*b510*/  BSYNC.RECONVERGENT B2 ;  /* 0x0000000000027941 */ /* 0x000fea0003800200 */
.L_x_145:
[----:B------:R-:W1:Y:S02]  /*b520*/  LDCU UR4, c[0x0][0x3a4] ;  /* 0x00007480ff0477ac */ /* 0x000e640008000800 */
[----:B-1----:R-:W-:-:S09]  /*b530*/  UISETP.GE.AND UP1, UPT, UR4, 0x1, UPT ;  /* 0x000000010400788c */ /* 0x002fd2000bf26270 */
[----:B------:R-:W-:Y:S05]  /*b540*/  BRA.U !UP1, `(.L_x_194) ;  /* 0x000001ad09d07547 */ /* 0x000fea000b800000 */
[----:B------:R-:W1:Y:S01]  /*b550*/  LDC.64 R38, c[0x0][0x390] ;  /* 0x0000e400ff267b82 */ /* 0x000e620000000a00 */
[----:B------:R-:W-:Y:S01]  /*b560*/  HFMA2 R0, -RZ, RZ, 1.9296875, -0.048675537109375 ;  /* 0x3fb8aa3bff007431 */ /* 0x000fe200000001ff */
[----:B------:R-:W-:Y:S01]  /*b570*/  MOV R7, 0x30e38e39 ;  /* 0x30e38e3900077802 */ /* 0x000fe20000000f00 */
[----:B------:R-:W2:Y:S01]  /*b580*/  LDCU UR4, c[0x0][0x3b8] ;  /* 0x00007700ff0477ac */ /* 0x000ea20008000800 */
[----:B------:R-:W-:Y:S01]  /*b590*/  DADD R72, R70, R2 ;  /* 0x0000000046487229 */ /* 0x000fe20000000002 */
[----:B------:R-:W-:Y:S01]  /*b5a0*/  IADD3 R17, PT, PT, R1, 0x20, RZ ;  /* 0x0000002001117810 */ /* 0x000fe20007ffe0ff */
[----:B------:R-:W-:Y:S02]  /*b5b0*/  UIADD3 UR10, UPT, UPT, UR7, 0x60, URZ ;  /* 0x00000060070a7890 */ /* 0x000fe4000fffe0ff */
[----:B------:R-:W3:Y:S01]  /*b5c0*/  LDC R9, c[0x0][0x380] ;  /* 0x0000e000ff097b82 */ /* 0x000ee20000000800 */
[----:B------:R-:W-:Y:S01]  /*b5d0*/  UIADD3 UR11, UPT, UPT, UR7, 0x9c, URZ ;  /* 0x0000009c070b7890 */ /* 0x000fe2000fffe0ff */
[----:B------:R-:W-:Y:S01]  /*b5e0*/  FFMA R0, -R7, R0, 5.5370556140132975997e-08 ;  /* 0x336dd09207007423 */ /* 0x000fe20000000100 */
[C---:B--2---:R-:W-:Y:S01]  /*b5f0*/  IADD3 R16, PT, PT, R20.reuse, UR4, RZ ;  /* 0x0000000414107c10 */ /* 0x044fe2000fffe0ff */
[----:B------:R-:W-:Y:S01]  /*b600*/  UMOV UR4, URZ ;  /* 0x000000ff00047c82 */ /* 0x000fe20008000000 */
[----:B-1----:R-:W-:-:S04]  /*b610*/  IMAD.WIDE R38, R20, 0x4, R38 ;  /* 0x0000000414267825 */ /* 0x002fc800078e0226 */
[----:B---3--:R-:W-:-:S04]  /*b620*/  IMAD.WIDE R4, R9, 0x4, R38 ;  /* 0x0000000409047825 */ /* 0x008fc800078e0226 */
[----:B------:R-:W-:-:S04]  /*b630*/  IMAD.WIDE R4, R9, 0x4, R4 ;  /* 0x0000000409047825 */ /* 0x000fc800078e0204 */
[----:B------:R-:W-:-:S04]  /*b640*/  IMAD.WIDE R4, R9, 0x4, R4 ;  /* 0x0000000409047825 */ /* 0x000fc800078e0204 */
[----:B------:R-:W-:-:S04]  /*b650*/  IMAD.WIDE R4, R9, 0x4, R4 ;  /* 0x0000000409047825 */ /* 0x000fc800078e0204 */
[----:B------:R-:W-:-:S04]  /*b660*/  IMAD.WIDE R36, R9, 0x4, R4 ;  /* 0x0000000409247825 */ /* 0x000fc800078e0204 */
[----:B------:R-:W-:Y:S02]  /*b670*/  IMAD.MOV.U32 R5, RZ, RZ, 0x3e638e39 ;  /* 0x3e638e39ff057424 */ /* 0x000fe400078e00ff */
[----:B------:R-:W-:-:S04]  /*b680*/  IMAD.WIDE R34, R9, 0x4, R36 ;  /* 0x0000000409227825 */ /* 0x000fc800078e0224 */
[----:B------:R-:W-:Y:S01]  /*b690*/  FFMA R0, R5, 1.9251366722983220825e-08, R0 ;  /* 0x32a55e3405007823 */ /* 0x000fe20000000000 */
[----:B------:R-:W-:-:S04]  /*b6a0*/  IMAD.WIDE R32, R9, 0x4, R34 ;  /* 0x0000000409207825 */ /* 0x000fc800078e0222 */
[----:B------:R-:W-:-:S04]  /*b6b0*/  FFMA R0, -R7, 0.017944158986210823059, R0 ;  /* 0x3c92ffa107007823 */ /* 0x000fc80000000100 */
[----:B------:R-:W-:Y:S01]  /*b6c0*/  FFMA R0, R5, 0.0059813861735165119171, R0 ;  /* 0x3bc3ff8105007823 */ /* 0x000fe20000000000 */
[----:B------:R-:W-:-:S04]  /*b6d0*/  IMAD.WIDE R32, R9, 0x4, R32 ;  /* 0x0000000409207825 */ /* 0x000fc800078e0220 */
[----:B------:R-:W-:Y:S01]  /*b6e0*/  FADD R19, R0, 3.3205988407135009766 ;  /* 0x405484b100137421 */ /* 0x000fe20000000000 */
[----:B------:R-:W-:-:S04]  /*b6f0*/  IMAD.WIDE R30, R9, 0x4, R32 ;  /* 0x00000004091e7825 */ /* 0x000fc800078e0220 */
[----:B------:R-:W-:-:S04]  /*b700*/  FADD R5, R19, -3.3205988407135009766 ;  /* 0xc05484b113057421 */ /* 0x000fc80000000000 */
[----:B------:R-:W-:Y:S01]  /*b710*/  FADD R18, R0, -R5 ;  /* 0x8000000500127221 */ /* 0x000fe20000000000 */
[----:B------:R-:W-:-:S07]  /*b720*/  IMAD.WIDE R30, R9, 0x4, R30 ;  /* 0x00000004091e7825 */ /* 0x000fce00078e021e */
.L_x_684:
[----:B-1----:R-:W1:Y:S01]  /*b730*/  LDCU UR6, c[0x0][0x3a4] ;  /* 0x00007480ff0677ac */ /* 0x002e620008000800 */
[----:B------:R-:W-:Y:S01]  /*b740*/  BSSY.RECONVERGENT B2, `(.L_x_195) ;  /* 0x0001ad2000027945 */ /* 0x000fe20003800200 */
[----:B------:R-:W-:Y:S01]  /*b750*/  IMAD.MOV.U32 R28, RZ, RZ, R70 ;  /* 0x000000ffff1c7224 */ /* 0x000fe200078e0046 */
[----:B------:R-:W-:Y:S01]  /*b760*/  MOV R29, R71 ;  /* 0x00000047001d7202 */ /* 0x000fe20000000f00 */
[----:B------:R-:W-:Y:S01]  /*b770*/  UIMAD UR5, UR4, -0x33333333, URZ ;  /* 0xcccccccd040578a4 */ /* 0x000fe2000f8e02ff */
[----:B------:R-:W-:Y:S01]  /*b780*/  MOV R26, R2 ;  /* 0x00000002001a7202 */ /* 0x000fe20000000f00 */
[----:B------:R-:W-:Y:S01]  /*b790*/  UIADD3 UR4, UPT, UPT, UR4, 0x1, URZ ;  /* 0x0000000104047890 */ /* 0x000fe2000fffe0ff */
[----:B------:R-:W-:Y:S01]  /*b7a0*/  IMAD.MOV.U32 R27, RZ, RZ, R3 ;  /* 0x000000ffff1b7224 */ /* 0x000fe200078e0003 */
[----:B------:R-:W-:Y:S01]  /*b7b0*/  UISETP.GE.U32.AND UP2, UPT, UR5, 0x33333334, UPT ;  /* 0x333333340500788c */ /* 0x000fe2000bf46070 */
[----:B------:R-:W-:Y:S02]  /*b7c0*/  MOV R24, R72 ;  /* 0x0000004800187202 */ /* 0x000fe40000000f00 */
[----:B------:R-:W-:Y:S01]  /*b7d0*/  MOV R25, R73 ;  /* 0x0000004900197202 */ /* 0x000fe20000000f00 */
[----:B-1----:R-:W-:-:S05]  /*b7e0*/  UISETP.NE.AND UP1, UPT, UR4, UR6, UPT ;  /* 0x000000060400728c */ /* 0x002fca000bf25270 */
[----:B0-23--:R-:W-:Y:S06]  /*b7f0*/  BRA.U !UP2, `(.L_x_196) ;  /* 0x000000e90a507547 */ /* 0x00dfec000b800000 */
[----:B------:R-:W-:-:S05]  /*b800*/  UMOV UR5, URZ ;  /* 0x000000ff00057c82 */ /* 0x000fca0008000000 */
.L_x_258:
[----:B-1----:R-:W1:Y:S02]  /*b810*/  LDCU UR6, c[0x0][0x380] ;  /* 0x00007000ff0677ac */ /* 0x002e640008000800 */
[----:B-1----:R-:W-:-:S06]  /*b820*/  UIMAD UR6, UR5, UR6, URZ ;  /* 0x00000006050672a4 */ /* 0x002fcc000f8e02ff */
[----:B0-----:R-:W-:-:S04]  /*b830*/  IMAD.U32 R3, RZ, RZ, UR6 ;  /* 0x00000006ff037e24 */ /* 0x001fc8000f8e00ff */
[----:B------:R-:W-:-:S05]  /*b840*/  IMAD.WIDE R2, R3, 0x4, R38 ;  /* 0x0000000403027825 */ /* 0x000fca00078e0226 */
[----:B------:R-:W2:Y:S01]  /*b850*/  LDG.E R11, desc[UR8][R2.64] ;  /* 0x00000008020b7981 */ /* 0x000ea2000c1e1900 */
[----:B------:R-:W-:Y:S01]  /*b860*/  ULEA UR6, UR5, UR11, 0x2 ;  /* 0x0000000b05067291 */ /* 0x000fe2000f8e10ff */
[----:B------:R-:W-:Y:S01]  /*b870*/  HFMA2 R5, -RZ, RZ, 2.88671875, 25.703125 ;  /* 0x41c64e6dff057431 */ /* 0x000fe200000001ff */
[----:B------:R-:W-:Y:S01]  /*b880*/  BSSY.RECONVERGENT B0, `(.L_x_197) ;  /* 0x0000008000007945 */ /* 0x000fe20003800200 */
[----:B------:R-:W-:-:S04]  /*b890*/  UIADD3 UR5, UPT, UPT, UR5, 0x1, URZ ;  /* 0x0000000105057890 */ /* 0x000fc8000fffe0ff */
[----:B------:R-:W-:Y:S02]  /*b8a0*/  UISETP.NE.AND UP2, UPT, UR5, 0xf, UPT ;  /* 0x0000000f0500788c */ /* 0x000fe4000bf45270 */
[----:B--2---:R1:W-:Y:S09]  /*b8b0*/  STL [UR6], R11 ;  /* 0x0000000bff007987 */ /* 0x0043f20008100806 */
.L_x_198:
[----:B------:R-:W-:-:S05]  /*b8c0*/  IMAD R16, R16, R5, 0x3039 ;  /* 0x0000303910107424 */ /* 0x000fca00078e0205 */
[----:B------:R-:W-:-:S04]  /*b8d0*/  LOP3.LUT R16, R16, 0x7fffffff, RZ, 0xc0, !PT ;  /* 0x7fffffff10107812 */ /* 0x000fc800078ec0ff */
[----:B------:R-:W-:-:S13]  /*b8e0*/  ISETP.GT.U32.AND P0, PT, R16, 0x7ff89ebf, PT ;  /* 0x7ff89ebf1000780c */ /* 0x000fda0003f04070 */
[----:B------:R-:W-:Y:S05]  /*b8f0*/  @P0 BRA `(.L_x_198) ;  /* 0xfffffffc00f00947 */ /* 0x000fea000383ffff */
[----:B------:R-:W-:Y:S05]  /*b900*/  BSYNC.RECONVERGENT B0 ;  /* 0x0000000000007941 */ /* 0x000fea0003800200 */
.L_x_197:
[----:B------:R-:W-:Y:S01]  /*b910*/  IMAD.HI.U32 R0, R16, 0x7a190a23, RZ ;  /* 0x7a190a2310007827 */ /* 0x000fe200078e00ff */
[----:B------:R-:W-:Y:S01]  /*b920*/  MOV R7, 0x358637bd ;  /* 0x358637bd00077802 */ /* 0x000fe20000000f00 */
[----:B------:R-:W-:Y:S02]  /*b930*/  BSSY.RECONVERGENT B3, `(.L_x_199) ;  /* 0x000000e000037945 */ /* 0x000fe40003800200 */
[----:B------:R-:W-:Y:S01]  /*b940*/  IMAD.MOV.U32 R4, RZ, RZ, 0x49742400 ;  /* 0x49742400ff047424 */ /* 0x000fe200078e00ff */
[----:B------:R-:W-:-:S03]  /*b950*/  SHF.R.U32.HI R0, RZ, 0xa, R0 ;  /* 0x0000000aff007819 */ /* 0x000fc60000011600 */
[----:B------:R-:W-:Y:S01]  /*b960*/  FFMA R4, R7, -R4, 1 ;  /* 0x3f80000007047423 */ /* 0x000fe20000000804 */
[----:B------:R-:W-:-:S03]  /*b970*/  I2FP.F32.U32 R5, R0 ;  /* 0x0000000000057245 */ /* 0x000fc60000201000 */
[----:B------:R-:W-:Y:S01]  /*b980*/  FFMA R4, R4, R7, 9.9999999747524270788e-07 ;  /* 0x358637bd04047423 */ /* 0x000fe20000000007 */
[----:B------:R-:W2:Y:S03]  /*b990*/  FCHK P0, R5, 1000000 ;  /* 0x4974240005007902 */ /* 0x000ea60000000000 */
[----:B------:R-:W-:-:S04]  /*b9a0*/  FFMA R0, R5, R4, RZ ;  /* 0x0000000405007223 */ /* 0x000fc800000000ff */
[----:B------:R-:W-:-:S04]  /*b9b0*/  FFMA R7, R0, -1000000, R5 ;  /* 0xc974240000077823 */ /* 0x000fc80000000005 */
[----:B------:R-:W-:Y:S01]  /*b9c0*/  FFMA R0, R4, R7, R0 ;  /* 0x0000000704007223 */ /* 0x000fe20000000000 */
[----:B--2---:R-:W-:Y:S06]  /*b9d0*/  @!P0 BRA `(.L_x_200) ;  /* 0x00000000000c8947 */ /* 0x004fec0003800000 */
[----:B------:R-:W-:Y:S01]  /*b9e0*/  HFMA2 R0, -RZ, RZ, 10.90625, 0.015625 ;  /* 0x49742400ff007431 */ /* 0x000fe200000001ff */
[----:B------:R-:W-:-:S07]  /*b9f0*/  MOV R4, 0xba10 ;  /* 0x0000ba1000047802 */ /* 0x000fce0000000f00 */
[----:B01----:R-:W-:Y:S05]  /*ba00*/  CALL.REL.NOINC `($__internal_3_$__cuda_sm3x_div_rn_noftz_f32_slowpath) ;  /* 0x000001b400547944 */ /* 0x003fea0003c00000 */
.L_x_200:
[----:B------:R-:W-:Y:S05]  /*ba10*/  BSYNC.RECONVERGENT B3 ;  /* 0x0000000000037941 */ /* 0x000fea0003800200 */
.L_x_199:
[----:B------:R-:W-:Y:S01]  /*ba20*/  FSETP.GEU.AND P0, PT, R0, 0.20000000298023223877, PT ;  /* 0x3e4ccccd0000780b */ /* 0x000fe20003f0e000 */
[----:B------:R-:W-:-:S12]  /*ba30*/  BSSY.RECONVERGENT B3, `(.L_x_201) ;  /* 0x00002f4000037945 */ /* 0x000fd80003800200 */
[----:B------:R-:W-:Y:S05]  /*ba40*/  @!P0 BRA `(.L_x_202) ;  /* 0x0000000c00648947 */ /* 0x000fea0003800000 */
[----:B------:R-:W-:Y:S01]  /*ba50*/  BSSY.RECONVERGENT B0, `(.L_x_203) ;  /* 0x0000006000007945 */ /* 0x000fe20003800200 */
[----:B0-----:R-:W-:-:S07]  /*ba60*/  MOV R13, 0x41c64e6d ;  /* 0x41c64e6d000d7802 */ /* 0x001fce0000000f00 */
.L_x_204:
[C---:B------:R-:W-:Y:S01]  /*ba70*/  ISETP.GT.U32.AND P0, PT, R16.reuse, 0x1, PT ;  /* 0x000000011000780c */ /* 0x040fe20003f04070 */
[----:B------:R-:W-:-:S04]  /*ba80*/  IMAD R0, R16, R13, 0x3039 ;  /* 0x0000303910007424 */ /* 0x000fc800078e020d */
[----:B------:R-:W-:-:S08]  /*ba90*/  IMAD.MOV.U32 R16, RZ, RZ, R0 ;  /* 0x000000ffff107224 */ /* 0x000fd000078e0000 */
[----:B------:R-:W-:Y:S05]  /*baa0*/  @P0 BRA `(.L_x_204) ;  /* 0xfffffffc00f00947 */ /* 0x000fea000383ffff */
[----:B------:R-:W-:Y:S05]  /*bab0*/  BSYNC.RECONVERGENT B0 ;  /* 0x0000000000007941 */ /* 0x000fea0003800200 */
.L_x_203:
[----:B------:R-:W-:Y:S01]  /*bac0*/  SHF.R.U32.HI R4, RZ, 0x1, R0 ;  /* 0x00000001ff047819 */ /* 0x000fe20000011600 */
[----:B------:R-:W-:Y:S01]  /*bad0*/  BSSY.RECONVERGENT B0, `(.L_x_205) ;  /* 0x0000021000007945 */ /* 0x000fe20003800200 */
[----:B------:R-:W-:Y:S01]  /*bae0*/  HFMA2 R14, -RZ, RZ, 1.875, 0 ;  /* 0x3f800000ff0e7431 */ /* 0x000fe200000001ff */
[----:B------:R-:W-:Y:S02]  /*baf0*/  MOV R12, 0x3f800000 ;  /* 0x3f800000000c7802 */ /* 0x000fe40000000f00 */
[----:B------:R-:W-:-:S05]  /*bb00*/  IMAD.HI.U32 R4, R4, -0x6ffffffd, RZ ;  /* 0x9000000304047827 */ /* 0x000fca00078e00ff */
[----:B------:R-:W-:-:S04]  /*bb10*/  LEA.HI R4, R4, 0xfffffffc, RZ, 0x6 ;  /* 0xfffffffc04047811 */ /* 0x000fc800078f30ff */
[----:B------:R-:W-:-:S13]  /*bb20*/  ISETP.NE.AND P0, PT, R4, RZ, PT ;  /* 0x000000ff0400720c */ /* 0x000fda0003f05270 */
[----:B------:R-:W-:Y:S05]  /*bb30*/  @!P0 BRA `(.L_x_206) ;  /* 0x0000000000688947 */ /* 0x000fea0003800000 */
[----:B------:R-:W-:Y:S01]  /*bb40*/  I2FP.F32.S32 R10, R4 ;  /* 0x00000004000a7245 */ /* 0x000fe20000201400 */
[----:B------:R-:W-:-:S03]  /*bb50*/  IMAD.MOV.U32 R9, RZ, RZ, 0x391fcb8e ;  /* 0x391fcb8eff097424 */ /* 0x000fc600078e00ff */
[-C--:B------:R-:W-:Y:S01]  /*bb60*/  FSETP.NAN.AND P2, PT, |R10|, |R10|.reuse, PT ;  /* 0x4000000a0a00720b */ /* 0x080fe20003f48200 */
[----:B------:R-:W-:-:S04]  /*bb70*/  FMUL R4, R19, R10 ;  /* 0x0000000a13047220 */ /* 0x000fc80000400000 */
[----:B------:R-:W0:Y:S01]  /*bb80*/  FRND R5, R4 ;  /* 0x0000000400057307 */ /* 0x000e220000201000 */
[----:B------:R-:W-:Y:S01]  /*bb90*/  FFMA R7, R19, R10, -R4 ;  /* 0x0000000a13077223 */ /* 0x000fe20000000804 */
[----:B------:R-:W-:-:S03]  /*bba0*/  FSETP.GT.AND P1, PT, |R4|, 152, PT ;  /* 0x431800000400780b */ /* 0x000fc60003f24200 */
[----:B------:R-:W-:-:S03]  /*bbb0*/  FFMA R7, R18, R10, R7 ;  /* 0x0000000a12077223 */ /* 0x000fc60000000007 */
[----:B------:R-:W2:Y:S01]  /*bbc0*/  F2I.NTZ R8, R4 ;  /* 0x0000000400087305 */ /* 0x000ea20000203100 */
[----:B0-----:R-:W-:Y:S01]  /*bbd0*/  FADD R6, R4, -R5 ;  /* 0x8000000504067221 */ /* 0x001fe20000000000 */
[----:B------:R-:W-:-:S03]  /*bbe0*/  FSETP.GT.AND P0, PT, R5, RZ, PT ;  /* 0x000000ff0500720b */ /* 0x000fc60003f04000 */
[----:B------:R-:W-:Y:S01]  /*bbf0*/  FADD R6, R6, R7 ;  /* 0x0000000706067221 */ /* 0x000fe20000000000 */
[----:B------:R-:W-:Y:S02]  /*bc00*/  SEL R5, RZ, 0x83000000, P0 ;  /* 0x83000000ff057807 */ /* 0x000fe40000000000 */
[----:B------:R-:W-:Y:S01]  /*bc10*/  FSETP.GEU.AND P0, PT, R4, RZ, PT ;  /* 0x000000ff0400720b */ /* 0x000fe20003f0e000 */
[----:B------:R-:W-:Y:S01]  /*bc20*/  FFMA R7, R6, R9, 0.0013391353422775864601 ;  /* 0x3aaf85ed06077423 */ /* 0x000fe20000000009 */
[----:B--2---:R-:W-:Y:S02]  /*bc30*/  LEA R8, R8, -R5, 0x17 ;  /* 0x8000000508087211 */ /* 0x004fe400078eb8ff */
[----:B------:R-:W-:Y:S01]  /*bc40*/  FSEL R12, RZ, +INF , !P0 ;  /* 0x7f800000ff0c7808 */ /* 0x000fe20004000000 */
[----:B------:R-:W-:-:S04]  /*bc50*/  FFMA R7, R6, R7, 0.0096188392490148544312 ;  /* 0x3c1d985606077423 */ /* 0x000fc80000000007 */
[----:B------:R-:W-:-:S04]  /*bc60*/  FFMA R7, R6, R7, 0.055503588169813156128 ;  /* 0x3d6357bb06077423 */ /* 0x000fc80000000007 */
[----:B------:R-:W-:-:S04]  /*bc70*/  FFMA R7, R6, R7, 0.24022644758224487305 ;  /* 0x3e75fdec06077423 */ /* 0x000fc80000000007 */
[----:B------:R-:W-:Y:S01]  /*bc80*/  FFMA R9, R6, R7, 0.69314718246459960938 ;  /* 0x3f31721806097423 */ /* 0x000fe20000000007 */
[----:B------:R-:W-:-:S03]  /*bc90*/  IADD3 R7, PT, PT, R5, 0x7f000000, RZ ;  /* 0x7f00000005077810 */ /* 0x000fc60007ffe0ff */
[----:B------:R-:W-:-:S04]  /*bca0*/  FFMA R6, R6, R9, 1 ;  /* 0x3f80000006067423 */ /* 0x000fc80000000009 */
[----:B------:R-:W-:-:S04]  /*bcb0*/  FMUL R7, R7, R6 ;  /* 0x0000000607077220 */ /* 0x000fc80000400000 */
[----:B------:R-:W-:Y:S01]  /*bcc0*/  @!P1 FMUL R12, R8, R7 ;  /* 0x00000007080c9220 */ /* 0x000fe20000400000 */
[----:B------:R-:W-:-:S07]  /*bcd0*/  @P2 FADD R12, R10, 10 ;  /* 0x412000000a0c2421 */ /* 0x000fce0000000000 */
.L_x_206:
[----:B------:R-:W-:Y:S05]  /*bce0*/  BSYNC.RECONVERGENT B0 ;  /* 0x0000000000007941 */ /* 0x000fea0003800200 */
.L_x_205:
[----:B------:R-:W-:Y:S01]  /*bcf0*/  BSSY.RECONVERGENT B0, `(.L_x_207) ;  /* 0x0000005000007945 */ /* 0x000fe20003800200 */
.L_x_208:
[----:B------:R-:W-:-:S05]  /*bd00*/  IMAD R0, R0, R13, 0x3039 ;  /* 0x0000303900007424 */ /* 0x000fca00078e020d */
[----:B------:R-:W-:-:S04]  /*bd10*/  LOP3.LUT R0, R0, 0x7fffffff, RZ, 0xc0, !PT ;  /* 0x7fffffff00007812 */ /* 0x000fc800078ec0ff */
[----:B------:R-:W-:-:S13]  /*bd20*/  ISETP.GT.U32.AND P0, PT, R0, 0x7ff89ebf, PT ;  /* 0x7ff89ebf0000780c */ /* 0x000fda0003f04070 */
[----:B------:R-:W-:Y:S05]  /*bd30*/  @P0 BRA `(.L_x_208) ;  /* 0xfffffffc00f00947 */ /* 0x000fea000383ffff */
[----:B------:R-:W-:Y:S05]  /*bd40*/  BSYNC.RECONVERGENT B0 ;  /* 0x0000000000007941 */ /* 0x000fea0003800200 */
.L_x_207:
[----:B------:R-:W-:Y:S01]  /*bd50*/  BSSY.RECONVERGENT B0, `(.L_x_209) ;  /* 0x0000006000007945 */ /* 0x000fe20003800200 */
[----:B------:R-:W-:-:S07]  /*bd60*/  IMAD.MOV.U32 R4, RZ, RZ, R0 ;  /* 0x000000ffff047224 */ /* 0x000fce00078e0000 */
.L_x_210:
[C---:B------:R-:W-:Y:S01]  /*bd70*/  ISETP.GT.U32.AND P0, PT, R4.reuse, 0x1, PT ;  /* 0x000000010400780c */ /* 0x040fe20003f04070 */
[----:B------:R-:W-:-:S05]  /*bd80*/  IMAD R16, R4, R13, 0x3039 ;  /* 0x0000303904107424 */ /* 0x000fca00078e020d */
[----:B------:R-:W-:-:S07]  /*bd90*/  MOV R4, R16 ;  /* 0x0000001000047202 */ /* 0x000fce0000000f00 */
[----:B------:R-:W-:Y:S05]  /*bda0*/  @P0 BRA `(.L_x_210) ;  /* 0xfffffffc00f00947 */ /* 0x000fea000383ffff */
[----:B------:R-:W-:Y:S05]  /*bdb0*/  BSYNC.RECONVERGENT B0 ;  /* 0x0000000000007941 */ /* 0x000fea0003800200 */
.L_x_209:
[----:B------:R-:W-:Y:S02]  /*bdc0*/  HFMA2 R5, -RZ, RZ, 10.90625, 0.015625 ;  /* 0x49742400ff057431 */ /* 0x000fe400000001ff */
[----:B------:R-:W-:Y:S01]  /*bdd0*/  IMAD.HI.U32 R0, R0, 0x7a190a23, RZ ;  /* 0x7a190a2300007827 */ /* 0x000fe200078e00ff */
[----:B------:R-:W-:Y:S03]  /*bde0*/  BSSY.RECONVERGENT B4, `(.L_x_211) ;  /* 0x000000f000047945 */ /* 0x000fe60003800200 */
[----:B------:R-:W-:Y:S01]  /*bdf0*/  IMAD.MOV.U32 R7, RZ, RZ, 0x358637bd ;  /* 0x358637bdff077424 */ /* 0x000fe200078e00ff */
[----:B------:R-:W-:Y:S01]  /*be00*/  SHF.R.U32.HI R0, RZ, 0xa, R0 ;  /* 0x0000000aff007819 */ /* 0x000fe20000011600 */
[----:B------:R-:W-:-:S03]  /*be10*/  FFMA R4, -R5, 9.9999999747524270788e-07, R14 ;  /* 0x358637bd05047823 */ /* 0x000fc6000000010e */
[----:B------:R-:W-:Y:S01]  /*be20*/  I2FP.F32.U32 R5, R0 ;  /* 0x0000000000057245 */ /* 0x000fe20000201000 */
[----:B------:R-:W-:-:S03]  /*be30*/  FFMA R4, R4, R7, 9.9999999747524270788e-07 ;  /* 0x358637bd04047423 */ /* 0x000fc60000000007 */
[----:B------:R-:W0:Y:S01]  /*be40*/  FCHK P0, R5, 1000000 ;  /* 0x4974240005007902 */ /* 0x000e220000000000 */
[----:B------:R-:W-:-:S04]  /*be50*/  FFMA R0, R5, R4, RZ ;  /* 0x0000000405007223 */ /* 0x000fc800000000ff */
[----:B------:R-:W-:-:S04]  /*be60*/  FFMA R7, R0, -1000000, R5 ;  /* 0xc974240000077823 */ /* 0x000fc80000000005 */
[----:B------:R-:W-:Y:S01]  /*be70*/  FFMA R13, R4, R7, R0 ;  /* 0x00000007040d7223 */ /* 0x000fe20000000000 */
[----:B0-----:R-:W-:Y:S06]  /*be80*/  @!P0 BRA `(.L_x_212) ;  /* 0x0000000000108947 */ /* 0x001fec0003800000 */
[----:B------:R-:W-:Y:S02]  /*be90*/  MOV R0, 0x49742400 ;  /* 0x4974240000007802 */ /* 0x000fe40000000f00 */
[----:B------:R-:W-:-:S07]  /*bea0*/  MOV R4, 0xbec0 ;  /* 0x0000bec000047802 */ /* 0x000fce0000000f00 */
[----:B-1----:R-:W-:Y:S05]  /*beb0*/  CALL.REL.NOINC `($__internal_3_$__cuda_sm3x_div_rn_noftz_f32_slowpath) ;  /* 0x000001b000287944 */ /* 0x002fea0003c00000 */
[----:B------:R-:W-:-:S07]  /*bec0*/  MOV R13, R0 ;  /* 0x00000000000d7202 */ /* 0x000fce0000000f00 */
.L_x_212:
[----:B------:R-:W-:Y:S05]  /*bed0*/  BSYNC.RECONVERGENT B4 ;  /* 0x0000000000047941 */ /* 0x000fea0003800200 */
.L_x_211:
[----:B------:R-:W-:-:S04]  /*bee0*/  IMAD.HI.U32 R0, R16, 0x7a190a23, RZ ;  /* 0x7a190a2310007827 */ /* 0x000fc800078e00ff */
[----:B------:R-:W-:Y:S01]  /*bef0*/  HFMA2 R5, -RZ, RZ, 10.90625, 0.015625 ;  /* 0x49742400ff057431 */ /* 0x000fe200000001ff */
[----:B------:R-:W-:Y:S01]  /*bf00*/  BSSY.RECONVERGENT B4, `(.L_x_213) ;  /* 0x000000f000047945 */ /* 0x000fe20003800200 */
[----:B------:R-:W-:Y:S01]  /*bf10*/  IMAD.MOV.U32 R4, RZ, RZ, 0x358637bd ;  /* 0x358637bdff047424 */ /* 0x000fe200078e00ff */
[----:B------:R-:W-:-:S04]  /*bf20*/  SHF.R.U32.HI R0, RZ, 0xa, R0 ;  /* 0x0000000aff007819 */ /* 0x000fc80000011600 */
[----:B------:R-:W-:Y:S01]  /*bf30*/  I2FP.F32.U32 R6, R0 ;  /* 0x0000000000067245 */ /* 0x000fe20000201000 */
[----:B------:R-:W-:-:S03]  /*bf40*/  FFMA R5, R4, -R5, 1 ;  /* 0x3f80000004057423 */ /* 0x000fc60000000805 */
[----:B------:R-:W0:Y:S01]  /*bf50*/  FCHK P0, R6, 1000000 ;  /* 0x4974240006007902 */ /* 0x000e220000000000 */
[----:B------:R-:W-:-:S04]  /*bf60*/  FFMA R0, R5, R4, 9.9999999747524270788e-07 ;  /* 0x358637bd05007423 */ /* 0x000fc80000000004 */
[----:B------:R-:W-:-:S04]  /*bf70*/  FFMA R5, R0, R6, RZ ;  /* 0x0000000600057223 */ /* 0x000fc800000000ff */
[----:B------:R-:W-:-:S04]  /*bf80*/  FFMA R4, R5, -1000000, R6 ;  /* 0xc974240005047823 */ /* 0x000fc80000000006 */
[----:B------:R-:W-:Y:S01]  /*bf90*/  FFMA R0, R0, R4, R5 ;  /* 0x0000000400007223 */ /* 0x000fe20000000005 */
[----:B0-----:R-:W-:Y:S06]  /*bfa0*/  @!P0 BRA `(.L_x_214) ;  /* 0x0000000000108947 */ /* 0x001fec0003800000 */
[----:B------:R-:W-:Y:S01]  /*bfb0*/  MOV R5, R6 ;  /* 0x0000000600057202 */ /* 0x000fe20000000f00 */
[----:B------:R-:W-:Y:S01]  /*bfc0*/  IMAD.MOV.U32 R0, RZ, RZ, 0x49742400 ;  /* 0x49742400ff007424 */ /* 0x000fe200078e00ff */
[----:B------:R-:W-:-:S07]  /*bfd0*/  MOV R4, 0xbff0 ;  /* 0x0000bff000047802 */ /* 0x000fce0000000f00 */
[----:B-1----:R-:W-:Y:S05]  /*bfe0*/  CALL.REL.NOINC `($__internal_3_$__cuda_sm3x_div_rn_noftz_f32_slowpath) ;  /* 0x000001ac00dc7944 */ /* 0x002fea0003c00000 */
.L_x_214:
[----:B------:R-:W-:Y:S05]  /*bff0*/  BSYNC.RECONVERGENT B4 ;  /* 0x0000000000047941 */ /* 0x000fea0003800200 */
.L_x_213:
[----:B------:R-:W-:Y:S01]  /*c000*/  FSETP.GEU.AND P0, PT, R13, 1.175494350822287508e-38, PT ;  /* 0x008000000d00780b */ /* 0x000fe20003f0e000 */
[----:B------:R0:W2:Y:S01]  /*c010*/  F2F.F64.F32 R4, R0 ;  /* 0x0000000000047310 */ /* 0x0000a20000201800 */
[----:B------:R-:W-:Y:S01]  /*c020*/  UMOV UR12, 0x5444261e ;  /* 0x5444261e000c7882 */ /* 0x000fe20000000000 */
[----:B------:R-:W-:Y:S01]  /*c030*/  UMOV UR13, 0x401921fb ;  /* 0x401921fb000d7882 */ /* 0x000fe20000000000 */
[----:B------:R-:W-:Y:S01]  /*c040*/  IMAD.MOV.U32 R9, RZ, RZ, 0x3e055027 ;  /* 0x3e055027ff097424 */ /* 0x000fe200078e00ff */
[----:B------:R-:W-:Y:S01]  /*c050*/  BSSY.RECONVERGENT B0, `(.L_x_215) ;  /* 0x0000054000007945 */ /* 0x000fe20003800200 */
[----:B0-----:R-:W-:-:S07]  /*c060*/  FSEL R0, RZ, -23, P0 ;  /* 0xc1b80000ff007808 */ /* 0x001fce0000000000 */
[----:B------:R-:W-:Y:S01]  /*c070*/  @!P0 FMUL R13, R13, 8388608 ;  /* 0x4b0000000d0d8820 */ /* 0x000fe20000400000 */
[----:B--2---:R-:W-:-:S04]  /*c080*/  DMUL R4, R4, UR12 ;  /* 0x0000000c04047c28 */ /* 0x004fc80008000000 */
[C---:B------:R-:W-:Y:S02]  /*c090*/  IADD3 R6, PT, PT, R13.reuse, -0x3f2aaaab, RZ ;  /* 0xc0d555550d067810 */ /* 0x040fe40007ffe0ff */
[----:B------:R-:W-:Y:S02]  /*c0a0*/  ISETP.GT.U32.AND P0, PT, R13, 0x7f7fffff, PT ;  /* 0x7f7fffff0d00780c */ /* 0x000fe40003f04070 */
[----:B------:R-:W-:-:S04]  /*c0b0*/  LOP3.LUT R6, R6, 0xff800000, RZ, 0xc0, !PT ;  /* 0xff80000006067812 */ /* 0x000fc800078ec0ff */
[----:B------:R-:W-:-:S05]  /*c0c0*/  IADD3 R7, PT, PT, R13, -R6, RZ ;  /* 0x800000060d077210 */ /* 0x000fca0007ffe0ff */
[----:B------:R-:W-:Y:S02]  /*c0d0*/  FADD R8, R7, -1 ;  /* 0xbf80000007087421 */ /* 0x000fe40000000000 */
[----:B------:R0:W2:Y:S02]  /*c0e0*/  F2F.F32.F64 R7, R4 ;  /* 0x0000000400077310 */ /* 0x0000a40000301000 */
[----:B------:R-:W-:-:S04]  /*c0f0*/  FFMA R9, R8, -R9, 0.14084610342979431152 ;  /* 0x3e1039f608097423 */ /* 0x000fc80000000809 */
[----:B------:R-:W-:-:S04]  /*c100*/  FFMA R9, R8, R9, -0.12148627638816833496 ;  /* 0xbdf8cdcc08097423 */ /* 0x000fc80000000009 */
[C---:B------:R-:W-:Y:S01]  /*c110*/  FFMA R9, R8.reuse, R9, 0.13980610668659210205 ;  /* 0x3e0f295508097423 */ /* 0x040fe20000000009 */
[----:B0-----:R-:W-:Y:S02]  /*c120*/  I2FP.F32.S32 R5, R6 ;  /* 0x0000000600057245 */ /* 0x001fe40000201400 */
[----:B------:R-:W-:Y:S01]  /*c130*/  MOV R6, 0x7f800000 ;  /* 0x7f80000000067802 */ /* 0x000fe20000000f00 */
[C---:B------:R-:W-:Y:S01]  /*c140*/  FFMA R9, R8.reuse, R9, -0.16684235632419586182 ;  /* 0xbe2ad8b908097423 */ /* 0x040fe20000000009 */
[C---:B--2---:R-:W-:Y:S01]  /*c150*/  FMUL R10, R7.reuse, 0.63661974668502807617 ;  /* 0x3f22f983070a7820 */ /* 0x044fe20000400000 */
[----:B------:R-:W-:Y:S01]  /*c160*/  FSETP.GE.AND P1, PT, |R7|, 105615, PT ;  /* 0x47ce47800700780b */ /* 0x000fe20003f26200 */
[----:B------:R-:W-:Y:S01]  /*c170*/  FFMA R0, R5, 1.1920928955078125e-07, R0 ;  /* 0x3400000005007823 */ /* 0x000fe20000000000 */
[----:B------:R-:W-:-:S03]  /*c180*/  FFMA R9, R8, R9, 0.20012299716472625732 ;  /* 0x3e4ced0b08097423 */ /* 0x000fc60000000009 */
[----:B------:R-:W0:Y:S01]  /*c190*/  F2I.NTZ R10, R10 ;  /* 0x0000000a000a7305 */ /* 0x000e220000203100 */
[----:B------:R-:W-:-:S04]  /*c1a0*/  FFMA R9, R8, R9, -0.24999669194221496582 ;  /* 0xbe7fff2208097423 */ /* 0x000fc80000000009 */
[----:B------:R-:W-:-:S04]  /*c1b0*/  FFMA R9, R8, R9, 0.33333182334899902344 ;  /* 0x3eaaaa7808097423 */ /* 0x000fc80000000009 */
[----:B------:R-:W-:-:S04]  /*c1c0*/  FFMA R9, R8, R9, -0.5 ;  /* 0xbf00000008097423 */ /* 0x000fc80000000009 */
[----:B------:R-:W-:Y:S01]  /*c1d0*/  FMUL R9, R8, R9 ;  /* 0x0000000908097220 */ /* 0x000fe20000400000 */
[----:B0-----:R-:W-:-:S03]  /*c1e0*/  I2FP.F32.S32 R4, R10 ;  /* 0x0000000a00047245 */ /* 0x001fc60000201400 */
[----:B------:R-:W-:Y:S02]  /*c1f0*/  FFMA R9, R8, R9, R8 ;  /* 0x0000000908097223 */ /* 0x000fe40000000008 */
[----:B------:R-:W-:Y:S02]  /*c200*/  FFMA R5, R4, -1.5707962512969970703, R7 ;  /* 0xbfc90fda04057823 */ /* 0x000fe40000000007 */
[----:B------:R-:W-:Y:S01]  /*c210*/  FFMA R0, R0, 0.69314718246459960938, R9 ;  /* 0x3f31721800007823 */ /* 0x000fe20000000009 */
[C---:B------:R-:W-:Y:S01]  /*c220*/  @P0 FFMA R0, R13.reuse, R6, +INF ;  /* 0x7f8000000d000423 */ /* 0x040fe20000000006 */
[----:B------:R-:W-:Y:S01]  /*c230*/  FSETP.NEU.AND P0, PT, R13, RZ, PT ;  /* 0x000000ff0d00720b */ /* 0x000fe20003f0d000 */
[----:B------:R-:W-:Y:S02]  /*c240*/  FFMA R5, R4, -7.5497894158615963534e-08, R5 ;  /* 0xb3a2216804057823 */ /* 0x000fe40000000005 */
[----:B------:R-:W-:Y:S02]  /*c250*/  FMUL R0, R0, -2 ;  /* 0xc000000000007820 */ /* 0x000fe40000400000 */
[----:B------:R-:W-:-:S03]  /*c260*/  FFMA R4, R4, -5.3903029534742383927e-15, R5 ;  /* 0xa7c234c504047823 */ /* 0x000fc60000000005 */
[----:B------:R-:W-:Y:S01]  /*c270*/  FSEL R9, R0, +INF , P0 ;  /* 0x7f80000000097808 */ /* 0x000fe20000000000 */
[----:B------:R-:W-:Y:S06]  /*c280*/  @!P1 BRA `(.L_x_216) ;  /* 0x0000000000c09947 */ /* 0x000fec0003800000 */
[----:B------:R-:W-:-:S13]  /*c290*/  FSETP.NEU.AND P0, PT, |R7|, +INF , PT ;  /* 0x7f8000000700780b */ /* 0x000fda0003f0d200 */
[----:B------:R-:W-:Y:S01]  /*c2a0*/  @!P0 FMUL R4, RZ, R7 ;  /* 0x00000007ff048220 */ /* 0x000fe20000400000 */
[----:B------:R-:W-:Y:S01]  /*c2b0*/  @!P0 MOV R10, RZ ;  /* 0x000000ff000a8202 */ /* 0x000fe20000000f00 */
[----:B------:R-:W-:Y:S06]  /*c2c0*/  @!P0 BRA `(.L_x_216) ;  /* 0x0000000000b08947 */ /* 0x000fec0003800000 */
[----:B------:R-:W-:Y:S02]  /*c2d0*/  IMAD.SHL.U32 R0, R7, 0x100, RZ ;  /* 0x0000010007007824 */ /* 0x000fe400078e00ff */
[----:B------:R-:W-:Y:S01]  /*c2e0*/  HFMA2 R8, -RZ, RZ, 0, 0 ;  /* 0x00000000ff087431 */ /* 0x000fe200000001ff */
[----:B------:R-:W-:Y:S01]  /*c2f0*/  MOV R6, RZ ;  /* 0x000000ff00067202 */ /* 0x000fe20000000f00 */
[----:B------:R-:W-:Y:S01]  /*c300*/  UMOV UR6, URZ ;  /* 0x000000ff00067c82 */ /* 0x000fe20008000000 */
[----:B------:R-:W-:-:S07]  /*c310*/  LOP3.LUT R21, R0, 0x80000000, RZ, 0xfc, !PT ;  /* 0x8000000000157812 */ /* 0x000fce00078efcff */
.L_x_217:
[----:B0-----:R-:W0:Y:S02]  /*c320*/  LDC.64 R4, c[0x4][RZ] ;  /* 0x01000000ff047b82 */ /* 0x001e240000000a00 */
[----:B0-----:R-:W-:-:S06]  /*c330*/  IMAD.WIDE.U32 R4, R6, 0x4, R4 ;  /* 0x0000000406047825 */ /* 0x001fcc00078e0004 */
[----:B------:R-:W2:Y:S01]  /*c340*/  LDG.E.CONSTANT R4, desc[UR8][R4.64] ;  /* 0x0000000804047981 */ /* 0x000ea2000c1e9900 */
[C---:B------:R-:W-:Y:S01]  /*c350*/  IMAD R0, R6.reuse, 0x4, R1 ;  /* 0x0000000406007824 */ /* 0x040fe200078e0201 */
[----:B------:R-:W-:-:S04]  /*c360*/  IADD3 R6, PT, PT, R6, 0x1, RZ ;  /* 0x0000000106067810 */ /* 0x000fc80007ffe0ff */
[----:B------:R-:W-:Y:S01]  /*c370*/  ISETP.NE.AND P0, PT, R6, 0x6, PT ;  /* 0x000000060600780c */ /* 0x000fe20003f05270 */
[----:B--2---:R-:W-:-:S03]  /*c380*/  IMAD.WIDE.U32 R14, R4, R21, RZ ;  /* 0x00000015040e7225 */ /* 0x004fc600078e00ff */
[----:B------:R-:W-:-:S04]  /*c390*/  IADD3 R13, P1, PT, R14, R8, RZ ;  /* 0x000000080e0d7210 */ /* 0x000fc80007f3e0ff */
[----:B------:R-:W-:Y:S01]  /*c3a0*/  IADD3.X R8, PT, PT, R15, UR6, RZ, P1, !PT ;  /* 0x000000060f087c10 */ /* 0x000fe20008ffe4ff */
[----:B------:R0:W-:Y:S04]  /*c3b0*/  STL [R0+0x20], R13 ;  /* 0x0000200d00007387 */ /* 0x0001e80000100800 */
[----:B------:R-:W-:Y:S05]  /*c3c0*/  @P0 BRA `(.L_x_217) ;  /* 0xfffffffc00d40947 */ /* 0x000fea000383ffff */
[----:B------:R-:W-:Y:S01]  /*c3d0*/  SHF.R.U32.HI R6, RZ, 0x17, R7 ;  /* 0x00000017ff067819 */ /* 0x000fe20000011607 */
[----:B------:R2:W-:Y:S03]  /*c3e0*/  STL [R1+0x38], R8 ;  /* 0x0000380801007387 */ /* 0x0005e60000100800 */
[C---:B0-----:R-:W-:Y:S02]  /*c3f0*/  LOP3.LUT R0, R6.reuse, 0xe0, RZ, 0xc0, !PT ;  /* 0x000000e006007812 */ /* 0x041fe400078ec0ff */
        /* <DEDUP_REMOVED lines=11> */
[----:B----4-:R-:W-:-:S04]  /*c4b0*/  @P0 SHF.L.W.U32.HI R5, R4, R6, R5 ;  /* 0x0000000604050219 */ /* 0x010fc80000010e05 */
[C---:B------:R-:W-:Y:S01]  /*c4c0*/  SHF.L.W.U32.HI R4, R5.reuse, 0x2, R0 ;  /* 0x0000000205047819 */ /* 0x040fe20000010e00 */
[----:B------:R-:W-:-:S03]  /*c4d0*/  IMAD.SHL.U32 R5, R5, 0x4, RZ ;  /* 0x0000000405057824 */ /* 0x000fc600078e00ff */
[----:B------:R-:W-:Y:S02]  /*c4e0*/  SHF.R.S32.HI R6, RZ, 0x1f, R4 ;  /* 0x0000001fff067819 */ /* 0x000fe40000011404 */
[----:B------:R-:W-:Y:S02]  /*c4f0*/  LOP3.LUT R7, R4, R7, RZ, 0x3c, !PT ;  /* 0x0000000704077212 */ /* 0x000fe400078e3cff */
[C---:B------:R-:W-:Y:S02]  /*c500*/  LOP3.LUT R14, R6.reuse, R5, RZ, 0x3c, !PT ;  /* 0x00000005060e7212 */ /* 0x040fe400078e3cff */
[----:B------:R-:W-:Y:S02]  /*c510*/  LOP3.LUT R15, R6, R4, RZ, 0x3c, !PT ;  /* 0x00000004060f7212 */ /* 0x000fe400078e3cff */
[----:B------:R-:W-:Y:S02]  /*c520*/  SHF.R.U32.HI R5, RZ, 0x1e, R0 ;  /* 0x0000001eff057819 */ /* 0x000fe40000011600 */
[----:B------:R-:W-:-:S02]  /*c530*/  ISETP.GE.AND P0, PT, R7, RZ, PT ;  /* 0x000000ff0700720c */ /* 0x000fc40003f06270 */
[----:B------:R-:W0:Y:S01]  /*c540*/  I2F.F64.S64 R14, R14 ;  /* 0x0000000e000e7312 */ /* 0x000e220000301c00 */
[----:B------:R-:W-:Y:S01]  /*c550*/  LEA.HI R10, R4, R5, RZ, 0x1 ;  /* 0x00000005040a7211 */ /* 0x000fe200078f08ff */
[----:B0-----:R-:W-:-:S10]  /*c560*/  DMUL R22, R14, UR12 ;  /* 0x0000000c0e167c28 */ /* 0x001fd40008000000 */
[----:B------:R-:W0:Y:S02]  /*c570*/  F2F.F32.F64 R22, R22 ;  /* 0x0000001600167310 */ /* 0x000e240000301000 */
[----:B0-2---:R-:W-:-:S07]  /*c580*/  FSEL R4, -R22, R22, !P0 ;  /* 0x0000001616047208 */ /* 0x005fce0004000100 */
.L_x_216:
[----:B------:R-:W-:Y:S05]  /*c590*/  BSYNC.RECONVERGENT B0 ;  /* 0x0000000000007941 */ /* 0x000fea0003800200 */
.L_x_215:
[----:B------:R-:W-:Y:S01]  /*c5a0*/  LOP3.LUT R6, R10, 0x1, RZ, 0xc0, !PT ;  /* 0x000000010a067812 */ /* 0x000fe200078ec0ff */
[----:B------:R-:W-:Y:S01]  /*c5b0*/  FMUL R5, R4, R4 ;  /* 0x0000000404057220 */ /* 0x000fe20000400000 */
[----:B------:R-:W-:Y:S01]  /*c5c0*/  MOV R0, 0x37cbac00 ;  /* 0x37cbac0000007802 */ /* 0x000fe20000000f00 */
[----:B------:R-:W-:Y:S01]  /*c5d0*/  IMAD.MOV.U32 R8, RZ, RZ, 0x3effffff ;  /* 0x3effffffff087424 */ /* 0x000fe200078e00ff */
[----:B------:R-:W-:Y:S01]  /*c5e0*/  ISETP.NE.U32.AND P0, PT, R6, 0x1, PT ;  /* 0x000000010600780c */ /* 0x000fe20003f05070 */
[----:B------:R-:W-:Y:S01]  /*c5f0*/  HFMA2 R6, -RZ, RZ, 1.291015625, -0.052581787109375 ;  /* 0x3d2aaabbff067431 */ /* 0x000fe200000001ff */
[----:B------:R-:W-:Y:S01]  /*c600*/  IADD3 R7, PT, PT, R9, -0xd000000, RZ ;  /* 0xf300000009077810 */ /* 0x000fe20007ffe0ff */
[----:B------:R-:W-:Y:S01]  /*c610*/  FFMA R0, R5, R0, -0.0013887860113754868507 ;  /* 0xbab607ed05007423 */ /* 0x000fe20000000000 */
[----:B------:R-:W-:Y:S01]  /*c620*/  FSEL R8, -R8, -0.16666662693023681641, !P0 ;  /* 0xbe2aaaa808087808 */ /* 0x000fe20004000100 */
[----:B------:R-:W-:Y:S01]  /*c630*/  BSSY.RECONVERGENT B0, `(.L_x_218) ;  /* 0x0000015000007945 */ /* 0x000fe20003800200 */
[----:B------:R-:W-:-:S02]  /*c640*/  LOP3.LUT P1, RZ, R10, 0x2, RZ, 0xc0, !PT ;  /* 0x000000020aff7812 */ /* 0x000fc4000782c0ff */
[----:B------:R-:W-:Y:S02]  /*c650*/  FSEL R0, R0, -0.00019574658654164522886, !P0 ;  /* 0xb94d415300007808 */ /* 0x000fe40004000000 */
[----:B------:R-:W-:-:S05]  /*c660*/  FSEL R6, R6, 0.0083327032625675201416, !P0 ;  /* 0x3c0885e406067808 */ /* 0x000fca0004000000 */
[----:B------:R-:W-:Y:S01]  /*c670*/  FFMA R6, R5, R0, R6 ;  /* 0x0000000005067223 */ /* 0x000fe20000000006 */
[----:B------:R-:W-:Y:S02]  /*c680*/  FSEL R0, R4, 1, P0 ;  /* 0x3f80000004007808 */ /* 0x000fe40000000000 */
[----:B------:R-:W-:Y:S01]  /*c690*/  ISETP.GT.U32.AND P0, PT, R7, 0x727fffff, PT ;  /* 0x727fffff0700780c */ /* 0x000fe20003f04070 */
[----:B------:R0:W2:Y:S01]  /*c6a0*/  MUFU.RSQ R4, R9 ;  /* 0x0000000900047308 */ /* 0x0000a20000001400 */
[C---:B------:R-:W-:Y:S01]  /*c6b0*/  FFMA R6, R5.reuse, R6, R8 ;  /* 0x0000000605067223 */ /* 0x040fe20000000008 */
[----:B------:R-:W-:-:S04]  /*c6c0*/  FFMA R5, R5, R0, RZ ;  /* 0x0000000005057223 */ /* 0x000fc800000000ff */
[----:B------:R-:W-:-:S04]  /*c6d0*/  FFMA R13, R5, R6, R0 ;  /* 0x00000006050d7223 */ /* 0x000fc80000000000 */
[----:B------:R-:W-:Y:S02]  /*c6e0*/  @P1 FADD R13, RZ, -R13 ;  /* 0x8000000dff0d1221 */ /* 0x000fe40000000000 */
[----:B0-----:R-:W-:Y:S05]  /*c6f0*/  @!P0 BRA `(.L_x_219) ;  /* 0x0000000000108947 */ /* 0x001fea0003800000 */
[----:B------:R-:W-:Y:S02]  /*c700*/  MOV R0, R9 ;  /* 0x0000000900007202 */ /* 0x000fe40000000f00 */
[----:B--2---:R-:W-:-:S07]  /*c710*/  MOV R4, 0xc730 ;  /* 0x0000c73000047802 */ /* 0x004fce0000000f00 */
[----:B-1----:R-:W-:Y:S05]  /*c720*/  CALL.REL.NOINC `($__internal_2_$__cuda_sm20_sqrt_rn_f32_slowpath) ;  /* 0x000001a400b87944 */ /* 0x002fea0003c00000 */
[----:B------:R-:W-:Y:S05]  /*c730*/  BRA `(.L_x_220) ;  /* 0x0000000000107947 */ /* 0x000fea0003800000 */
.L_x_219:
[----:B--2---:R-:W-:Y:S01]  /*c740*/  FMUL.FTZ R0, R9, R4 ;  /* 0x0000000409007220 */ /* 0x004fe20000410000 */
[----:B------:R-:W-:-:S03]  /*c750*/  FMUL.FTZ R4, R4, 0.5 ;  /* 0x3f00000004047820 */ /* 0x000fc60000410000 */
[----:B------:R-:W-:-:S04]  /*c760*/  FFMA R7, -R0, R0, R9 ;  /* 0x0000000000077223 */ /* 0x000fc80000000109 */
[----:B------:R-:W-:-:S07]  /*c770*/  FFMA R7, R7, R4, R0 ;  /* 0x0000000407077223 */ /* 0x000fce0000000000 */
.L_x_220:
[----:B------:R-:W-:Y:S05]  /*c780*/  BSYNC.RECONVERGENT B0 ;  /* 0x0000000000007941 */ /* 0x000fea0003800200 */
.L_x_218:
[----:B------:R-:W-:-:S04]  /*c790*/  FMUL R7, R13, R7 ;  /* 0x000000070d077220 */ /* 0x000fc80000400000 */
[----:B------:R-:W-:Y:S01]  /*c7a0*/  FFMA R7, R12, R7, R11 ;  /* 0x000000070c077223 */ /* 0x000fe2000000000b */
[----:B------:R-:W-:-:S04]  /*c7b0*/  CS2R R12, SRZ ;  /* 0x00000000000c7805 */ /* 0x000fc8000001ff00 */
[----:B------:R0:W-:Y:S01]  /*c7c0*/  STG.E desc[UR8][R2.64], R7 ;  /* 0x0000000702007986 */ /* 0x0001e2000c101908 */
[----:B------:R-:W-:Y:S05]  /*c7d0*/  BRA `(.L_x_221) ;  /* 0x0000002000647947 */ /* 0x000fea0003800000 */
.L_x_202:
[----:B------:R-:W-:Y:S01]  /*c7e0*/  BSSY.RECONVERGENT B0, `(.L_x_222) ;  /* 0x0000006000007945 */ /* 0x000fe20003800200 */
[----:B------:R-:W-:-:S07]  /*c7f0*/  IMAD.MOV.U32 R5, RZ, RZ, 0x41c64e6d ;  /* 0x41c64e6dff057424 */ /* 0x000fce00078e00ff */
.L_x_223:
[C---:B------:R-:W-:Y:S01]  /*c800*/  ISETP.GT.U32.AND P0, PT, R16.reuse, 0x1, PT ;  /* 0x000000011000780c */ /* 0x040fe20003f04070 */
[----:B0-----:R-:W-:-:S05]  /*c810*/  IMAD R12, R16, R5, 0x3039 ;  /* 0x00003039100c7424 */ /* 0x001fca00078e0205 */
[----:B------:R-:W-:-:S07]  /*c820*/  MOV R16, R12 ;  /* 0x0000000c00107202 */ /* 0x000fce0000000f00 */
[----:B------:R-:W-:Y:S05]  /*c830*/  @P0 BRA `(.L_x_223) ;  /* 0xfffffffc00f00947 */ /* 0x000fea000383ffff */
[----:B------:R-:W-:Y:S05]  /*c840*/  BSYNC.RECONVERGENT B0 ;  /* 0x0000000000007941 */ /* 0x000fea0003800200 */
.L_x_222:
[----:B------:R-:W-:-:S04]  /*c850*/  IMAD.HI.U32 R0, R12, 0x7a190a23, RZ ;  /* 0x7a190a230c007827 */ /* 0x000fc800078e00ff */
[----:B------:R-:W-:Y:S01]  /*c860*/  HFMA2 R4, -RZ, RZ, 0.34521484375, 0.483642578125 ;  /* 0x358637bdff047431 */ /* 0x000fe200000001ff */
        /* <DEDUP_REMOVED lines=11> */
[----:B------:R-:W-:Y:S02]  /*c920*/  MOV R5, R6 ;  /* 0x0000000600057202 */ /* 0x000fe40000000f00 */
[----:B------:R-:W-:Y:S02]  /*c930*/  MOV R0, 0x49742400 ;  /* 0x4974240000007802 */ /* 0x000fe40000000f00 */
[----:B------:R-:W-:-:S07]  /*c940*/  MOV R4, 0xc960 ;  /* 0x0000c96000047802 */ /* 0x000fce0000000f00 */
[----:B-1----:R-:W-:Y:S05]  /*c950*/  CALL.REL.NOINC `($__internal_3_$__cuda_sm3x_div_rn_noftz_f32_slowpath) ;  /* 0x000001a400807944 */ /* 0x002fea0003c00000 */
.L_x_225:
[----:B------:R-:W-:Y:S05]  /*c960*/  BSYNC.RECONVERGENT B4 ;  /* 0x0000000000047941 */ /* 0x000fea0003800200 */
.L_x_224:
[----:B------:R-:W-:Y:S01]  /*c970*/  FSETP.GEU.AND P0, PT, R0, 0.5, PT ;  /* 0x3f0000000000780b */ /* 0x000fe20003f0e000 */
[----:B------:R-:W-:-:S12]  /*c980*/  BSSY.RECONVERGENT B4, `(.L_x_226) ;  /* 0x0000151000047945 */ /* 0x000fd80003800200 */
[----:B------:R-:W-:Y:S05]  /*c990*/  @!P0 BRA `(.L_x_227) ;  /* 0x0000000800d88947 */ /* 0x000fea0003800000 */
[----:B------:R-:W-:Y:S01]  /*c9a0*/  BSSY.RECONVERGENT B0, `(.L_x_228) ;  /* 0x0000006000007945 */ /* 0x000fe20003800200 */
[----:B------:R-:W-:-:S07]  /*c9b0*/  IMAD.MOV.U32 R5, RZ, RZ, 0x41c64e6d ;  /* 0x41c64e6dff057424 */ /* 0x000fce00078e00ff */
.L_x_229:
[----:B------:R-:W-:-:S05]  /*c9c0*/  IMAD R12, R12, R5, 0x3039 ;  /* 0x000030390c0c7424 */ /* 0x000fca00078e0205 */
[----:B------:R-:W-:-:S04]  /*c9d0*/  LOP3.LUT R12, R12, 0x7fffffff, RZ, 0xc0, !PT ;  /* 0x7fffffff0c0c7812 */ /* 0x000fc800078ec0ff */
[----:B------:R-:W-:-:S13]  /*c9e0*/  ISETP.GT.U32.AND P0, PT, R12, 0x7ff89ebf, PT ;  /* 0x7ff89ebf0c00780c */ /* 0x000fda0003f04070 */
[----:B------:R-:W-:Y:S05]  /*c9f0*/  @P0 BRA `(.L_x_229) ;  /* 0xfffffffc00f00947 */ /* 0x000fea000383ffff */
[----:B------:R-:W-:Y:S05]  /*ca00*/  BSYNC.RECONVERGENT B0 ;  /* 0x0000000000007941 */ /* 0x000fea0003800200 */
.L_x_228:
[----:B------:R-:W-:Y:S01]  /*ca10*/  BSSY.RECONVERGENT B0, `(.L_x_230) ;  /* 0x0000006000007945 */ /* 0x000fe20003800200 */
[----:B------:R-:W-:-:S07]  /*ca20*/  MOV R0, R12 ;  /* 0x0000000c00007202 */ /* 0x000fce0000000f00 */
.L_x_231:
[C---:B------:R-:W-:Y:S01]  /*ca30*/  ISETP.GT.U32.AND P0, PT, R0.reuse, 0x1, PT ;  /* 0x000000010000780c */ /* 0x040fe20003f04070 */
[----:B------:R-:W-:-:S05]  /*ca40*/  IMAD R16, R0, R5, 0x3039 ;  /* 0x0000303900107424 */ /* 0x000fca00078e0205 */
[----:B------:R-:W-:-:S07]  /*ca50*/  MOV R0, R16 ;  /* 0x0000001000007202 */ /* 0x000fce0000000f00 */
[----:B------:R-:W-:Y:S05]  /*ca60*/  @P0 BRA `(.L_x_231) ;  /* 0xfffffffc00f00947 */ /* 0x000fea000383ffff */
[----:B------:R-:W-:Y:S05]  /*ca70*/  BSYNC.RECONVERGENT B0 ;  /* 0x0000000000007941 */ /* 0x000fea0003800200 */
.L_x_230:
        /* <DEDUP_REMOVED lines=17> */
[----:B------:R-:W-:-:S07]  /*cb90*/  MOV R12, R0 ;  /* 0x00000000000c7202 */ /* 0x000fce0000000f00 */
.L_x_233:
[----:B------:R-:W-:Y:S05]  /*cba0*/  BSYNC.RECONVERGENT B5 ;  /* 0x0000000000057941 */ /* 0x000fea0003800200 */
.L_x_232:
        /* <DEDUP_REMOVED lines=17> */
.L_x_235:
[----:B------:R-:W-:Y:S05]  /*ccc0*/  BSYNC.RECONVERGENT B5 ;  /* 0x0000000000057941 */ /* 0x000fea0003800200 */
.L_x_234:
[----:B------:R-:W-:Y:S01]  /*ccd0*/  FSETP.GEU.AND P0, PT, R12, 1.175494350822287508e-38, PT ;  /* 0x008000000c00780b */ /* 0x000fe20003f0e000 */
[----:B------:R0:W2:Y:S01]  /*cce0*/  F2F.F64.F32 R4, R0 ;  /* 0x0000000000047310 */ /* 0x0000a20000201800 */
[----:B------:R-:W-:Y:S01]  /*ccf0*/  HFMA2 R13, -RZ, RZ, 1.5048828125, 33.21875 ;  /* 0x3e055027ff0d7431 */ /* 0x000fe200000001ff */
[----:B------:R-:W-:Y:S01]  /*cd00*/  UMOV UR12, 0x5444261e ;  /* 0x5444261e000c7882 */ /* 0x000fe20000000000 */
[----:B------:R-:W-:Y:S01]  /*cd10*/  UMOV UR13, 0x401921fb ;  /* 0x401921fb000d7882 */ /* 0x000fe20000000000 */
[----:B------:R-:W-:Y:S01]  /*cd20*/  BSSY.RECONVERGENT B0, `(.L_x_236) ;  /* 0x0000054000007945 */ /* 0x000fe20003800200 */
[----:B0-----:R-:W-:-:S07]  /*cd30*/  FSEL R0, RZ, -23, P0 ;  /* 0xc1b80000ff007808 */ /* 0x001fce0000000000 */
[----:B------:R-:W-:Y:S01]  /*cd40*/  @!P0 FMUL R12, R12, 8388608 ;  /* 0x4b0000000c0c8820 */ /* 0x000fe20000400000 */
[----:B--2---:R-:W-:-:S03]  /*cd50*/  DMUL R4, R4, UR12 ;  /* 0x0000000c04047c28 */ /* 0x004fc60008000000 */
[C---:B------:R-:W-:Y:S01]  /*cd60*/  VIADD R6, R12.reuse, 0xc0d55555 ;  /* 0xc0d555550c067836 */ /* 0x040fe20000000000 */
[----:B------:R-:W-:-:S04]  /*cd70*/  ISETP.GT.U32.AND P0, PT, R12, 0x7f7fffff, PT ;  /* 0x7f7fffff0c00780c */ /* 0x000fc80003f04070 */
[----:B------:R-:W-:Y:S01]  /*cd80*/  LOP3.LUT R9, R6, 0xff800000, RZ, 0xc0, !PT ;  /* 0xff80000006097812 */ /* 0x000fe200078ec0ff */
[----:B------:R-:W0:Y:S03]  /*cd90*/  F2F.F32.F64 R7, R4 ;  /* 0x0000000400077310 */ /* 0x000e260000301000 */
[-C--:B------:R-:W-:Y:S02]  /*cda0*/  IADD3 R6, PT, PT, R12, -R9.reuse, RZ ;  /* 0x800000090c067210 */ /* 0x080fe40007ffe0ff */
[----:B------:R-:W-:-:S03]  /*cdb0*/  I2FP.F32.S32 R9, R9 ;  /* 0x0000000900097245 */ /* 0x000fc60000201400 */
[----:B------:R-:W-:Y:S02]  /*cdc0*/  FADD R6, R6, -1 ;  /* 0xbf80000006067421 */ /* 0x000fe40000000000 */
[----:B------:R-:W-:Y:S01]  /*cdd0*/  FFMA R0, R9, 1.1920928955078125e-07, R0 ;  /* 0x3400000009007823 */ /* 0x000fe20000000000 */
[----:B------:R-:W-:Y:S02]  /*cde0*/  IMAD.MOV.U32 R9, RZ, RZ, 0x7f800000 ;  /* 0x7f800000ff097424 */ /* 0x000fe400078e00ff */
[----:B------:R-:W-:Y:S01]  /*cdf0*/  FFMA R13, R6, -R13, 0.14084610342979431152 ;  /* 0x3e1039f6060d7423 */ /* 0x000fe2000000080d */
[----:B0-----:R-:W-:-:S03]  /*ce00*/  FMUL R8, R7, 0.63661974668502807617 ;  /* 0x3f22f98307087820 */ /* 0x001fc60000400000 */
[----:B------:R-:W-:Y:S01]  /*ce10*/  FFMA R13, R6, R13, -0.12148627638816833496 ;  /* 0xbdf8cdcc060d7423 */ /* 0x000fe2000000000d */
[----:B------:R-:W-:-:S03]  /*ce20*/  FSETP.GE.AND P1, PT, |R7|, 105615, PT ;  /* 0x47ce47800700780b */ /* 0x000fc60003f26200 */
[C---:B------:R-:W-:Y:S01]  /*ce30*/  FFMA R13, R6.reuse, R13, 0.13980610668659210205 ;  /* 0x3e0f2955060d7423 */ /* 0x040fe2000000000d */
[----:B------:R-:W0:Y:S03]  /*ce40*/  F2I.NTZ R8, R8 ;  /* 0x0000000800087305 */ /* 0x000e260000203100 */
[----:B------:R-:W-:-:S04]  /*ce50*/  FFMA R13, R6, R13, -0.16684235632419586182 ;  /* 0xbe2ad8b9060d7423 */ /* 0x000fc8000000000d */
[----:B------:R-:W-:-:S04]  /*ce60*/  FFMA R13, R6, R13, 0.20012299716472625732 ;  /* 0x3e4ced0b060d7423 */ /* 0x000fc8000000000d */
[----:B------:R-:W-:-:S04]  /*ce70*/  FFMA R13, R6, R13, -0.24999669194221496582 ;  /* 0xbe7fff22060d7423 */ /* 0x000fc8000000000d */
[----:B------:R-:W-:Y:S01]  /*ce80*/  FFMA R13, R6, R13, 0.33333182334899902344 ;  /* 0x3eaaaa78060d7423 */ /* 0x000fe2000000000d */
[----:B0-----:R-:W-:-:S03]  /*ce90*/  I2FP.F32.S32 R4, R8 ;  /* 0x0000000800047245 */ /* 0x001fc60000201400 */
[----:B------:R-:W-:Y:S02]  /*cea0*/  FFMA R13, R6, R13, -0.5 ;  /* 0xbf000000060d7423 */ /* 0x000fe4000000000d */
[----:B------:R-:W-:Y:S02]  /*ceb0*/  FFMA R5, R4, -1.5707962512969970703, R7 ;  /* 0xbfc90fda04057823 */ /* 0x000fe40000000007 */
[----:B------:R-:W-:Y:S02]  /*cec0*/  FMUL R13, R6, R13 ;  /* 0x0000000d060d7220 */ /* 0x000fe40000400000 */
[----:B------:R-:W-:Y:S02]  /*ced0*/  FFMA R5, R4, -7.5497894158615963534e-08, R5 ;  /* 0xb3a2216804057823 */ /* 0x000fe40000000005 */
[----:B------:R-:W-:Y:S02]  /*cee0*/  FFMA R13, R6, R13, R6 ;  /* 0x0000000d060d7223 */ /* 0x000fe40000000006 */
[----:B------:R-:W-:-:S02]  /*cef0*/  FFMA R4, R4, -5.3903029534742383927e-15, R5 ;  /* 0xa7c234c504047823 */ /* 0x000fc40000000005 */
[----:B------:R-:W-:Y:S01]  /*cf00*/  FFMA R0, R0, 0.69314718246459960938, R13 ;  /* 0x3f31721800007823 */ /* 0x000fe2000000000d */
[C---:B------:R-:W-:Y:S01]  /*cf10*/  @P0 FFMA R0, R12.reuse, R9, +INF ;  /* 0x7f8000000c000423 */ /* 0x040fe20000000009 */
[----:B------:R-:W-:-:S03]  /*cf20*/  FSETP.NEU.AND P0, PT, R12, RZ, PT ;  /* 0x000000ff0c00720b */ /* 0x000fc60003f0d000 */
[----:B------:R-:W-:-:S05]  /*cf30*/  FMUL R0, R0, -2 ;  /* 0xc000000000007820 */ /* 0x000fca0000400000 */
[----:B------:R-:W-:Y:S01]  /*cf40*/  FSEL R9, R0, +INF , P0 ;  /* 0x7f80000000097808 */ /* 0x000fe20000000000 */
[----:B------:R-:W-:Y:S06]  /*cf50*/  @!P1 BRA `(.L_x_237) ;  /* 0x0000000000c09947 */ /* 0x000fec0003800000 */
[----:B------:R-:W-:-:S13]  /*cf60*/  FSETP.NEU.AND P0, PT, |R7|, +INF , PT ;  /* 0x7f8000000700780b */ /* 0x000fda0003f0d200 */
[----:B------:R-:W-:Y:S01]  /*cf70*/  @!P0 FMUL R4, RZ, R7 ;  /* 0x00000007ff048220 */ /* 0x000fe20000400000 */
[----:B------:R-:W-:Y:S01]  /*cf80*/  @!P0 MOV R8, RZ ;  /* 0x000000ff00088202 */ /* 0x000fe20000000f00 */
[----:B------:R-:W-:Y:S06]  /*cf90*/  @!P0 BRA `(.L_x_237) ;  /* 0x0000000000b08947 */ /* 0x000fec0003800000 */
[----:B------:R-:W-:Y:S01]  /*cfa0*/  SHF.L.U32 R0, R7, 0x8, RZ ;  /* 0x0000000807007819 */ /* 0x000fe200000006ff */
[----:B------:R-:W-:Y:S01]  /*cfb0*/  IMAD.MOV.U32 R8, RZ, RZ, RZ ;  /* 0x000000ffff087224 */ /* 0x000fe200078e00ff */
[----:B------:R-:W-:Y:S01]  /*cfc0*/  MOV R6, RZ ;  /* 0x000000ff00067202 */ /* 0x000fe20000000f00 */
[----:B------:R-:W-:Y:S01]  /*cfd0*/  UMOV UR6, URZ ;  /* 0x000000ff00067c82 */ /* 0x000fe20008000000 */
[----:B------:R-:W-:-:S07]  /*cfe0*/  LOP3.LUT R21, R0, 0x80000000, RZ, 0xfc, !PT ;  /* 0x8000000000157812 */ /* 0x000fce00078efcff */
.L_x_238:
[----:B0-----:R-:W0:Y:S02]  /*cff0*/  LDC.64 R4, c[0x4][RZ] ;  /* 0x01000000ff047b82 */ /* 0x001e240000000a00 */
[----:B0-----:R-:W-:-:S06]  /*d000*/  IMAD.WIDE.U32 R4, R6, 0x4, R4 ;  /* 0x0000000406047825 */ /* 0x001fcc00078e0004 */
[----:B------:R-:W2:Y:S01]  /*d010*/  LDG.E.CONSTANT R4, desc[UR8][R4.64] ;  /* 0x0000000804047981 */ /* 0x000ea2000c1e9900 */
[C---:B------:R-:W-:Y:S01]  /*d020*/  LEA R0, R6.reuse, R1, 0x2 ;  /* 0x0000000106007211 */ /* 0x040fe200078e10ff */
[----:B------:R-:W-:-:S05]  /*d030*/  VIADD R6, R6, 0x1 ;  /* 0x0000000106067836 */ /* 0x000fca0000000000 */
        /* <DEDUP_REMOVED lines=21> */
[C---:B------:R-:W-:Y:S02]  /*d190*/  SHF.L.W.U32.HI R4, R5.reuse, 0x2, R0 ;  /* 0x0000000205047819 */ /* 0x040fe40000010e00 */
[----:B------:R-:W-:Y:S02]  /*d1a0*/  SHF.L.U32 R5, R5, 0x2, RZ ;  /* 0x0000000205057819 */ /* 0x000fe400000006ff */
[----:B------:R-:W-:Y:S02]  /*d1b0*/  SHF.R.S32.HI R6, RZ, 0x1f, R4 ;  /* 0x0000001fff067819 */ /* 0x000fe40000011404 */
[----:B------:R-:W-:Y:S02]  /*d1c0*/  LOP3.LUT R7, R4, R7, RZ, 0x3c, !PT ;  /* 0x0000000704077212 */ /* 0x000fe400078e3cff */
[C---:B------:R-:W-:Y:S02]  /*d1d0*/  LOP3.LUT R12, R6.reuse, R5, RZ, 0x3c, !PT ;  /* 0x00000005060c7212 */ /* 0x040fe400078e3cff */
[----:B------:R-:W-:-:S02]  /*d1e0*/  LOP3.LUT R13, R6, R4, RZ, 0x3c, !PT ;  /* 0x00000004060d7212 */ /* 0x000fc400078e3cff */
[----:B------:R-:W-:Y:S02]  /*d1f0*/  SHF.R.U32.HI R5, RZ, 0x1e, R0 ;  /* 0x0000001eff057819 */ /* 0x000fe40000011600 */
[----:B------:R-:W-:Y:S02]  /*d200*/  ISETP.GE.AND P0, PT, R7, RZ, PT ;  /* 0x000000ff0700720c */ /* 0x000fe40003f06270 */
[----:B------:R-:W0:Y:S01]  /*d210*/  I2F.F64.S64 R12, R12 ;  /* 0x0000000c000c7312 */ /* 0x000e220000301c00 */
[----:B--2---:R-:W-:Y:S01]  /*d220*/  LEA.HI R8, R4, R5, RZ, 0x1 ;  /* 0x0000000504087211 */ /* 0x004fe200078f08ff */
[----:B0-----:R-:W-:-:S10]  /*d230*/  DMUL R14, R12, UR12 ;  /* 0x0000000c0c0e7c28 */ /* 0x001fd40008000000 */
[----:B------:R-:W0:Y:S02]  /*d240*/  F2F.F32.F64 R14, R14 ;  /* 0x0000000e000e7310 */ /* 0x000e240000301000 */
[----:B0-----:R-:W-:-:S07]  /*d250*/  FSEL R4, -R14, R14, !P0 ;  /* 0x0000000e0e047208 */ /* 0x001fce0004000100 */
.L_x_237:
[----:B------:R-:W-:Y:S05]  /*d260*/  BSYNC.RECONVERGENT B0 ;  /* 0x0000000000007941 */ /* 0x000fea0003800200 */
.L_x_236:
[----:B------:R-:W-:Y:S02]  /*d270*/  IMAD.MOV.U32 R0, RZ, RZ, 0x37cbac00 ;  /* 0x37cbac00ff007424 */ /* 0x000fe400078e00ff */
[----:B------:R-:W-:Y:S01]  /*d280*/  FMUL R5, R4, R4 ;  /* 0x0000000404057220 */ /* 0x000fe20000400000 */
[----:B------:R-:W-:Y:S01]  /*d290*/  LOP3.LUT R6, R8, 0x1, RZ, 0xc0, !PT ;  /* 0x0000000108067812 */ /* 0x000fe200078ec0ff */
[----:B------:R-:W-:Y:S01]  /*d2a0*/  BSSY.RECONVERGENT B0, `(.L_x_239) ;  /* 0x000001b000007945 */ /* 0x000fe20003800200 */
[----:B------:R-:W-:Y:S01]  /*d2b0*/  MOV R7, 0x3effffff ;  /* 0x3effffff00077802 */ /* 0x000fe20000000f00 */
[----:B------:R-:W-:Y:S01]  /*d2c0*/  FFMA R0, R5, R0, -0.0013887860113754868507 ;  /* 0xbab607ed05007423 */ /* 0x000fe20000000000 */
[----:B------:R-:W-:Y:S02]  /*d2d0*/  ISETP.NE.U32.AND P0, PT, R6, 0x1, PT ;  /* 0x000000010600780c */ /* 0x000fe40003f05070 */
[----:B------:R-:W-:Y:S02]  /*d2e0*/  MOV R6, 0x3d2aaabb ;  /* 0x3d2aaabb00067802 */ /* 0x000fe40000000f00 */
[----:B------:R-:W-:-:S02]  /*d2f0*/  FSEL R0, R0, -0.00019574658654164522886, !P0 ;  /* 0xb94d415300007808 */ /* 0x000fc40004000000 */
[----:B------:R-:W-:Y:S02]  /*d300*/  FSEL R6, R6, 0.0083327032625675201416, !P0 ;  /* 0x3c0885e406067808 */ /* 0x000fe40004000000 */
[----:B------:R-:W-:Y:S02]  /*d310*/  LOP3.LUT P1, RZ, R8, 0x2, RZ, 0xc0, !PT ;  /* 0x0000000208ff7812 */ /* 0x000fe4000782c0ff */
[----:B------:R-:W-:Y:S01]  /*d320*/  FSEL R8, -R7, -0.16666662693023681641, !P0 ;  /* 0xbe2aaaa807087808 */ /* 0x000fe20004000100 */
[----:B------:R-:W-:Y:S02]  /*d330*/  VIADD R7, R9, 0xf3000000 ;  /* 0xf300000009077836 */ /* 0x000fe40000000000 */
[----:B------:R-:W-:Y:S01]  /*d340*/  FFMA R6, R5, R0, R6 ;  /* 0x0000000005067223 */ /* 0x000fe20000000006 */
[----:B------:R-:W-:Y:S02]  /*d350*/  FSEL R0, R4, 1, P0 ;  /* 0x3f80000004007808 */ /* 0x000fe40000000000 */
[----:B------:R0:W2:Y:S01]  /*d360*/  MUFU.RSQ R4, R9 ;  /* 0x0000000900047308 */ /* 0x0000a20000001400 */
[----:B------:R-:W-:Y:S01]  /*d370*/  ISETP.GT.U32.AND P0, PT, R7, 0x727fffff, PT ;  /* 0x727fffff0700780c */ /* 0x000fe20003f04070 */
[C---:B------:R-:W-:Y:S01]  /*d380*/  FFMA R6, R5.reuse, R6, R8 ;  /* 0x0000000605067223 */ /* 0x040fe20000000008 */
[----:B------:R-:W-:-:S04]  /*d390*/  FFMA R5, R5, R0, RZ ;  /* 0x0000000005057223 */ /* 0x000fc800000000ff */
[----:B------:R-:W-:-:S04]  /*d3a0*/  FFMA R12, R5, R6, R0 ;  /* 0x00000006050c7223 */ /* 0x000fc80000000000 */
[----:B------:R-:W-:-:S03]  /*d3b0*/  @P1 FADD R12, RZ, -R12 ;  /* 0x8000000cff0c1221 */ /* 0x000fc60000000000 */
[----:B0-----:R-:W-:Y:S05]  /*d3c0*/  @!P0 BRA `(.L_x_240) ;  /* 0x0000000000108947 */ /* 0x001fea0003800000 */
[----:B------:R-:W-:Y:S02]  /*d3d0*/  MOV R0, R9 ;  /* 0x0000000900007202 */ /* 0x000fe40000000f00 */
[----:B--2---:R-:W-:-:S07]  /*d3e0*/  MOV R4, 0xd400 ;  /* 0x0000d40000047802 */ /* 0x004fce0000000f00 */
[----:B-1----:R-:W-:Y:S05]  /*d3f0*/  CALL.REL.NOINC `($__internal_2_$__cuda_sm20_sqrt_rn_f32_slowpath) ;  /* 0x0000019800847944 */ /* 0x002fea0003c00000 */
[----:B------:R-:W-:Y:S05]  /*d400*/  BRA `(.L_x_241) ;  /* 0x0000000000107947 */ /* 0x000fea0003800000 */
.L_x_240:
[----:B--2---:R-:W-:Y:S01]  /*d410*/  FMUL.FTZ R0, R9, R4 ;  /* 0x0000000409007220 */ /* 0x004fe20000410000 */
[----:B------:R-:W-:-:S03]  /*d420*/  FMUL.FTZ R4, R4, 0.5 ;  /* 0x3f00000004047820 */ /* 0x000fc60000410000 */
[----:B------:R-:W-:-:S04]  /*d430*/  FFMA R7, -R0, R0, R9 ;  /* 0x0000000000077223 */ /* 0x000fc80000000109 */
[----:B------:R-:W-:-:S07]  /*d440*/  FFMA R7, R7, R4, R0 ;  /* 0x0000000407077223 */ /* 0x000fce0000000000 */
.L_x_241:
[----:B------:R-:W-:Y:S05]  /*d450*/  BSYNC.RECONVERGENT B0 ;  /* 0x0000000000007941 */ /* 0x000fea0003800200 */
.L_x_239:
[----:B------:R-:W-:Y:S01]  /*d460*/  FMUL R7, R12, R7 ;  /* 0x000000070c077220 */ /* 0x000fe20000400000 */
[----:B------:R-:W-:Y:S02]  /*d470*/  HFMA2 R4, -RZ, RZ, -2, 0 ;  /* 0xc0000000ff047431 */ /* 0x000fe400000001ff */
[----:B------:R-:W-:Y:S01]  /*d480*/  IMAD.MOV.U32 R5, RZ, RZ, 0x3fed67f1 ;  /* 0x3fed67f1ff057424 */ /* 0x000fe200078e00ff */
[----:B------:R-:W-:Y:S01]  /*d490*/  UMOV UR12, 0x0 ;  /* 0x00000000000c7882 */ /* 0x000fe20000000000 */
[----:B------:R-:W-:Y:S01]  /*d4a0*/  FMUL R0, R7, R7 ;  /* 0x0000000707007220 */ /* 0x000fe20000400000 */
[----:B------:R0:W-:Y:S01]  /*d4b0*/  STG.E desc[UR8][R2.64], R7 ;  /* 0x0000000702007986 */ /* 0x0001e2000c101908 */
[----:B------:R-:W-:Y:S02]  /*d4c0*/  UMOV UR13, 0x3fe00000 ;  /* 0x3fe00000000d7882 */ /* 0x000fe40000000000 */
[----:B------:R-:W2:Y:S02]  /*d4d0*/  F2F.F64.F32 R12, R0 ;  /* 0x00000000000c7310 */ /* 0x000ea40000201800 */
[----:B--2---:R-:W-:Y:S01]  /*d4e0*/  DFMA R12, R12, -UR12, -R4 ;  /* 0x8000000c0c0c7c2b */ /* 0x004fe20008000804 */
[----:B0-----:R-:W-:Y:S10]  /*d4f0*/  BRA `(.L_x_242) ;  /* 0x0000000800647947 */ /* 0x001ff40003800000 */
.L_x_227:
[----:B------:R-:W-:Y:S01]  /*d500*/  BSSY.RECONVERGENT B0, `(.L_x_243) ;  /* 0x0000006000007945 */ /* 0x000fe20003800200 */
[----:B------:R-:W-:-:S07]  /*d510*/  MOV R5, 0x41c64e6d ;  /* 0x41c64e6d00057802 */ /* 0x000fce0000000f00 */
.L_x_244:
[----:B------:R-:W-:-:S05]  /*d520*/  IMAD R12, R12, R5, 0x3039 ;  /* 0x000030390c0c7424 */ /* 0x000fca00078e0205 */
[----:B------:R-:W-:-:S04]  /*d530*/  LOP3.LUT R12, R12, 0x7fffffff, RZ, 0xc0, !PT ;  /* 0x7fffffff0c0c7812 */ /* 0x000fc800078ec0ff */
[----:B------:R-:W-:-:S13]  /*d540*/  ISETP.GT.U32.AND P0, PT, R12, 0x7ff89ebf, PT ;  /* 0x7ff89ebf0c00780c */ /* 0x000fda0003f04070 */
[----:B------:R-:W-:Y:S05]  /*d550*/  @P0 BRA `(.L_x_244) ;  /* 0xfffffffc00f00947 */ /* 0x000fea000383ffff */
[----:B------:R-:W-:Y:S05]  /*d560*/  BSYNC.RECONVERGENT B0 ;  /* 0x0000000000007941 */ /* 0x000fea0003800200 */
.L_x_243:
[----:B------:R-:W-:Y:S01]  /*d570*/  BSSY.RECONVERGENT B0, `(.L_x_245) ;  /* 0x0000006000007945 */ /* 0x000fe20003800200 */
[----:B------:R-:W-:-:S07]  /*d580*/  MOV R0, R12 ;  /* 0x0000000c00007202 */ /* 0x000fce0000000f00 */
.L_x_246:
[C---:B------:R-:W-:Y:S01]  /*d590*/  ISETP.GT.U32.AND P0, PT, R0.reuse, 0x1, PT ;  /* 0x000000010000780c */ /* 0x040fe20003f04070 */
[----:B------:R-:W-:-:S04]  /*d5a0*/  IMAD R16, R0, R5, 0x3039 ;  /* 0x0000303900107424 */ /* 0x000fc800078e0205 */
[----:B------:R-:W-:-:S08]  /*d5b0*/  IMAD.MOV.U32 R0, RZ, RZ, R16 ;  /* 0x000000ffff007224 */ /* 0x000fd000078e0010 */
[----:B------:R-:W-:Y:S05]  /*d5c0*/  @P0 BRA `(.L_x_246) ;  /* 0xfffffffc00f00947 */ /* 0x000fea000383ffff */
[----:B------:R-:W-:Y:S05]  /*d5d0*/  BSYNC.RECONVERGENT B0 ;  /* 0x0000000000007941 */ /* 0x000fea0003800200 */
.L_x_245:
[----:B------:R-:W-:-:S04]  /*d5e0*/  IMAD.HI.U32 R12, R12, 0x7a190a23, RZ ;  /* 0x7a190a230c0c7827 */ /* 0x000fc800078e00ff */
[----:B------:R-:W-:Y:S01]  /*d5f0*/  HFMA2 R0, -RZ, RZ, 0.34521484375, 0.483642578125 ;  /* 0x358637bdff007431 */ /* 0x000fe200000001ff */
[----:B------:R-:W-:Y:S01]  /*d600*/  MOV R5, 0x49742400 ;  /* 0x4974240000057802 */ /* 0x000fe20000000f00 */
[----:B------:R-:W-:Y:S01]  /*d610*/  BSSY.RECONVERGENT B5, `(.L_x_247) ;  /* 0x000000f000057945 */ /* 0x000fe20003800200 */
        /* <DEDUP_REMOVED lines=9> */
[----:B------:R-:W-:Y:S01]  /*d6b0*/  IMAD.MOV.U32 R5, RZ, RZ, R12 ;  /* 0x000000ffff057224 */ /* 0x000fe200078e000c */
[----:B------:R-:W-:Y:S02]  /*d6c0*/  MOV R0, 0x49742400 ;  /* 0x4974240000007802 */ /* 0x000fe40000000f00 */
[----:B------:R-:W-:-:S07]  /*d6d0*/  MOV R4, 0xd6f0 ;  /* 0x0000d6f000047802 */ /* 0x000fce0000000f00 */
[----:B-1----:R-:W-:Y:S05]  /*d6e0*/  CALL.REL.NOINC `($__internal_3_$__cuda_sm3x_div_rn_noftz_f32_slowpath) ;  /* 0x00000198001c7944 */ /* 0x002fea0003c00000 */
[----:B------:R-:W-:-:S07]  /*d6f0*/  MOV R4, R0 ;  /* 0x0000000000047202 */ /* 0x000fce0000000f00 */
.L_x_248:
[----:B------:R-:W-:Y:S05]  /*d700*/  BSYNC.RECONVERGENT B5 ;  /* 0x0000000000057941 */ /* 0x000fea0003800200 */
.L_x_247:
[----:B------:R-:W-:Y:S02]  /*d710*/  HFMA2 R6, -RZ, RZ, 10.90625, 0.015625 ;  /* 0x49742400ff067431 */ /* 0x000fe400000001ff */
[----:B------:R-:W-:Y:S01]  /*d720*/  IMAD.HI.U32 R0, R16, 0x7a190a23, RZ ;  /* 0x7a190a2310007827 */ /* 0x000fe200078e00ff */
[----:B------:R-:W-:Y:S01]  /*d730*/  FSETP.GEU.AND P2, PT, R4, 0.5, PT ;  /* 0x3f0000000400780b */ /* 0x000fe20003f4e000 */
[----:B------:R-:W-:Y:S02]  /*d740*/  BSSY.RECONVERGENT B5, `(.L_x_249) ;  /* 0x000000f000057945 */ /* 0x000fe40003800200 */
[----:B------:R-:W-:Y:S01]  /*d750*/  IMAD.MOV.U32 R5, RZ, RZ, 0x358637bd ;  /* 0x358637bdff057424 */ /* 0x000fe200078e00ff */
[----:B------:R-:W-:-:S03]  /*d760*/  SHF.R.U32.HI R0, RZ, 0xa, R0 ;  /* 0x0000000aff007819 */ /* 0x000fc60000011600 */
[----:B------:R-:W-:Y:S01]  /*d770*/  FFMA R8, R5, -R6, 1 ;  /* 0x3f80000005087423 */ /* 0x000fe20000000806 */
[----:B------:R-:W-:-:S03]  /*d780*/  I2FP.F32.U32 R6, R0 ;  /* 0x0000000000067245 */ /* 0x000fc60000201000 */
[----:B------:R-:W-:Y:S01]  /*d790*/  FFMA R0, R8, R5, 9.9999999747524270788e-07 ;  /* 0x358637bd08007423 */ /* 0x000fe20000000005 */
[----:B------:R-:W0:Y:S03]  /*d7a0*/  FCHK P0, R6, 1000000 ;  /* 0x4974240006007902 */ /* 0x000e260000000000 */
        /* <DEDUP_REMOVED lines=8> */
.L_x_250:
[----:B------:R-:W-:Y:S05]  /*d830*/  BSYNC.RECONVERGENT B5 ;  /* 0x0000000000057941 */ /* 0x000fea0003800200 */
.L_x_249:
[----:B------:R-:W-:Y:S01]  /*d840*/  MOV R9, R0 ;  /* 0x0000000000097202 */ /* 0x000fe20000000f00 */
[----:B------:R-:W-:Y:S01]  /*d850*/  HFMA2 R5, -RZ, RZ, 1.5048828125, 33.21875 ;  /* 0x3e055027ff057431 */ /* 0x000fe200000001ff */
[----:B------:R-:W-:Y:S02]  /*d860*/  BSSY.RECONVERGENT B5, `(.L_x_251) ;  /* 0x0000025000057945 */ /* 0x000fe40003800200 */
[----:B------:R-:W-:-:S13]  /*d870*/  FSETP.GEU.AND P0, PT, R9, 1.175494350822287508e-38, PT ;  /* 0x008000000900780b */ /* 0x000fda0003f0e000 */
[----:B------:R-:W-:-:S05]  /*d880*/  @!P0 FMUL R9, R9, 8388608 ;  /* 0x4b00000009098820 */ /* 0x000fca0000400000 */
[C---:B------:R-:W-:Y:S02]  /*d890*/  IADD3 R0, PT, PT, R9.reuse, -0x3f2aaaab, RZ ;  /* 0xc0d5555509007810 */ /* 0x040fe40007ffe0ff */
[----:B------:R-:W-:Y:S02]  /*d8a0*/  FSETP.NEU.AND P3, PT, R9, RZ, PT ;  /* 0x000000ff0900720b */ /* 0x000fe40003f6d000 */
[----:B------:R-:W-:-:S05]  /*d8b0*/  LOP3.LUT R4, R0, 0xff800000, RZ, 0xc0, !PT ;  /* 0xff80000000047812 */ /* 0x000fca00078ec0ff */
[----:B------:R-:W-:-:S04]  /*d8c0*/  IMAD.IADD R0, R9, 0x1, -R4 ;  /* 0x0000000109007824 */ /* 0x000fc800078e0a04 */
        /* <DEDUP_REMOVED lines=11> */
[----:B------:R-:W-:Y:S02]  /*d980*/  I2FP.F32.S32 R5, R4 ;  /* 0x0000000400057245 */ /* 0x000fe40000201400 */
[----:B------:R-:W-:Y:S01]  /*d990*/  MOV R4, 0x7f800000 ;  /* 0x7f80000000047802 */ /* 0x000fe20000000f00 */
[C---:B------:R-:W-:Y:S02]  /*d9a0*/  FMUL R7, R6.reuse, R7 ;  /* 0x0000000706077220 */ /* 0x040fe40000400000 */
[----:B------:R-:W-:Y:S01]  /*d9b0*/  FFMA R5, R5, 1.1920928955078125e-07, R0 ;  /* 0x3400000005057823 */ /* 0x000fe20000000000 */
[----:B------:R-:W-:Y:S02]  /*d9c0*/  IMAD.MOV.U32 R0, RZ, RZ, 0x40135d8e ;  /* 0x40135d8eff007424 */ /* 0x000fe400078e00ff */
[----:B------:R-:W-:Y:S01]  /*d9d0*/  FFMA R6, R6, R7, R6 ;  /* 0x0000000706067223 */ /* 0x000fe20000000006 */
[----:B------:R-:W-:-:S03]  /*d9e0*/  MOV R7, 0x3ede5bd8 ;  /* 0x3ede5bd800077802 */ /* 0x000fc60000000f00 */
[----:B------:R-:W-:Y:S01]  /*d9f0*/  FFMA R5, R5, 0.69314718246459960938, R6 ;  /* 0x3f31721805057823 */ /* 0x000fe20000000006 */
[----:B------:R-:W-:Y:S01]  /*da00*/  @P0 FFMA R5, R9, R4, +INF ;  /* 0x7f80000009050423 */ /* 0x000fe20000000004 */
[----:B------:R-:W-:-:S03]  /*da10*/  FFMA R0, -R7, R0, 1 ;  /* 0x3f80000007007423 */ /* 0x000fc60000000100 */
[----:B------:R-:W0:Y:S01]  /*da20*/  FCHK P0, R5, -2.3025851249694824219 ;  /* 0xc0135d8e05007902 */ /* 0x000e220000000000 */
[----:B------:R-:W-:-:S04]  /*da30*/  FFMA R0, R0, -R7, -0.43429446220397949219 ;  /* 0xbede5bd800007423 */ /* 0x000fc80000000807 */
[----:B------:R-:W-:-:S04]  /*da40*/  FFMA R4, R5, R0, RZ ;  /* 0x0000000005047223 */ /* 0x000fc800000000ff */
[----:B------:R-:W-:-:S04]  /*da50*/  FFMA R7, R4, 2.3025851249694824219, R5 ;  /* 0x40135d8e04077823 */ /* 0x000fc80000000005 */
[----:B------:R-:W-:Y:S01]  /*da60*/  FFMA R0, R0, R7, R4 ;  /* 0x0000000700007223 */ /* 0x000fe20000000004 */
[----:B0-----:R-:W-:Y:S06]  /*da70*/  @!P0 BRA `(.L_x_252) ;  /* 0x00000000000c8947 */ /* 0x001fec0003800000 */
[----:B------:R-:W-:Y:S02]  /*da80*/  MOV R0, 0xc0135d8e ;  /* 0xc0135d8e00007802 */ /* 0x000fe40000000f00 */
[----:B------:R-:W-:-:S07]  /*da90*/  MOV R4, 0xdab0 ;  /* 0x0000dab000047802 */ /* 0x000fce0000000f00 */
[----:B-1----:R-:W-:Y:S05]  /*daa0*/  CALL.REL.NOINC `($__internal_3_$__cuda_sm3x_div_rn_noftz_f32_slowpath) ;  /* 0x00000194002c7944 */ /* 0x002fea0003c00000 */
.L_x_252:
[----:B------:R-:W-:Y:S05]  /*dab0*/  BSYNC.RECONVERGENT B5 ;  /* 0x0000000000057941 */ /* 0x000fea0003800200 */
.L_x_251:
[----:B------:R-:W0:Y:S01]  /*dac0*/  MUFU.RCP64H R7, 1.8999996185302734375 ;  /* 0x3ffe666600077908 */ /* 0x000e220000001800 */
[----:B------:R-:W-:Y:S02]  /*dad0*/  HFMA2 R5, -RZ, RZ, 1.998046875, 1638 ;  /* 0x3ffe6666ff057431 */ /* 0x000fe400000001ff */
[----:B------:R-:W-:Y:S01]  /*dae0*/  IMAD.MOV.U32 R4, RZ, RZ, 0x66000000 ;  /* 0x66000000ff047424 */ /* 0x000fe200078e00ff */
[----:B------:R-:W-:Y:S01]  /*daf0*/  MOV R6, RZ ;  /* 0x000000ff00067202 */ /* 0x000fe20000000f00 */
[----:B------:R-:W-:Y:S01]  /*db00*/  UMOV UR12, 0xa0000000 ;  /* 0xa0000000000c7882 */ /* 0x000fe20000000000 */
[----:B------:R-:W-:Y:S01]  /*db10*/  UMOV UR13, 0x3fb99999 ;  /* 0x3fb99999000d7882 */ /* 0x000fe20000000000 */
[----:B------:R-:W-:Y:S01]  /*db20*/  IMAD.MOV.U32 R12, RZ, RZ, -0x748574fc ;  /* 0x8b7a8b04ff0c7424 */ /* 0x000fe200078e00ff */
[----:B------:R-:W-:Y:S01]  /*db30*/  MOV R13, 0x3ed0ee25 ;  /* 0x3ed0ee25000d7802 */ /* 0x000fe20000000f00 */
[----:B------:R-:W-:Y:S01]  /*db40*/  UMOV UR14, 0x3ae80f1e ;  /* 0x3ae80f1e000e7882 */ /* 0x000fe20000000000 */
[----:B------:R-:W-:Y:S01]  /*db50*/  UMOV UR15, 0x3eb1380b ;  /* 0x3eb1380b000f7882 */ /* 0x000fe20000000000 */
[----:B------:R-:W2:Y:S01]  /*db60*/  FRND.CEIL R0, R0 ;  /* 0x0000000000007307 */ /* 0x000ea20000209000 */
[----:B0-----:R-:W-:-:S08]  /*db70*/  DFMA R4, R6, -R4, 1 ;  /* 0x3ff000000604742b */ /* 0x001fd00000000804 */
[----:B------:R-:W-:-:S08]  /*db80*/  DFMA R4, R4, R4, R4 ;  /* 0x000000040404722b */ /* 0x000fd00000000004 */
[----:B------:R-:W-:-:S08]  /*db90*/  DFMA R6, R6, R4, R6 ;  /* 0x000000040606722b */ /* 0x000fd00000000006 */
[----:B------:R-:W-:-:S08]  /*dba0*/  DMUL R4, R6, -UR12 ;  /* 0x8000000c06047c28 */ /* 0x000fd00008000000 */
[----:B------:R-:W-:-:S08]  /*dbb0*/  DFMA R4, R6, -UR12, R4 ;  /* 0x8000000c06047c2b */ /* 0x000fd00008000004 */
[C---:B------:R-:W-:Y:S02]  /*dbc0*/  DMUL R8, R4.reuse, R4 ;  /* 0x0000000404087228 */ /* 0x040fe40000000000 */
[----:B------:R-:W-:-:S06]  /*dbd0*/  DADD R14, -R4, -UR12 ;  /* 0x8000000c040e7e29 */ /* 0x000fcc0008000100 */
[----:B------:R-:W-:Y:S01]  /*dbe0*/  DFMA R12, R8, UR14, R12 ;  /* 0x0000000e080c7c2b */ /* 0x000fe2000800000c */
[----:B------:R-:W-:Y:S01]  /*dbf0*/  UMOV UR14, 0x9f02676f ;  /* 0x9f02676f000e7882 */ /* 0x000fe20000000000 */
[----:B------:R-:W-:Y:S01]  /*dc00*/  UMOV UR15, 0x3ef3b266 ;  /* 0x3ef3b266000f7882 */ /* 0x000fe20000000000 */
[----:B------:R-:W-:-:S05]  /*dc10*/  DADD R14, R14, R14 ;  /* 0x000000000e0e7229 */ /* 0x000fca000000000e */
[----:B------:R-:W-:Y:S01]  /*dc20*/  DFMA R12, R8, R12, UR14 ;  /* 0x0000000e080c7e2b */ /* 0x000fe2000800000c */
[----:B------:R-:W-:Y:S01]  /*dc30*/  UMOV UR14, 0xa9ab0956 ;  /* 0xa9ab0956000e7882 */ /* 0x000fe20000000000 */
[----:B------:R-:W-:Y:S01]  /*dc40*/  UMOV UR15, 0x3f1745cb ;  /* 0x3f1745cb000f7882 */ /* 0x000fe20000000000 */
[----:B------:R-:W-:Y:S01]  /*dc50*/  DFMA R22, -R4, -UR12, R14 ;  /* 0x8000000c04167c2b */ /* 0x000fe2000800010e */
[----:B------:R-:W-:Y:S01]  /*dc60*/  UMOV UR12, 0xfefa39ef ;  /* 0xfefa39ef000c7882 */ /* 0x000fe20000000000 */
[----:B------:R-:W-:-:S03]  /*dc70*/  UMOV UR13, 0x3fe62e42 ;  /* 0x3fe62e42000d7882 */ /* 0x000fc60000000000 */
[----:B------:R-:W-:Y:S01]  /*dc80*/  DFMA R12, R8, R12, UR14 ;  /* 0x0000000e080c7e2b */ /* 0x000fe2000800000c */
[----:B------:R-:W-:Y:S01]  /*dc90*/  UMOV UR14, 0x2d1b5154 ;  /* 0x2d1b5154000e7882 */ /* 0x000fe20000000000 */
[----:B------:R-:W-:Y:S01]  /*dca0*/  UMOV UR15, 0x3f3c71c7 ;  /* 0x3f3c71c7000f7882 */ /* 0x000fe20000000000 */
[----:B------:R-:W-:-:S05]  /*dcb0*/  DMUL R22, R6, R22 ;  /* 0x0000001606167228 */ /* 0x000fca0000000000 */
[----:B------:R-:W-:Y:S01]  /*dcc0*/  DFMA R12, R8, R12, UR14 ;  /* 0x0000000e080c7e2b */ /* 0x000fe2000800000c */
[----:B------:R-:W-:Y:S01]  /*dcd0*/  UMOV UR14, 0x923be72d ;  /* 0x923be72d000e7882 */ /* 0x000fe20000000000 */
[----:B------:R-:W-:-:S06]  /*dce0*/  UMOV UR15, 0x3f624924 ;  /* 0x3f624924000f7882 */ /* 0x000fcc0000000000 */
[----:B------:R-:W-:Y:S01]  /*dcf0*/  DFMA R12, R8, R12, UR14 ;  /* 0x0000000e080c7e2b */ /* 0x000fe2000800000c */
[----:B------:R-:W-:Y:S01]  /*dd00*/  UMOV UR14, 0x9999a3c4 ;  /* 0x9999a3c4000e7882 */ /* 0x000fe20000000000 */
[----:B------:R-:W-:-:S06]  /*dd10*/  UMOV UR15, 0x3f899999 ;  /* 0x3f899999000f7882 */ /* 0x000fcc0000000000 */
[----:B------:R-:W-:Y:S01]  /*dd20*/  DFMA R12, R8, R12, UR14 ;  /* 0x0000000e080c7e2b */ /* 0x000fe2000800000c */
[----:B------:R-:W-:Y:S01]  /*dd30*/  UMOV UR14, 0x55555554 ;  /* 0x55555554000e7882 */ /* 0x000fe20000000000 */
[----:B------:R-:W-:-:S06]  /*dd40*/  UMOV UR15, 0x3fb55555 ;  /* 0x3fb55555000f7882 */ /* 0x000fcc0000000000 */
[----:B------:R-:W-:Y:S02]  /*dd50*/  DFMA R14, R8, R12, UR14 ;  /* 0x0000000e080e7e2b */ /* 0x000fe4000800000c */
[----:B------:R-:W-:-:S06]  /*dd60*/  DFMA R12, RZ, UR12, R4 ;  /* 0x0000000cff0c7c2b */ /* 0x000fcc0008000004 */
[----:B------:R-:W-:Y:S02]  /*dd70*/  DMUL R14, R8, R14 ;  /* 0x0000000e080e7228 */ /* 0x000fe40000000000 */
[----:B------:R-:W-:Y:S01]  /*dd80*/  DFMA R6, RZ, -UR12, R12 ;  /* 0x8000000cff067c2b */ /* 0x000fe2000800000c */
[----:B--2---:R-:W-:Y:S01]  /*dd90*/  FSEL R8, R0, +INF , P3 ;  /* 0x7f80000000087808 */ /* 0x004fe20001800000 */
[----:B------:R-:W-:Y:S01]  /*dda0*/  UMOV UR12, 0x3b39803f ;  /* 0x3b39803f000c7882 */ /* 0x000fe20000000000 */
[----:B------:R-:W-:Y:S02]  /*ddb0*/  UMOV UR13, 0x3c7abc9e ;  /* 0x3c7abc9e000d7882 */ /* 0x000fe40000000000 */
[----:B------:R-:W-:Y:S01]  /*ddc0*/  FSEL R8, R8, -R8, !P2 ;  /* 0x8000000808087208 */ /* 0x000fe20005000000 */
[C---:B------:R-:W-:Y:S02]  /*ddd0*/  DFMA R14, R4.reuse, R14, R22 ;  /* 0x0000000e040e722b */ /* 0x040fe40000000016 */
[----:B------:R-:W-:-:S02]  /*dde0*/  DADD R6, -R4, R6 ;  /* 0x0000000004067229 */ /* 0x000fc40000000106 */
[----:B------:R-:W-:-:S04]  /*ddf0*/  FADD R9, R8, -1 ;  /* 0xbf80000008097421 */ /* 0x000fc80000000000 */
[----:B------:R-:W-:Y:S01]  /*de00*/  FADD R0, R9, 1 ;  /* 0x3f80000009007421 */ /* 0x000fe20000000000 */
[----:B------:R0:W-:Y:S01]  /*de10*/  STG.E desc[UR8][R2.64], R9 ;  /* 0x0000000902007986 */ /* 0x0001e2000c101908 */
[----:B------:R-:W-:Y:S02]  /*de20*/  DADD R6, R14, -R6 ;  /* 0x000000000e067229 */ /* 0x000fe40000000806 */
[----:B------:R-:W-:-:S04]  /*de30*/  FADD R0, R0, -1 ;  /* 0xbf80000000007421 */ /* 0x000fc80000000000 */
[----:B------:R-:W-:Y:S02]  /*de40*/  FMUL R0, R0, -2.3025851249694824219 ;  /* 0xc0135d8e00007820 */ /* 0x000fe40000400000 */
[----:B------:R-:W-:Y:S02]  /*de50*/  DFMA R6, RZ, UR12, R6 ;  /* 0x0000000cff067c2b */ /* 0x000fe40008000006 */
[----:B------:R-:W2:Y:S06]  /*de60*/  F2F.F64.F32 R4, R0 ;  /* 0x0000000000047310 */ /* 0x000eac0000201800 */
[----:B------:R-:W-:-:S08]  /*de70*/  DADD R6, R12, R6 ;  /* 0x000000000c067229 */ /* 0x000fd00000000006 */
[----:B0-2---:R-:W-:-:S11]  /*de80*/  DADD R12, R6, R4 ;  /* 0x00000000060c7229 */ /* 0x005fd60000000004 */
.L_x_242:
[----:B------:R-:W-:Y:S05]  /*de90*/  BSYNC.RECONVERGENT B4 ;  /* 0x0000000000047941 */ /* 0x000fea0003800200 */
.L_x_226:
[----:B------:R-:W-:Y:S01]  /*dea0*/  FSETP.NAN.AND P0, PT, |R11|, |R11|, PT ;  /* 0x4000000b0b00720b */ /* 0x000fe20003f08200 */
[----:B------:R-:W-:Y:S01]  /*deb0*/  BSSY.RECONVERGENT B0, `(.L_x_253) ;  /* 0x0000025000007945 */ /* 0x000fe20003800200 */
[----:B------:R-:W-:-:S11]  /*dec0*/  MOV R2, 0xdf000000 ;  /* 0xdf00000000027802 */ /* 0x000fd60000000f00 */
[----:B------:R-:W-:Y:S05]  /*ded0*/  @P0 BRA `(.L_x_254) ;  /* 0x0000000000880947 */ /* 0x000fea0003800000 */
[----:B------:R-:W-:Y:S01]  /*dee0*/  FSETP.GE.AND P0, PT, R11, 9.22337203685477580800e+18, PT ;  /* 0x5f0000000b00780b */ /* 0x000fe20003f06000 */
[----:B------:R-:W-:-:S12]  /*def0*/  IMAD.MOV.U32 R2, RZ, RZ, 0x5f000000 ;  /* 0x5f000000ff027424 */ /* 0x000fd800078e00ff */
[----:B------:R-:W-:Y:S05]  /*df00*/  @P0 BRA `(.L_x_254) ;  /* 0x00000000007c0947 */ /* 0x000fea0003800000 */
[----:B------:R-:W-:Y:S01]  /*df10*/  FSETP.GTU.AND P0, PT, R11, -9.22337203685477580800e+18, PT ;  /* 0xdf0000000b00780b */ /* 0x000fe20003f0c000 */
[----:B------:R-:W-:-:S12]  /*df20*/  HFMA2 R2, -RZ, RZ, -448, 0 ;  /* 0xdf000000ff027431 */ /* 0x000fd800000001ff */
[----:B------:R-:W-:Y:S05]  /*df30*/  @!P0 BRA `(.L_x_254) ;  /* 0x0000000000708947 */ /* 0x000fea0003800000 */
[----:B------:R-:W-:Y:S01]  /*df40*/  SHF.R.U32.HI R0, RZ, 0x17, R11 ;  /* 0x00000017ff007819 */ /* 0x000fe2000001160b */
[----:B------:R-:W-:Y:S01]  /*df50*/  BSSY.RECONVERGENT B1, `(.L_x_255) ;  /* 0x0000012000017945 */ /* 0x000fe20003800200 */
[----:B------:R-:W-:Y:S02]  /*df60*/  MOV R6, RZ ;  /* 0x000000ff00067202 */ /* 0x000fe40000000f00 */
[----:B------:R-:W-:Y:S02]  /*df70*/  CS2R R4, SRZ ;  /* 0x0000000000047805 */ /* 0x000fe4000001ff00 */
[----:B------:R-:W-:Y:S01]  /*df80*/  LOP3.LUT R2, R0, 0xff, RZ, 0xc0, !PT ;  /* 0x000000ff00027812 */ /* 0x000fe200078ec0ff */
[----:B------:R-:W-:-:S03]  /*df90*/  IMAD.MOV.U32 R3, RZ, RZ, RZ ;  /* 0x000000ffff037224 */ /* 0x000fc600078e00ff */
[----:B------:R-:W-:-:S13]  /*dfa0*/  ISETP.GE.U32.AND P0, PT, R2, 0x7e, PT ;  /* 0x0000007e0200780c */ /* 0x000fda0003f06070 */
[----:B------:R-:W-:Y:S05]  /*dfb0*/  @!P0 BRA `(.L_x_256) ;  /* 0x00000000002c8947 */ /* 0x000fea0003800000 */
[----:B------:R-:W-:Y:S01]  /*dfc0*/  ISETP.NE.AND P0, PT, R2, 0xbd, PT ;  /* 0x000000bd0200780c */ /* 0x000fe20003f05270 */
[----:B------:R-:W-:Y:S01]  /*dfd0*/  IMAD.MOV.U32 R6, RZ, RZ, RZ ;  /* 0x000000ffff067224 */ /* 0x000fe200078e00ff */
[----:B------:R-:W-:-:S04]  /*dfe0*/  SHF.L.U32 R0, R11, 0x7, RZ ;  /* 0x000000070b007819 */ /* 0x000fc800000006ff */
[----:B------:R-:W-:-:S04]  /*dff0*/  LOP3.LUT R0, R0, 0x3fffff80, RZ, 0xc0, !PT ;  /* 0x3fffff8000007812 */ /* 0x000fc800078ec0ff */
[----:B------:R-:W-:-:S03]  /*e000*/  LOP3.LUT R5, R0, 0x40000000, RZ, 0xfc, !PT ;  /* 0x4000000000057812 */ /* 0x000fc600078efcff */
[C---:B------:R-:W-:Y:S02]  /*e010*/  @P0 IADD3 R0, PT, PT, R2.reuse, -0x7d, RZ ;  /* 0xffffff8302000810 */ /* 0x040fe40007ffe0ff */
[----:B------:R-:W-:Y:S02]  /*e020*/  @P0 IADD3 R2, PT, PT, -R2, 0xbd, RZ ;  /* 0x000000bd02020810 */ /* 0x000fe40007ffe1ff */
[--C-:B------:R-:W-:Y:S02]  /*e030*/  @P0 SHF.L.U64.HI R0, RZ, R0, R5.reuse ;  /* 0x00000000ff000219 */ /* 0x100fe40000010205 */
[-CC-:B------:R-:W-:Y:S02]  /*e040*/  @P0 SHF.R.U64 R6, RZ, R2.reuse, R5.reuse ;  /* 0x00000002ff060219 */ /* 0x180fe40000001205 */
[----:B------:R-:W-:Y:S02]  /*e050*/  @P0 SHF.R.U32.HI R5, RZ, R2, R5 ;  /* 0x00000002ff050219 */ /* 0x000fe40000011605 */
[----:B------:R-:W-:-:S07]  /*e060*/  @P0 SHF.R.U32.HI R3, RZ, 0x1f, R0 ;  /* 0x0000001fff030819 */ /* 0x000fce0000011600 */
.L_x_256:
[----:B------:R-:W-:Y:S05]  /*e070*/  BSYNC.RECONVERGENT B1 ;  /* 0x0000000000017941 */ /* 0x000fea0003800200 */
.L_x_255:
[----:B------:R-:W-:-:S04]  /*e080*/  IADD3 R2, P0, PT, R6, R3, RZ ;  /* 0x0000000306027210 */ /* 0x000fc80007f1e0ff */
[----:B------:R-:W-:Y:S02]  /*e090*/  IADD3.X R0, PT, PT, R5, R4, RZ, P0, !PT ;  /* 0x0000000405007210 */ /* 0x000fe400007fe4ff */
[----:B------:R-:W-:Y:S02]  /*e0a0*/  IADD3 R3, P1, PT, RZ, -R2, RZ ;  /* 0x80000002ff037210 */ /* 0x000fe40007f3e0ff */
[----:B------:R-:W-:Y:S02]  /*e0b0*/  ISETP.GE.AND P0, PT, R11, RZ, PT ;  /* 0x000000ff0b00720c */ /* 0x000fe40003f06270 */
[----:B------:R-:W-:Y:S02]  /*e0c0*/  IADD3.X R5, PT, PT, RZ, ~R0, RZ, P1, !PT ;  /* 0x80000000ff057210 */ /* 0x000fe40000ffe4ff */
[----:B------:R-:W-:Y:S02]  /*e0d0*/  SEL R2, R3, R2, !P0 ;  /* 0x0000000203027207 */ /* 0x000fe40004000000 */
[----:B------:R-:W-:-:S04]  /*e0e0*/  SEL R3, R5, R0, !P0 ;  /* 0x0000000005037207 */ /* 0x000fc80004000000 */
[----:B------:R0:W2:Y:S03]  /*e0f0*/  I2F.S64 R2, R2 ;  /* 0x0000000200027312 */ /* 0x0000a60000301400 */
.L_x_254:
[----:B------:R-:W-:Y:S05]  /*e100*/  BSYNC.RECONVERGENT B0 ;  /* 0x0000000000007941 */ /* 0x000fea0003800200 */
.L_x_253:
[----:B--2---:R-:W-:Y:S01]  /*e110*/  FADD R2, R11, -R2 ;  /* 0x800000020b027221 */ /* 0x004fe20000000000 */
[----:B------:R-:W-:Y:S01]  /*e120*/  UMOV UR12, 0xa0b5ed8d ;  /* 0xa0b5ed8d000c7882 */ /* 0x000fe20000000000 */
[----:B------:R-:W-:-:S04]  /*e130*/  UMOV UR13, 0x3eb0c6f7 ;  /* 0x3eb0c6f7000d7882 */ /* 0x000fc80000000000 */
[----:B0-----:R-:W0:Y:S02]  /*e140*/  F2F.F64.F32 R2, |R2| ;  /* 0x4000000200027310 */ /* 0x001e240000201800 */
[----:B0-----:R-:W-:-:S14]  /*e150*/  DSETP.GEU.AND P0, PT, R2, UR12, PT ;  /* 0x0000000c02007e2a */ /* 0x001fdc000bf0e000 */
[----:B------:R-:W-:Y:S05]  /*e160*/  @P0 BRA `(.L_x_257) ;  /* 0x0000000400e00947 */ /* 0x000fea0003800000 */
[----:B------:R-:W0:Y:S01]  /*e170*/  MUFU.RCP64H R3, 1.8999996185302734375 ;  /* 0x3ffe666600037908 */ /* 0x000e220000001800 */
[----:B------:R-:W-:Y:S01]  /*e180*/  IMAD.MOV.U32 R4, RZ, RZ, 0x66000000 ;  /* 0x66000000ff047424 */ /* 0x000fe200078e00ff */
[----:B------:R-:W-:Y:S01]  /*e190*/  MOV R5, 0x3ffe6666 ;  /* 0x3ffe666600057802 */ /* 0x000fe20000000f00 */
[----:B------:R-:W-:Y:S01]  /*e1a0*/  UMOV UR12, 0xa0000000 ;  /* 0xa0000000000c7882 */ /* 0x000fe20000000000 */
[----:B------:R-:W-:Y:S01]  /*e1b0*/  MOV R2, RZ ;  /* 0x000000ff00027202 */ /* 0x000fe20000000f00 */
[----:B------:R-:W-:Y:S01]  /*e1c0*/  UMOV UR13, 0x3fb99999 ;  /* 0x3fb99999000d7882 */ /* 0x000fe20000000000 */
[----:B------:R-:W-:Y:S01]  /*e1d0*/  IMAD.MOV.U32 R8, RZ, RZ, -0x748574fc ;  /* 0x8b7a8b04ff087424 */ /* 0x000fe200078e00ff */
[----:B------:R-:W-:Y:S01]  /*e1e0*/  MOV R9, 0x3ed0ee25 ;  /* 0x3ed0ee2500097802 */ /* 0x000fe20000000f00 */
[----:B------:R-:W-:Y:S01]  /*e1f0*/  UMOV UR14, 0x3ae80f1e ;  /* 0x3ae80f1e000e7882 */ /* 0x000fe20000000000 */
[----:B------:R-:W-:Y:S01]  /*e200*/  UMOV UR15, 0x3eb1380b ;  /* 0x3eb1380b000f7882 */ /* 0x000fe20000000000 */
[C---:B------:R-:W-:Y:S01]  /*e210*/  FADD R0, R11.reuse, 1 ;  /* 0x3f8000000b007421 */ /* 0x040fe20000000000 */
[----:B-1----:R-:W-:-:S03]  /*e220*/  FMUL R11, R11, R11 ;  /* 0x0000000b0b0b7220 */ /* 0x002fc60000400000 */
[----:B------:R-:W-:Y:S01]  /*e230*/  FADD R0, R0, -1 ;  /* 0xbf80000000007421 */ /* 0x000fe20000000000 */
[----:B0-----:R-:W-:-:S03]  /*e240*/  DFMA R4, R2, -R4, 1 ;  /* 0x3ff000000204742b */ /* 0x001fc60000000804 */
[----:B------:R-:W-:-:S05]  /*e250*/  FMUL R0, R0, -2.3025851249694824219 ;  /* 0xc0135d8e00007820 */ /* 0x000fca0000400000 */
        /* <DEDUP_REMOVED lines=19> */
[----:B------:R-:W-:Y:S01]  /*e390*/  DMUL R22, R2, R22 ;  /* 0x0000001602167228 */ /* 0x000fe20000000000 */
[----:B------:R-:W-:Y:S04]  /*e3a0*/  F2F.F64.F32 R2, R0 ;  /* 0x0000000000027310 */ /* 0x000fe80000201800 */
[----:B------:R-:W-:Y:S01]  /*e3b0*/  DFMA R8, R6, R8, UR14 ;  /* 0x0000000e06087e2b */ /* 0x000fe20008000008 */
[----:B------:R-:W-:Y:S01]  /*e3c0*/  UMOV UR14, 0x923be72d ;  /* 0x923be72d000e7882 */ /* 0x000fe20000000000 */
[----:B------:R-:W-:-:S06]  /*e3d0*/  UMOV UR15, 0x3f624924 ;  /* 0x3f624924000f7882 */ /* 0x000fcc0000000000 */
[----:B------:R-:W-:Y:S01]  /*e3e0*/  DFMA R8, R6, R8, UR14 ;  /* 0x0000000e06087e2b */ /* 0x000fe20008000008 */
[----:B------:R-:W-:Y:S01]  /*e3f0*/  UMOV UR14, 0x9999a3c4 ;  /* 0x9999a3c4000e7882 */ /* 0x000fe20000000000 */
[----:B------:R-:W-:-:S06]  /*e400*/  UMOV UR15, 0x3f899999 ;  /* 0x3f899999000f7882 */ /* 0x000fcc0000000000 */
[C---:B------:R-:W-:Y:S01]  /*e410*/  DFMA R14, R6.reuse, R8, UR14 ;  /* 0x0000000e060e7e2b */ /* 0x040fe20008000008 */
[----:B------:R-:W-:Y:S01]  /*e420*/  UMOV UR14, 0xfefa39ef ;  /* 0xfefa39ef000e7882 */ /* 0x000fe20000000000 */
[----:B------:R-:W-:Y:S02]  /*e430*/  UMOV UR15, 0x3fe62e42 ;  /* 0x3fe62e42000f7882 */ /* 0x000fe40000000000 */
[----:B------:R-:W-:Y:S01]  /*e440*/  DFMA R8, RZ, UR14, R4 ;  /* 0x0000000eff087c2b */ /* 0x000fe20008000004 */
[----:B------:R-:W-:Y:S01]  /*e450*/  UMOV UR14, 0x55555554 ;  /* 0x55555554000e7882 */ /* 0x000fe20000000000 */
[----:B------:R-:W-:Y:S02]  /*e460*/  UMOV UR15, 0x3fb55555 ;  /* 0x3fb55555000f7882 */ /* 0x000fe40000000000 */
[----:B------:R-:W-:-:S04]  /*e470*/  DFMA R14, R6, R14, UR14 ;  /* 0x0000000e060e7e2b */ /* 0x000fc8000800000e */
[----:B------:R-:W-:Y:S01]  /*e480*/  DFMA R70, RZ, -UR12, R8 ;  /* 0x8000000cff467c2b */ /* 0x000fe20008000008 */
[----:B------:R-:W-:Y:S01]  /*e490*/  UMOV UR12, 0x3b39803f ;  /* 0x3b39803f000c7882 */ /* 0x000fe20000000000 */
[----:B------:R-:W-:Y:S02]  /*e4a0*/  UMOV UR13, 0x3c7abc9e ;  /* 0x3c7abc9e000d7882 */ /* 0x000fe40000000000 */
[----:B------:R-:W-:Y:S01]  /*e4b0*/  DMUL R14, R6, R14 ;  /* 0x0000000e060e7228 */ /* 0x000fe20000000000 */
[----:B------:R-:W-:Y:S01]  /*e4c0*/  MOV R6, 0xc0000000 ;  /* 0xc000000000067802 */ /* 0x000fe20000000f00 */
[----:B------:R-:W-:Y:S02]  /*e4d0*/  IMAD.MOV.U32 R7, RZ, RZ, 0x3fed67f1 ;  /* 0x3fed67f1ff077424 */ /* 0x000fe400078e00ff */
[----:B------:R-:W-:-:S04]  /*e4e0*/  DADD R70, -R4, R70 ;  /* 0x0000000004467229 */ /* 0x000fc80000000146 */
[----:B------:R-:W-:Y:S01]  /*e4f0*/  DFMA R14, R4, R14, R22 ;  /* 0x0000000e040e722b */ /* 0x000fe20000000016 */
[----:B------:R0:W1:Y:S07]  /*e500*/  F2F.F64.F32 R4, R11 ;  /* 0x0000000b00047310 */ /* 0x00006e0000201800 */
[----:B------:R-:W-:Y:S01]  /*e510*/  DADD R14, R14, -R70 ;  /* 0x000000000e0e7229 */ /* 0x000fe20000000846 */
[----:B0-----:R-:W-:-:S07]  /*e520*/  MOV R11, 0x437c0000 ;  /* 0x437c0000000b7802 */ /* 0x001fce0000000f00 */
[----:B------:R-:W-:Y:S01]  /*e530*/  DFMA R14, RZ, UR12, R14 ;  /* 0x0000000cff0e7c2b */ /* 0x000fe2000800000e */
[----:B------:R-:W-:Y:S01]  /*e540*/  UMOV UR12, 0x0 ;  /* 0x00000000000c7882 */ /* 0x000fe20000000000 */
[----:B------:R-:W-:Y:S02]  /*e550*/  UMOV UR13, 0x3fe00000 ;  /* 0x3fe00000000d7882 */ /* 0x000fe40000000000 */
[----:B-1----:R-:W-:-:S04]  /*e560*/  DFMA R6, R4, -UR12, -R6 ;  /* 0x8000000c04067c2b */ /* 0x002fc80008000806 */
[----:B------:R-:W-:Y:S01]  /*e570*/  DADD R14, R8, R14 ;  /* 0x00000000080e7229 */ /* 0x000fe2000000000e */
[----:B------:R-:W-:-:S07]  /*e580*/  MOV R9, 0x3bbb989d ;  /* 0x3bbb989d00097802 */ /* 0x000fce0000000f00 */
[----:B------:R-:W-:-:S08]  /*e590*/  DADD R4, R14, R2 ;  /* 0x000000000e047229 */ /* 0x000fd00000000002 */
[----:B------:R-:W-:-:S06]  /*e5a0*/  DSETP.GT.AND P0, PT, R4, R6, PT ;  /* 0x000000060400722a */ /* 0x000fcc0003f04000 */
[----:B------:R-:W-:Y:S02]  /*e5b0*/  FSEL R2, R4, R6, P0 ;  /* 0x0000000604027208 */ /* 0x000fe40000000000 */
[----:B------:R-:W-:-:S06]  /*e5c0*/  FSEL R3, R5, R7, P0 ;  /* 0x0000000705037208 */ /* 0x000fcc0000000000 */
[--C-:B------:R-:W-:Y:S02]  /*e5d0*/  DADD R6, R6, -R2.reuse ;  /* 0x0000000006067229 */ /* 0x100fe40000000802 */
[----:B------:R-:W-:-:S08]  /*e5e0*/  DADD R4, R4, -R2 ;  /* 0x0000000004047229 */ /* 0x000fd00000000802 */
[----:B------:R-:W0:Y:S08]  /*e5f0*/  F2F.F32.F64 R6, R6 ;  /* 0x0000000600067310 */ /* 0x000e300000301000 */
[----:B------:R-:W1:Y:S01]  /*e600*/  F2F.F32.F64 R4, R4 ;  /* 0x0000000400047310 */ /* 0x000e620000301000 */
[----:B0-----:R-:W-:-:S04]  /*e610*/  FFMA.SAT R0, R6, R9, 0.5 ;  /* 0x3f00000006007423 */ /* 0x001fc80000002009 */
[----:B------:R-:W-:Y:S01]  /*e620*/  FFMA.RM R8, R0, R11, 12582913 ;  /* 0x4b40000100087423 */ /* 0x000fe2000000400b */
[----:B-1----:R-:W-:-:S03]  /*e630*/  FFMA.SAT R0, R4, R9, 0.5 ;  /* 0x3f00000004007423 */ /* 0x002fc60000002009 */
[C---:B------:R-:W-:Y:S01]  /*e640*/  FADD R9, R8.reuse, -12583039 ;  /* 0xcb40007f08097421 */ /* 0x040fe20000000000 */
[----:B------:R-:W-:Y:S02]  /*e650*/  IMAD.SHL.U32 R8, R8, 0x800000, RZ ;  /* 0x0080000008087824 */ /* 0x000fe400078e00ff */
[----:B------:R-:W-:Y:S01]  /*e660*/  FFMA.RM R0, R0, R11, 12582913 ;  /* 0x4b40000100007423 */ /* 0x000fe2000000400b */
[----:B------:R-:W-:-:S03]  /*e670*/  FFMA R9, R6, 1.4426950216293334961, -R9 ;  /* 0x3fb8aa3b06097823 */ /* 0x000fc60000000809 */
[----:B------:R-:W-:Y:S01]  /*e680*/  FADD R7, R0, -12583039 ;  /* 0xcb40007f00077421 */ /* 0x000fe20000000000 */
[----:B------:R-:W-:Y:S01]  /*e690*/  FFMA R9, R6, 1.925963033500011079e-08, R9 ;  /* 0x32a5706006097823 */ /* 0x000fe20000000009 */
[----:B------:R-:W-:Y:S02]  /*e6a0*/  SHF.L.U32 R0, R0, 0x17, RZ ;  /* 0x0000001700007819 */ /* 0x000fe400000006ff */
[----:B------:R-:W-:-:S03]  /*e6b0*/  FFMA R7, R4, 1.4426950216293334961, -R7 ;  /* 0x3fb8aa3b04077823 */ /* 0x000fc60000000807 */
[----:B------:R-:W0:Y:S01]  /*e6c0*/  MUFU.EX2 R9, R9 ;  /* 0x0000000900097308 */ /* 0x000e220000000800 */
[----:B------:R-:W-:-:S07]  /*e6d0*/  FFMA R7, R4, 1.925963033500011079e-08, R7 ;  /* 0x32a5706004077823 */ /* 0x000fce0000000007 */
[----:B------:R-:W1:Y:S01]  /*e6e0*/  MUFU.EX2 R7, R7 ;  /* 0x0000000700077308 */ /* 0x000e620000000800 */
[----:B0-----:R-:W-:Y:S01]  /*e6f0*/  FMUL R5, R8, R9 ;  /* 0x0000000908057220 */ /* 0x001fe20000400000 */
[----:B------:R-:W-:-:S03]  /*e700*/  MOV R9, 0x3e055027 ;  /* 0x3e05502700097802 */ /* 0x000fc60000000f00 */
[----:B-1----:R-:W-:-:S05]  /*e710*/  FFMA R0, R0, R7, R5 ;  /* 0x0000000700007223 */ /* 0x002fca0000000005 */
[----:B------:R-:W-:-:S13]  /*e720*/  FSETP.GEU.AND P0, PT, R0, 1.175494350822287508e-38, PT ;  /* 0x008000000000780b */ /* 0x000fda0003f0e000 */
[----:B------:R-:W-:-:S05]  /*e730*/  @!P0 FMUL R0, R0, 8388608 ;  /* 0x4b00000000008820 */ /* 0x000fca0000400000 */
[----:B------:R-:W-:-:S04]  /*e740*/  IADD3 R4, PT, PT, R0, -0x3f2aaaab, RZ ;  /* 0xc0d5555500047810 */ /* 0x000fc80007ffe0ff */
[----:B------:R-:W-:-:S05]  /*e750*/  LOP3.LUT R5, R4, 0xff800000, RZ, 0xc0, !PT ;  /* 0xff80000004057812 */ /* 0x000fca00078ec0ff */
[----:B------:R-:W-:Y:S01]  /*e760*/  IMAD.IADD R4, R0, 0x1, -R5 ;  /* 0x0000000100047824 */ /* 0x000fe200078e0a05 */
        /* <DEDUP_REMOVED lines=18> */
[----:B------:R-:W-:-:S04]  /*e890*/  FSETP.NEU.AND P0, PT, R0, RZ, PT ;  /* 0x000000ff0000720b */ /* 0x000fc80003f0d000 */
[----:B------:R-:W-:-:S04]  /*e8a0*/  FSEL R0, R4, -INF , P0 ;  /* 0xff80000004007808 */ /* 0x000fc80000000000 */
[----:B------:R-:W0:Y:S02]  /*e8b0*/  F2F.F64.F32 R4, R0 ;  /* 0x0000000000047310 */ /* 0x000e240000201800 */
[----:B0-----:R-:W-:-:S08]  /*e8c0*/  DADD R4, R2, R4 ;  /* 0x0000000002047229 */ /* 0x001fd00000000004 */
[----:B------:R-:W-:Y:S01]  /*e8d0*/  DADD R12, -R4, R12 ;  /* 0x00000000040c7229 */ /* 0x000fe2000000010c */
[----:B------:R-:W-:Y:S10]  /*e8e0*/  BRA `(.L_x_221) ;  /* 0x0000000000207947 */ /* 0x000ff40003800000 */
.L_x_257:
[----:B-1----:R-:W-:Y:S01]  /*e8f0*/  FMUL R11, R11, R11 ;  /* 0x0000000b0b0b7220 */ /* 0x002fe20000400000 */
[----:B------:R-:W-:Y:S01]  /*e900*/  IMAD.MOV.U32 R4, RZ, RZ, -0x40000000 ;  /* 0xc0000000ff047424 */ /* 0x000fe200078e00ff */
[----:B------:R-:W-:Y:S01]  /*e910*/  MOV R5, 0x3fed67f1 ;  /* 0x3fed67f100057802 */ /* 0x000fe20000000f00 */
[----:B------:R-:W-:Y:S01]  /*e920*/  UMOV UR12, 0x0 ;  /* 0x00000000000c7882 */ /* 0x000fe20000000000 */
[----:B------:R-:W0:Y:S01]  /*e930*/  F2F.F64.F32 R2, R11 ;  /* 0x0000000b00027310 */ /* 0x000e220000201800 */
[----:B------:R-:W-:-:S03]  /*e940*/  UMOV UR13, 0x3fe00000 ;  /* 0x3fe00000000d7882 */ /* 0x000fc60000000000 */
[----:B0-----:R-:W-:-:S08]  /*e950*/  DFMA R2, R2, -UR12, -R4 ;  /* 0x8000000c02027c2b */ /* 0x001fd00008000804 */
[----:B------:R-:W-:-:S11]  /*e960*/  DADD R12, -R2, R12 ;  /* 0x00000000020c7229 */ /* 0x000fd6000000010c */
.L_x_221:
[----:B------:R-:W-:Y:S05]  /*e970*/  BSYNC.RECONVERGENT B3 ;  /* 0x0000000000037941 */ /* 0x000fea0003800200 */
.L_x_201:
[----:B------:R-:W-:Y:S05]  /*e980*/  BRA.U UP2, `(.L_x_258) ;  /* 0xffffffcd02a07547 */ /* 0x000fea000b83ffff */
[----:B------:R-:W2:Y:S01]  /*e990*/  LDG.E R0, desc[UR8][R68.64] ;  /* 0x0000000844007981 */ /* 0x000ea2000c1e1900 */
[----:B------:R-:W-:Y:S01]  /*e9a0*/  BSSY.RECONVERGENT B0, `(.L_x_259) ;  /* 0x0000011000007945 */ /* 0x000fe20003800200 */
[----:B--2---:R-:W-:-:S13]  /*e9b0*/  ISETP.GT.U32.AND P0, PT, R0, 0x1a, PT ;  /* 0x0000001a0000780c */ /* 0x004fda0003f04070 */
[----:B------:R-:W-:Y:S05]  /*e9c0*/  @P0 BRA `(.L_x_260) ;  /* 0x0000000000240947 */ /* 0x000fea0003800000 */
[----:B0-----:R-:W-:Y:S01]  /*e9d0*/  MOV R3, 0x1 ;  /* 0x0000000100037802 */ /* 0x001fe20000000f00 */
        /* <DEDUP_REMOVED lines=8> */
.L_x_260:
[----:B------:R-:W-:-:S04]  /*ea60*/  IADD3 R0, PT, PT, R0, 0x3e7, RZ ;  /* 0x000003e700007810 */ /* 0x000fc80007ffe0ff */
[----:B------:R-:W-:-:S13]  /*ea70*/  ISETP.GE.U32.AND P0, PT, R0, 0x3, PT ;  /* 0x000000030000780c */ /* 0x000fda0003f06070 */
[----:B------:R-:W-:Y:S01]  /*ea80*/  @P0 IMAD.MOV.U32 R9, RZ, RZ, 0x7fc00000 ;  /* 0x7fc00000ff090424 */ /* 0x000fe200078e00ff */
[----:B------:R-:W-:Y:S06]  /*ea90*/  @P0 BRA `(.L_x_261) ;  /* 0x0000000000040947 */ /* 0x000fec0003800000 */
.L_x_262:
[----:B------:R-:W-:-:S07]  /*eaa0*/  HFMA2 R9, -RZ, RZ, 2, 0 ;  /* 0x40000000ff097431 */ /* 0x000fce00000001ff */
.L_x_261:
[----:B------:R-:W-:Y:S05]  /*eab0*/  BSYNC.RECONVERGENT B0 ;  /* 0x0000000000007941 */ /* 0x000fea0003800200 */
.L_x_259:
        /* <DEDUP_REMOVED lines=13> */
.L_x_264:
[----:B------:R-:W-:-:S04]  /*eb90*/  IADD3 R0, PT, PT, R0, 0x3e7, RZ ;  /* 0x000003e700007810 */ /* 0x000fc80007ffe0ff */
[----:B------:R-:W-:-:S13]  /*eba0*/  ISETP.GE.U32.AND P0, PT, R0, 0x3, PT ;  /* 0x000000030000780c */ /* 0x000fda0003f06070 */
[----:B------:R-:W-:Y:S01]  /*ebb0*/  @P0 IMAD.MOV.U32 R8, RZ, RZ, 0x7fc00000 ;  /* 0x7fc00000ff080424 */ /* 0x000fe200078e00ff */
[----:B------:R-:W-:Y:S06]  /*ebc0*/  @P0 BRA `(.L_x_265) ;  /* 0x0000000000040947 */ /* 0x000fec0003800000 */
.L_x_266:
[----:B------:R-:W-:-:S07]  /*ebd0*/  HFMA2 R8, -RZ, RZ, 2, 0 ;  /* 0x40000000ff087431 */ /* 0x000fce00000001ff */
.L_x_265:
[----:B------:R-:W-:Y:S05]  /*ebe0*/  BSYNC.RECONVERGENT B0 ;  /* 0x0000000000007941 */ /* 0x000fea0003800200 */
.L_x_263:
        /* <DEDUP_REMOVED lines=13> */
.L_x_268:
[----:B------:R-:W-:-:S04]  /*ecc0*/  IADD3 R0, PT, PT, R0, 0x3e7, RZ ;  /* 0x000003e700007810 */ /* 0x000fc80007ffe0ff */
[----:B------:R-:W-:-:S13]  /*ecd0*/  ISETP.GE.U32.AND P0, PT, R0, 0x3, PT ;  /* 0x000000030000780c */ /* 0x000fda0003f06070 */
[----:B------:R-:W-:Y:S01]  /*ece0*/  @P0 IMAD.MOV.U32 R6, RZ, RZ, 0x7fc00000 ;  /* 0x7fc00000ff060424 */ /* 0x000fe200078e00ff */
[----:B------:R-:W-:Y:S06]  /*ecf0*/  @P0 BRA `(.L_x_269) ;  /* 0x0000000000040947 */ /* 0x000fec0003800000 */
.L_x_270:
[----:B------:R-:W-:-:S07]  /*ed00*/  HFMA2 R6, -RZ, RZ, 2, 0 ;  /* 0x40000000ff067431 */ /* 0x000fce00000001ff */
.L_x_269:
[----:B------:R-:W-:Y:S05]  /*ed10*/  BSYNC.RECONVERGENT B0 ;  /* 0x0000000000007941 */ /* 0x000fea0003800200 */
.L_x_267:
[----:B------:R-:W2:Y:S01]  /*ed20*/  LDG.E R0, desc[UR8][R62.64] ;  /* 0x000000083e007981 */ /* 0x000ea2000c1e1900 */
[----:B------:R-:W-:Y:S01]  /*ed30*/  BSSY.RECONVERGENT B0, `(.L_x_271) ;  /* 0x0000011000007945 */ /* 0x000fe20003800200 */
[----:B--2---:R-:W-:-:S13]  /*ed40*/  ISETP.GT.U32.AND P0, PT, R0, 0x1a, PT ;  /* 0x0000001a0000780c */ /* 0x004fda0003f04070 */
[----:B------:R-:W-:Y:S05]  /*ed50*/  @P0 BRA `(.L_x_272) ;  /* 0x0000000000240947 */ /* 0x000fea0003800000 */
[----:B0-----:R-:W-:-:S04]  /*ed60*/  MOV R3, 0x1 ;  /* 0x0000000100037802 */ /* 0x001fc80000000f00 */
        /* <DEDUP_REMOVED lines=8> */
.L_x_272:
[----:B------:R-:W-:-:S04]  /*edf0*/  IADD3 R0, PT, PT, R0, 0x3e7, RZ ;  /* 0x000003e700007810 */ /* 0x000fc80007ffe0ff */
[----:B------:R-:W-:-:S13]  /*ee00*/  ISETP.GE.U32.AND P0, PT, R0, 0x3, PT ;  /* 0x000000030000780c */ /* 0x000fda0003f06070 */
[----:B0-----:R-:W-:Y:S01]  /*ee10*/  @P0 IMAD.MOV.U32 R3, RZ, RZ, 0x7fc00000 ;  /* 0x7fc00000ff030424 */ /* 0x001fe200078e00ff */
[----:B------:R-:W-:Y:S06]  /*ee20*/  @P0 BRA `(.L_x_273) ;  /* 0x0000000000040947 */ /* 0x000fec0003800000 */
.L_x_274:
[----:B------:R-:W-:-:S07]  /*ee30*/  HFMA2 R3, -RZ, RZ, 2, 0 ;  /* 0x40000000ff037431 */ /* 0x000fce00000001ff */
.L_x_273:
[----:B------:R-:W-:Y:S05]  /*ee40*/  BSYNC.RECONVERGENT B0 ;  /* 0x0000000000007941 */ /* 0x000fea0003800200 */
.L_x_271:
[----:B------:R-:W2:Y:S01]  /*ee50*/  LDG.E R0, desc[UR8][R60.64] ;  /* 0x000000083c007981 */ /* 0x000ea2000c1e1900 */
[----:B------:R-:W-:Y:S01]  /*ee60*/  BSSY.RECONVERGENT B0, `(.L_x_275) ;  /* 0x0000011000007945 */ /* 0x000fe20003800200 */
[----:B--2---:R-:W-:-:S13]  /*ee70*/  ISETP.GT.U32.AND P0, PT, R0, 0x1a, PT ;  /* 0x0000001a0000780c */ /* 0x004fda0003f04070 */
[----:B------:R-:W-:Y:S05]  /*ee80*/  @P0 BRA `(.L_x_276) ;  /* 0x0000000000240947 */ /* 0x000fea0003800000 */
[----:B------:R-:W-:Y:S01]  /*ee90*/  MOV R5, 0x1 ;  /* 0x0000000100057802 */ /* 0x000fe20000000f00 */
        /* <DEDUP_REMOVED lines=8> */
.L_x_276:
[----:B------:R-:W-:-:S04]  /*ef20*/  IADD3 R0, PT, PT, R0, 0x3e7, RZ ;  /* 0x000003e700007810 */ /* 0x000fc80007ffe0ff */
[----:B------:R-:W-:-:S13]  /*ef30*/  ISETP.GE.U32.AND P0, PT, R0, 0x3, PT ;  /* 0x000000030000780c */ /* 0x000fda0003f06070 */
[----:B------:R-:W-:Y:S01]  /*ef40*/  @P0 IMAD.MOV.U32 R4, RZ, RZ, 0x7fc00000 ;  /* 0x7fc00000ff040424 */ /* 0x000fe200078e00ff */
[----:B------:R-:W-:Y:S06]  /*ef50*/  @P0 BRA `(.L_x_277) ;  /* 0x0000000000040947 */ /* 0x000fec0003800000 */
.L_x_278:
[----:B------:R-:W-:-:S07]  /*ef60*/  HFMA2 R4, -RZ, RZ, 2, 0 ;  /* 0x40000000ff047431 */ /* 0x000fce00000001ff */
.L_x_277:
[----:B------:R-:W-:Y:S05]  /*ef70*/  BSYNC.RECONVERGENT B0 ;  /* 0x0000000000007941 */ /* 0x000fea0003800200 */
.L_x_275:
[----:B------:R-:W2:Y:S01]  /*ef80*/  LDG.E R0, desc[UR8][R58.64] ;  /* 0x000000083a007981 */ /* 0x000ea2000c1e1900 */
[----:B------:R-:W-:Y:S01]  /*ef90*/  BSSY.RECONVERGENT B0, `(.L_x_279) ;  /* 0x0000011000007945 */ /* 0x000fe20003800200 */
[----:B--2---:R-:W-:-:S13]  /*efa0*/  ISETP.GT.U32.AND P0, PT, R0, 0x1a, PT ;  /* 0x0000001a0000780c */ /* 0x004fda0003f04070 */
[----:B------:R-:W-:Y:S05]  /*efb0*/  @P0 BRA `(.L_x_280) ;  /* 0x0000000000240947 */ /* 0x000fea0003800000 */
[----:B------:R-:W-:-:S04]  /*efc0*/  MOV R5, 0x1 ;  /* 0x0000000100057802 */ /* 0x000fc80000000f00 */
        /* <DEDUP_REMOVED lines=8> */
.L_x_280:
[----:B------:R-:W-:-:S04]  /*f050*/  IADD3 R0, PT, PT, R0, 0x3e7, RZ ;  /* 0x000003e700007810 */ /* 0x000fc80007ffe0ff */
[----:B------:R-:W-:-:S13]  /*f060*/  ISETP.GE.U32.AND P0, PT, R0, 0x3, PT ;  /* 0x000000030000780c */ /* 0x000fda0003f06070 */
[----:B------:R-:W-:Y:S01]  /*f070*/  @P0 IMAD.MOV.U32 R5, RZ, RZ, 0x7fc00000 ;  /* 0x7fc00000ff050424 */ /* 0x000fe200078e00ff */
[----:B------:R-:W-:Y:S06]  /*f080*/  @P0 BRA `(.L_x_281) ;  /* 0x0000000000040947 */ /* 0x000fec0003800000 */
.L_x_282:
[----:B------:R-:W-:-:S07]  /*f090*/  HFMA2 R5, -RZ, RZ, 2, 0 ;  /* 0x40000000ff057431 */ /* 0x000fce00000001ff */
.L_x_281:
[----:B------:R-:W-:Y:S05]  /*f0a0*/  BSYNC.RECONVERGENT B0 ;  /* 0x0000000000007941 */ /* 0x000fea0003800200 */
.L_x_279:
        /* <DEDUP_REMOVED lines=13> */
.L_x_284:
[----:B------:R-:W-:-:S04]  /*f180*/  IADD3 R0, PT, PT, R0, 0x3e7, RZ ;  /* 0x000003e700007810 */ /* 0x000fc80007ffe0ff */
[----:B------:R-:W-:-:S13]  /*f190*/  ISETP.GE.U32.AND P0, PT, R0, 0x3, PT ;  /* 0x000000030000780c */ /* 0x000fda0003f06070 */
[----:B------:R-:W-:Y:S01]  /*f1a0*/  @P0 IMAD.MOV.U32 R0, RZ, RZ, 0x7fc00000 ;  /* 0x7fc00000ff000424 */ /* 0x000fe200078e00ff */
[----:B------:R-:W-:Y:S06]  /*f1b0*/  @P0 BRA `(.L_x_285) ;  /* 0x0000000000040947 */ /* 0x000fec0003800000 */
.L_x_286:
[----:B------:R-:W-:-:S07]  /*f1c0*/  HFMA2 R0, -RZ, RZ, 2, 0 ;  /* 0x40000000ff007431 */ /* 0x000fce00000001ff */
.L_x_285:
[----:B------:R-:W-:Y:S05]  /*f1d0*/  BSYNC.RECONVERGENT B0 ;  /* 0x0000000000007941 */ /* 0x000fea0003800200 */
.L_x_283:
        /* <DEDUP_REMOVED lines=13> */
.L_x_288:
[----:B------:R-:W-:-:S04]  /*f2b0*/  IADD3 R2, PT, PT, R2, 0x3e7, RZ ;  /* 0x000003e702027810 */ /* 0x000fc80007ffe0ff */
[----:B------:R-:W-:-:S13]  /*f2c0*/  ISETP.GE.U32.AND P0, PT, R2, 0x3, PT ;  /* 0x000000030200780c */ /* 0x000fda0003f06070 */
[----:B------:R-:W-:Y:S01]  /*f2d0*/  @P0 IMAD.MOV.U32 R2, RZ, RZ, 0x7fc00000 ;  /* 0x7fc00000ff020424 */ /* 0x000fe200078e00ff */
[----:B------:R-:W-:Y:S06]  /*f2e0*/  @P0 BRA `(.L_x_289) ;  /* 0x0000000000040947 */ /* 0x000fec0003800000 */
.L_x_290:
[----:B------:R-:W-:-:S07]  /*f2f0*/  HFMA2 R2, -RZ, RZ, 2, 0 ;  /* 0x40000000ff027431 */ /* 0x000fce00000001ff */
.L_x_289:
[----:B------:R-:W-:Y:S05]  /*f300*/  BSYNC.RECONVERGENT B0 ;  /* 0x0000000000007941 */ /* 0x000fea0003800200 */
.L_x_287:
        /* <DEDUP_REMOVED lines=9> */
[----:B------:R-:W-:-:S05]  /*f3a0*/  IMAD.MOV.U32 R7, RZ, RZ, 0x3e7 ;  /* 0x000003e7ff077424 */ /* 0x000fca00078e00ff */
[----:B------:R-:W-:-:S04]  /*f3b0*/  VIADDMNMX.U32 R10, R10, R7, 0x3, PT ;  /* 0x000000030a0a7446 */ /* 0x000fc80003800007 */
[----:B------:R-:W-:-:S04]  /*f3c0*/  SHF.L.U32 R7, R10, 0x2, RZ ;  /* 0x000000020a077819 */ /* 0x000fc800000006ff */
[----:B------:R-:W1:Y:S02]  /*f3d0*/  LDC R10, c[0x2][R7+0x850] ;  /* 0x00821400070a7b82 */ /* 0x000e640000000800 */
[----:B-1----:R-:W-:-:S04]  /*f3e0*/  SHF.R.S32.HI R11, RZ, 0x1f, R10 ;  /* 0x0000001fff0b7819 */ /* 0x002fc8000001140a */
.L_x_1054:
[----:B------:R-:W-:Y:S05]  /*f3f0*/  BRX R10 -0xf400                                                          (*"BRANCH_TARGETS .L_x_1055,.L_x_1056,.L_x_1057,.L_x_297"*) ;  /* 0xffffff0c0a007949 */ /* 0x000fea000383ffff */
.L_x_1057:
[----:B------:R-:W-:Y:S01]  /*f400*/  FADD R7, R8, 1 ;  /* 0x3f80000008077421 */ /* 0x000fe20000000000 */
[----:B------:R-:W-:Y:S06]  /*f410*/  BRA `(.L_x_295) ;  /* 0x0000000800547947 */ /* 0x000fec0003800000 */
.L_x_1056:
[----:B------:R-:W-:Y:S01]  /*f420*/  FADD R7, R8, 1 ;  /* 0x3f80000008077421 */ /* 0x000fe20000000000 */
[----:B------:R-:W-:Y:S06]  /*f430*/  BRA `(.L_x_295) ;  /* 0x00000008004c7947 */ /* 0x000fec0003800000 */
.L_x_1055:
[----:B------:R-:W-:Y:S01]  /*f440*/  FADD R7, R8, 1 ;  /* 0x3f80000008077421 */ /* 0x000fe20000000000 */
[----:B------:R-:W-:Y:S06]  /*f450*/  BRA `(.L_x_295) ;  /* 0x0000000800447947 */ /* 0x000fec0003800000 */
.L_x_294:
        /* <DEDUP_REMOVED lines=8> */
.L_x_296:
[----:B------:R-:W-:Y:S02]  /*f4e0*/  ISETP.NE.AND P0, PT, R10, 0x3, PT ;  /* 0x000000030a00780c */ /* 0x000fe40003f05270 */
[----:B------:R-:W-:-:S11]  /*f4f0*/  MOV R7, R8 ;  /* 0x0000000800077202 */ /* 0x000fd60000000f00 */
[----:B------:R-:W-:Y:S05]  /*f500*/  @!P0 BRA `(.L_x_295) ;  /* 0x0000000800188947 */ /* 0x000fea0003800000 */
[----:B------:R-:W-:Y:S01]  /*f510*/  ISETP.NE.AND P0, PT, R10, 0x4, PT ;  /* 0x000000040a00780c */ /* 0x000fe20003f05270 */
[----:B------:R-:W-:-:S12]  /*f520*/  IMAD.MOV.U32 R7, RZ, RZ, R9 ;  /* 0x000000ffff077224 */ /* 0x000fd800078e0009 */
[----:B------:R-:W-:Y:S05]  /*f530*/  @!P0 BRA `(.L_x_295) ;  /* 0x00000008000c8947 */ /* 0x000fea0003800000 */
[----:B------:R-:W-:Y:S05]  /*f540*/  BRA `(.L_x_297) ;  /* 0x0000000400fc7947 */ /* 0x000fea0003800000 */
.L_x_293:
[----:B------:R-:W-:-:S13]  /*f550*/  ISETP.GT.AND P0, PT, R10, 0x7, PT ;  /* 0x000000070a00780c */ /* 0x000fda0003f04270 */
[----:B------:R-:W-:Y:S05]  /*f560*/  @P0 BRA `(.L_x_298) ;  /* 0x00000000003c0947 */ /* 0x000fea0003800000 */
[----:B------:R-:W-:-:S04]  /*f570*/  MOV R7, 0xfffffffb ;  /* 0xfffffffb00077802 */ /* 0x000fc80000000f00 */
[----:B------:R-:W-:-:S04]  /*f580*/  VIADDMNMX.U32 R10, R10, R7, 0x3, PT ;  /* 0x000000030a0a7446 */ /* 0x000fc80003800007 */
[----:B------:R-:W-:-:S04]  /*f590*/  SHF.L.U32 R7, R10, 0x2, RZ ;  /* 0x000000020a077819 */ /* 0x000fc800000006ff */
[----:B------:R-:W1:Y:S02]  /*f5a0*/  LDC R10, c[0x2][R7+0x860] ;  /* 0x00821800070a7b82 */ /* 0x000e640000000800 */
[----:B-1----:R-:W-:-:S04]  /*f5b0*/  SHF.R.S32.HI R11, RZ, 0x1f, R10 ;  /* 0x0000001fff0b7819 */ /* 0x002fc8000001140a */
.L_x_1059:
[----:B------:R-:W-:Y:S05]  /*f5c0*/  BRX R10 -0xf5d0                                                          (*"BRANCH_TARGETS .L_x_1060,.L_x_1061,.L_x_1062,.L_x_297"*) ;  /* 0xffffff080a8c7949 */ /* 0x000fea000383ffff */
.L_x_1062:
[----:B------:R-:W-:-:S04]  /*f5d0*/  FADD R7, R9, 1 ;  /* 0x3f80000009077421 */ /* 0x000fc80000000000 */
[----:B------:R-:W-:Y:S01]  /*f5e0*/  FADD R7, R7, R8 ;  /* 0x0000000807077221 */ /* 0x000fe20000000000 */
[----:B------:R-:W-:Y:S06]  /*f5f0*/  BRA `(.L_x_295) ;  /* 0x0000000400dc7947 */ /* 0x000fec0003800000 */
.L_x_1061:
[----:B------:R-:W-:-:S04]  /*f600*/  FADD R8, R8, 1 ;  /* 0x3f80000008087421 */ /* 0x000fc80000000000 */
[----:B------:R-:W-:Y:S01]  /*f610*/  FADD R7, R8, R9 ;  /* 0x0000000908077221 */ /* 0x000fe20000000000 */
[----:B------:R-:W-:Y:S06]  /*f620*/  BRA `(.L_x_295) ;  /* 0x0000000400d07947 */ /* 0x000fec0003800000 */
.L_x_1060:
[----:B------:R-:W-:-:S04]  /*f630*/  FADD R8, R8, 1 ;  /* 0x3f80000008087421 */ /* 0x000fc80000000000 */
[----:B------:R-:W-:Y:S01]  /*f640*/  FADD R7, R8, R9 ;  /* 0x0000000908077221 */ /* 0x000fe20000000000 */
[----:B------:R-:W-:Y:S06]  /*f650*/  BRA `(.L_x_295) ;  /* 0x0000000400c47947 */ /* 0x000fec0003800000 */
.L_x_298:
[----:B------:R-:W-:-:S13]  /*f660*/  ISETP.GT.AND P0, PT, R10, 0x9, PT ;  /* 0x000000090a00780c */ /* 0x000fda0003f04270 */
[----:B------:R-:W-:Y:S05]  /*f670*/  @P0 BRA `(.L_x_299) ;  /* 0x0000000000300947 */ /* 0x000fea0003800000 */
[----:B------:R-:W-:-:S05]  /*f680*/  IMAD.MOV.U32 R7, RZ, RZ, -0x8 ;  /* 0xfffffff8ff077424 */ /* 0x000fca00078e00ff */
[----:B------:R-:W-:-:S04]  /*f690*/  VIADDMNMX.U32 R10, R10, R7, 0x2, PT ;  /* 0x000000020a0a7446 */ /* 0x000fc80003800007 */
[----:B------:R-:W-:-:S04]  /*f6a0*/  SHF.L.U32 R7, R10, 0x2, RZ ;  /* 0x000000020a077819 */ /* 0x000fc800000006ff */
[----:B------:R-:W1:Y:S02]  /*f6b0*/  LDC R10, c[0x2][R7+0x870] ;  /* 0x00821c00070a7b82 */ /* 0x000e640000000800 */
[----:B-1----:R-:W-:-:S04]  /*f6c0*/  SHF.R.S32.HI R11, RZ, 0x1f, R10 ;  /* 0x0000001fff0b7819 */ /* 0x002fc8000001140a */
.L_x_1064:
[----:B------:R-:W-:Y:S05]  /*f6d0*/  BRX R10 -0xf6e0                                                          (*"BRANCH_TARGETS .L_x_1065,.L_x_1066,.L_x_297"*) ;  /* 0xffffff080a487949 */ /* 0x000fea000383ffff */
.L_x_1066:
[----:B------:R-:W-:-:S04]  /*f6e0*/  FADD R8, R8, 1 ;  /* 0x3f80000008087421 */ /* 0x000fc80000000000 */
[----:B------:R-:W-:Y:S01]  /*f6f0*/  FADD R7, R8, R9 ;  /* 0x0000000908077221 */ /* 0x000fe20000000000 */
[----:B------:R-:W-:Y:S06]  /*f700*/  BRA `(.L_x_295) ;  /* 0x0000000400987947 */ /* 0x000fec0003800000 */
.L_x_1065:
[----:B------:R-:W-:-:S04]  /*f710*/  FADD R7, R8, 1 ;  /* 0x3f80000008077421 */ /* 0x000fc80000000000 */
[----:B------:R-:W-:Y:S01]  /*f720*/  FADD R7, R7, 1 ;  /* 0x3f80000007077421 */ /* 0x000fe20000000000 */
[----:B------:R-:W-:Y:S06]  /*f730*/  BRA `(.L_x_295) ;  /* 0x00000004008c7947 */ /* 0x000fec0003800000 */
.L_x_299:
[----:B------:R-:W-:-:S04]  /*f740*/  MOV R7, 0xfffffff6 ;  /* 0xfffffff600077802 */ /* 0x000fc80000000f00 */
[----:B------:R-:W-:-:S05]  /*f750*/  VIADDMNMX.U32 R10, R10, R7, 0x2, PT ;  /* 0x000000020a0a7446 */ /* 0x000fca0003800007 */
[----:B------:R-:W-:-:S04]  /*f760*/  IMAD.SHL.U32 R7, R10, 0x4, RZ ;  /* 0x000000040a077824 */ /* 0x000fc800078e00ff */
[----:B------:R-:W1:Y:S02]  /*f770*/  LDC R10, c[0x2][R7+0x87c] ;  /* 0x00821f00070a7b82 */ /* 0x000e640000000800 */
[----:B-1----:R-:W-:-:S04]  /*f780*/  SHF.R.S32.HI R11, RZ, 0x1f, R10 ;  /* 0x0000001fff0b7819 */ /* 0x002fc8000001140a */
.L_x_1068:
[----:B------:R-:W-:Y:S05]  /*f790*/  BRX R10 -0xf7a0                                                          (*"BRANCH_TARGETS .L_x_1069,.L_x_1070,.L_x_297"*) ;  /* 0xffffff080a187949 */ /* 0x000fea000383ffff */
.L_x_1070:
[----:B------:R-:W-:-:S04]  /*f7a0*/  FADD R8, R8, 1 ;  /* 0x3f80000008087421 */ /* 0x000fc80000000000 */
[----:B------:R-:W-:Y:S01]  /*f7b0*/  FADD R7, R8, R9 ;  /* 0x0000000908077221 */ /* 0x000fe20000000000 */
[----:B------:R-:W-:Y:S06]  /*f7c0*/  BRA `(.L_x_295) ;  /* 0x0000000400687947 */ /* 0x000fec0003800000 */
.L_x_1069:
[----:B------:R-:W-:-:S04]  /*f7d0*/  FADD R7, R8, 1 ;  /* 0x3f80000008077421 */ /* 0x000fc80000000000 */
[----:B------:R-:W-:Y:S01]  /*f7e0*/  FADD R7, R7, 1 ;  /* 0x3f80000007077421 */ /* 0x000fe20000000000 */
[----:B------:R-:W-:Y:S06]  /*f7f0*/  BRA `(.L_x_295) ;  /* 0x00000004005c7947 */ /* 0x000fec0003800000 */
.L_x_292:
        /* <DEDUP_REMOVED lines=8> */
[----:B-1----:R-:W-:-:S04]  /*f880*/  SHF.R.S32.HI R11, RZ, 0x1f, R10 ;  /* 0x0000001fff0b7819 */ /* 0x002fc8000001140a */
.L_x_1072:
[----:B------:R-:W-:Y:S05]  /*f890*/  BRX R10 -0xf8a0                                                          (*"BRANCH_TARGETS .L_x_1073,.L_x_1074,.L_x_1075,.L_x_297"*) ;  /* 0xffffff040ad87949 */ /* 0x000fea000383ffff */
.L_x_1075:
[----:B------:R-:W-:Y:S01]  /*f8a0*/  FADD R7, R8, 1 ;  /* 0x3f80000008077421 */ /* 0x000fe20000000000 */
[----:B------:R-:W-:Y:S06]  /*f8b0*/  BRA `(.L_x_295) ;  /* 0x00000004002c7947 */ /* 0x000fec0003800000 */
.L_x_1074:
[----:B------:R-:W-:Y:S01]  /*f8c0*/  FADD R7, R8, 1 ;  /* 0x3f80000008077421 */ /* 0x000fe20000000000 */
[----:B------:R-:W-:Y:S06]  /*f8d0*/  BRA `(.L_x_295) ;  /* 0x0000000400247947 */ /* 0x000fec0003800000 */
.L_x_1073:
[----:B------:R-:W-:-:S04]  /*f8e0*/  FADD R8, R8, 1 ;  /* 0x3f80000008087421 */ /* 0x000fc80000000000 */
[----:B------:R-:W-:Y:S01]  /*f8f0*/  FADD R7, R8, R9 ;  /* 0x0000000908077221 */ /* 0x000fe20000000000 */
[----:B------:R-:W-:Y:S06]  /*f900*/  BRA `(.L_x_295) ;  /* 0x0000000400187947 */ /* 0x000fec0003800000 */
.L_x_301:
[----:B------:R-:W-:-:S13]  /*f910*/  ISETP.GT.AND P0, PT, R10, 0x10, PT ;  /* 0x000000100a00780c */ /* 0x000fda0003f04270 */
[----:B------:R-:W-:Y:S05]  /*f920*/  @P0 BRA `(.L_x_302) ;  /* 0x0000000000300947 */ /* 0x000fea0003800000 */
[----:B------:R-:W-:-:S05]  /*f930*/  IMAD.MOV.U32 R7, RZ, RZ, -0xf ;  /* 0xfffffff1ff077424 */ /* 0x000fca00078e00ff */
[----:B------:R-:W-:-:S04]  /*f940*/  VIADDMNMX.U32 R10, R10, R7, 0x2, PT ;  /* 0x000000020a0a7446 */ /* 0x000fc80003800007 */
[----:B------:R-:W-:-:S04]  /*f950*/  SHF.L.U32 R7, R10, 0x2, RZ ;  /* 0x000000020a077819 */ /* 0x000fc800000006ff */
[----:B------:R-:W1:Y:S02]  /*f960*/  LDC R10, c[0x2][R7+0x898] ;  /* 0x00822600070a7b82 */ /* 0x000e640000000800 */
[----:B-1----:R-:W-:-:S04]  /*f970*/  SHF.R.S32.HI R11, RZ, 0x1f, R10 ;  /* 0x0000001fff0b7819 */ /* 0x002fc8000001140a */
.L_x_1077:
[----:B------:R-:W-:Y:S05]  /*f980*/  BRX R10 -0xf990                                                          (*"BRANCH_TARGETS .L_x_1078,.L_x_1079,.L_x_297"*) ;  /* 0xffffff040a9c7949 */ /* 0x000fea000383ffff */
.L_x_1079:
[----:B------:R-:W-:-:S04]  /*f990*/  FADD R7, R8, 1 ;  /* 0x3f80000008077421 */ /* 0x000fc80000000000 */
[----:B------:R-:W-:Y:S01]  /*f9a0*/  FADD R7, R7, 1 ;  /* 0x3f80000007077421 */ /* 0x000fe20000000000 */
[----:B------:R-:W-:Y:S06]  /*f9b0*/  BRA `(.L_x_295) ;  /* 0x0000000000ec7947 */ /* 0x000fec0003800000 */
.L_x_1078:
[----:B------:R-:W-:-:S04]  /*f9c0*/  FADD R8, R8, 1 ;  /* 0x3f80000008087421 */ /* 0x000fc80000000000 */
[----:B------:R-:W-:Y:S01]  /*f9d0*/  FADD R7, R8, R9 ;  /* 0x0000000908077221 */ /* 0x000fe20000000000 */
[----:B------:R-:W-:Y:S06]  /*f9e0*/  BRA `(.L_x_295) ;  /* 0x0000000000e07947 */ /* 0x000fec0003800000 */
.L_x_302:
[----:B------:R-:W-:-:S04]  /*f9f0*/  MOV R7, 0xffffffef ;  /* 0xffffffef00077802 */ /* 0x000fc80000000f00 */
[----:B------:R-:W-:-:S05]  /*fa00*/  VIADDMNMX.U32 R10, R10, R7, 0x2, PT ;  /* 0x000000020a0a7446 */ /* 0x000fca0003800007 */
[----:B------:R-:W-:-:S04]  /*fa10*/  IMAD.SHL.U32 R7, R10, 0x4, RZ ;  /* 0x000000040a077824 */ /* 0x000fc800078e00ff */
[----:B------:R-:W1:Y:S02]  /*fa20*/  LDC R10, c[0x2][R7+0x8a4] ;  /* 0x00822900070a7b82 */ /* 0x000e640000000800 */
[----:B-1----:R-:W-:-:S04]  /*fa30*/  SHF.R.S32.HI R11, RZ, 0x1f, R10 ;  /* 0x0000001fff0b7819 */ /* 0x002fc8000001140a */
.L_x_1081:
[----:B------:R-:W-:Y:S05]  /*fa40*/  BRX R10 -0xfa50                                                          (*"BRANCH_TARGETS .L_x_1082,.L_x_1083,.L_x_297"*) ;  /* 0xffffff040a6c7949 */ /* 0x000fea000383ffff */
.L_x_1083:
[----:B------:R-:W-:-:S04]  /*fa50*/  FADD R7, R8, 1 ;  /* 0x3f80000008077421 */ /* 0x000fc80000000000 */
[----:B------:R-:W-:Y:S01]  /*fa60*/  FADD R7, R7, 1 ;  /* 0x3f80000007077421 */ /* 0x000fe20000000000 */
[----:B------:R-:W-:Y:S06]  /*fa70*/  BRA `(.L_x_295) ;  /* 0x0000000000bc7947 */ /* 0x000fec0003800000 */
.L_x_1082:
[----:B------:R-:W-:-:S04]  /*fa80*/  FADD R7, R9, 1 ;  /* 0x3f80000009077421 */ /* 0x000fc80000000000 */
[----:B------:R-:W-:Y:S01]  /*fa90*/  FADD R7, R7, R8 ;  /* 0x0000000807077221 */ /* 0x000fe20000000000 */
[----:B------:R-:W-:Y:S06]  /*faa0*/  BRA `(.L_x_295) ;  /* 0x0000000000b07947 */ /* 0x000fec0003800000 */
.L_x_300:
        /* <DEDUP_REMOVED lines=9> */
.L_x_1085:
[----:B------:R-:W-:Y:S05]  /*fb40*/  BRX R10 -0xfb50                                                          (*"BRANCH_TARGETS .L_x_1086,.L_x_1087,.L_x_297"*) ;  /* 0xffffff040a2c7949 */ /* 0x000fea000383ffff */
.L_x_1087:
[----:B------:R-:W-:Y:S01]  /*fb50*/  FADD R7, R8, 1 ;  /* 0x3f80000008077421 */ /* 0x000fe20000000000 */
[----:B------:R-:W-:Y:S06]  /*fb60*/  BRA `(.L_x_295) ;  /* 0x0000000000807947 */ /* 0x000fec0003800000 */
.L_x_1086:
[----:B------:R-:W-:Y:S01]  /*fb70*/  FADD R7, R8, 1 ;  /* 0x3f80000008077421 */ /* 0x000fe20000000000 */
[----:B------:R-:W-:Y:S06]  /*fb80*/  BRA `(.L_x_295) ;  /* 0x0000000000787947 */ /* 0x000fec0003800000 */
.L_x_304:
[----:B------:R-:W-:-:S05]  /*fb90*/  IMAD.MOV.U32 R7, RZ, RZ, -0x15 ;  /* 0xffffffebff077424 */ /* 0x000fca00078e00ff */
[----:B------:R-:W-:-:S04]  /*fba0*/  VIADDMNMX.U32 R10, R10, R7, 0x2, PT ;  /* 0x000000020a0a7446 */ /* 0x000fc80003800007 */
[----:B------:R-:W-:-:S04]  /*fbb0*/  SHF.L.U32 R7, R10, 0x2, RZ ;  /* 0x000000020a077819 */ /* 0x000fc800000006ff */
[----:B------:R-:W1:Y:S02]  /*fbc0*/  LDC R10, c[0x2][R7+0x8bc] ;  /* 0x00822f00070a7b82 */ /* 0x000e640000000800 */
[----:B-1----:R-:W-:-:S04]  /*fbd0*/  SHF.R.S32.HI R11, RZ, 0x1f, R10 ;  /* 0x0000001fff0b7819 */ /* 0x002fc8000001140a */
.L_x_1089:
[----:B------:R-:W-:Y:S05]  /*fbe0*/  BRX R10 -0xfbf0                                                          (*"BRANCH_TARGETS .L_x_1090,.L_x_1091,.L_x_297"*) ;  /* 0xffffff040a047949 */ /* 0x000fea000383ffff */
.L_x_1091:
[----:B------:R-:W-:Y:S01]  /*fbf0*/  FADD R7, R8, 1 ;  /* 0x3f80000008077421 */ /* 0x000fe20000000000 */
[----:B------:R-:W-:Y:S06]  /*fc00*/  BRA `(.L_x_295) ;  /* 0x0000000000587947 */ /* 0x000fec0003800000 */
.L_x_1090:
[----:B------:R-:W-:Y:S01]  /*fc10*/  FADD R7, R8, 1 ;  /* 0x3f80000008077421 */ /* 0x000fe20000000000 */
[----:B------:R-:W-:Y:S06]  /*fc20*/  BRA `(.L_x_295) ;  /* 0x0000000000507947 */ /* 0x000fec0003800000 */
.L_x_303:
[----:B------:R-:W-:-:S13]  /*fc30*/  ISETP.GT.AND P0, PT, R10, 0x18, PT ;  /* 0x000000180a00780c */ /* 0x000fda0003f04270 */
[----:B------:R-:W-:Y:S05]  /*fc40*/  @P0 BRA `(.L_x_305) ;  /* 0x0000000000280947 */ /* 0x000fea0003800000 */
[----:B------:R-:W-:-:S04]  /*fc50*/  MOV R7, 0xffffffe9 ;  /* 0xffffffe900077802 */ /* 0x000fc80000000f00 */
[----:B------:R-:W-:-:S05]  /*fc60*/  VIADDMNMX.U32 R10, R10, R7, 0x2, PT ;  /* 0x000000020a0a7446 */ /* 0x000fca0003800007 */
[----:B------:R-:W-:-:S04]  /*fc70*/  IMAD.SHL.U32 R7, R10, 0x4, RZ ;  /* 0x000000040a077824 */ /* 0x000fc800078e00ff */
[----:B------:R-:W1:Y:S02]  /*fc80*/  LDC R10, c[0x2][R7+0x8c8] ;  /* 0x00823200070a7b82 */ /* 0x000e640000000800 */
[----:B-1----:R-:W-:-:S04]  /*fc90*/  SHF.R.S32.HI R11, RZ, 0x1f, R10 ;  /* 0x0000001fff0b7819 */ /* 0x002fc8000001140a */
.L_x_1093:
[----:B------:R-:W-:Y:S05]  /*fca0*/  BRX R10 -0xfcb0                                                          (*"BRANCH_TARGETS .L_x_1094,.L_x_1095,.L_x_297"*) ;  /* 0xffffff000ad47949 */ /* 0x000fea000383ffff */
.L_x_1095:
[----:B------:R-:W-:Y:S01]  /*fcb0*/  FADD R7, R8, 1 ;  /* 0x3f80000008077421 */ /* 0x000fe20000000000 */
[----:B------:R-:W-:Y:S06]  /*fcc0*/  BRA `(.L_x_295) ;  /* 0x0000000000287947 */ /* 0x000fec0003800000 */
.L_x_1094:
[----:B------:R-:W-:Y:S01]  /*fcd0*/  FADD R7, R8, 1 ;  /* 0x3f80000008077421 */ /* 0x000fe20000000000 */
[----:B------:R-:W-:Y:S06]  /*fce0*/  BRA `(.L_x_295) ;  /* 0x0000000000207947 */ /* 0x000fec0003800000 */
.L_x_305:
[----:B------:R-:W-:-:S13]  /*fcf0*/  ISETP.NE.AND P0, PT, R10, 0x19, PT ;  /* 0x000000190a00780c */ /* 0x000fda0003f05270 */
[----:B------:R-:W-:Y:S05]  /*fd00*/  @!P0 BRA `(.L_x_306) ;  /* 0x0000000000148947 */ /* 0x000fea0003800000 */
[----:B------:R-:W-:-:S13]  /*fd10*/  ISETP.NE.AND P0, PT, R10, 0x1a, PT ;  /* 0x0000001a0a00780c */ /* 0x000fda0003f05270 */
[----:B------:R-:W-:Y:S01]  /*fd20*/  @!P0 FADD R7, R8, 1 ;  /* 0x3f80000008078421 */ /* 0x000fe20000000000 */
[----:B------:R-:W-:Y:S06]  /*fd30*/  @!P0 BRA `(.L_x_295) ;  /* 0x00000000000c8947 */ /* 0x000fec0003800000 */
.L_x_297:
[----:B------:R-:W-:Y:S01]  /*fd40*/  MOV R7, 0x7fc00000 ;  /* 0x7fc0000000077802 */ /* 0x000fe20000000f00 */
[----:B------:R-:W-:Y:S06]  /*fd50*/  BRA `(.L_x_295) ;  /* 0x0000000000047947 */ /* 0x000fec0003800000 */
.L_x_306:
[----:B------:R-:W-:-:S07]  /*fd60*/  FADD R7, R8, 1 ;  /* 0x3f80000008077421 */ /* 0x000fce0000000000 */
.L_x_295:
[----:B------:R-:W-:Y:S05]  /*fd70*/  BSYNC.RECONVERGENT B0 ;  /* 0x0000000000007941 */ /* 0x000fea0003800200 */
.L_x_291:
        /* <DEDUP_REMOVED lines=14> */
.L_x_1097:
[----:B------:R-:W-:Y:S05]  /*fe60*/  BRX R8 -0xfe70                                                           (*"BRANCH_TARGETS .L_x_1098,.L_x_1099,.L_x_1100,.L_x_313"*) ;  /* 0xffffff0008647949 */ /* 0x000fea000383ffff */
.L_x_1100:
[----:B------:R-:W-:Y:S01]  /*fe70*/  FADD R8, R3, 1 ;  /* 0x3f80000003087421 */ /* 0x000fe20000000000 */
[----:B------:R-:W-:Y:S06]  /*fe80*/  BRA `(.L_x_311) ;  /* 0x0000000800547947 */ /* 0x000fec0003800000 */
.L_x_1099:
[----:B------:R-:W-:Y:S01]  /*fe90*/  FADD R8, R3, 1 ;  /* 0x3f80000003087421 */ /* 0x000fe20000000000 */
[----:B------:R-:W-:Y:S06]  /*fea0*/  BRA `(.L_x_311) ;  /* 0x00000008004c7947 */ /* 0x000fec0003800000 */
.L_x_1098:
[----:B------:R-:W-:Y:S01]  /*feb0*/  FADD R8, R3, 1 ;  /* 0x3f80000003087421 */ /* 0x000fe20000000000 */
[----:B------:R-:W-:Y:S06]  /*fec0*/  BRA `(.L_x_311) ;  /* 0x0000000800447947 */ /* 0x000fec0003800000 */
.L_x_310:
        /* <DEDUP_REMOVED lines=8> */
.L_x_312:
[----:B------:R-:W-:Y:S02]  /*ff50*/  ISETP.NE.AND P0, PT, R9, 0x3, PT ;  /* 0x000000030900780c */ /* 0x000fe40003f05270 */
[----:B------:R-:W-:-:S11]  /*ff60*/  MOV R8, R3 ;  /* 0x0000000300087202 */ /* 0x000fd60000000f00 */
[----:B------:R-:W-:Y:S05]  /*ff70*/  @!P0 BRA `(.L_x_311) ;  /* 0x0000000800188947 */ /* 0x000fea0003800000 */
[----:B------:R-:W-:Y:S01]  /*ff80*/  ISETP.NE.AND P0, PT, R9, 0x4, PT ;  /* 0x000000040900780c */ /* 0x000fe20003f05270 */
[----:B------:R-:W-:-:S12]  /*ff90*/  IMAD.MOV.U32 R8, RZ, RZ, R6 ;  /* 0x000000ffff087224 */ /* 0x000fd800078e0006 */
[----:B------:R-:W-:Y:S05]  /*ffa0*/  @!P0 BRA `(.L_x_311) ;  /* 0x00000008000c8947 */ /* 0x000fea0003800000 */
[----:B------:R-:W-:Y:S05]  /*ffb0*/  BRA `(.L_x_313) ;  /* 0x0000000400fc7947 */ /* 0x000fea0003800000 */
.L_x_309:
[----:B------:R-:W-:-:S13]  /*ffc0*/  ISETP.GT.AND P0, PT, R9, 0x7, PT ;  /* 0x000000070900780c */ /* 0x000fda0003f04270 */
[----:B------:R-:W-:Y:S05]  /*ffd0*/  @P0 BRA `(.L_x_314) ;  /* 0x00000000003c0947 */ /* 0x000fea0003800000 */
[----:B------:R-:W-:-:S04]  /*ffe0*/  MOV R8, 0xfffffffb ;  /* 0xfffffffb00087802 */ /* 0x000fc80000000f00 */
[----:B------:R-:W-:-:S04]  /*fff0*/  VIADDMNMX.U32 R9, R9, R8, 0x3, PT ;  /* 0x0000000309097446 */ /* 0x000fc80003800008 */
[----:B------:R-:W-:-:S04]  /*10000*/  SHF.L.U32 R10, R9, 0x2, RZ ;  /* 0x00000002090a7819 */ /* 0x000fc800000006ff */
[----:B------:R-:W0:Y:S02]  /*10010*/  LDC R8, c[0x2][R10+0x8e4] ;  /* 0x008239000a087b82 */ /* 0x000e240000000800 */
[----:B0-----:R-:W-:-:S04]  /*10020*/  SHF.R.S32.HI R9, RZ, 0x1f, R8 ;  /* 0x0000001fff097819 */ /* 0x001fc80000011408 */
.L_x_1102:
[----:B------:R-:W-:Y:S05]  /*10030*/  BRX R8 -0x10040                                                         (*"BRANCH_TARGETS .L_x_1103,.L_x_1104,.L_x_1105,.L_x_313"*) ;  /* 0xfffffefc08f07949 */ /* 0x000fea000383ffff */
.L_x_1105:
[----:B------:R-:W-:-:S04]  /*10040*/  FADD R6, R6, 1 ;  /* 0x3f80000006067421 */ /* 0x000fc80000000000 */
[----:B------:R-:W-:Y:S01]  /*10050*/  FADD R8, R6, R3 ;  /* 0x0000000306087221 */ /* 0x000fe20000000000 */
[----:B------:R-:W-:Y:S06]  /*10060*/  BRA `(.L_x_311) ;  /* 0x0000000400dc7947 */ /* 0x000fec0003800000 */
.L_x_1104:
[----:B------:R-:W-:-:S04]  /*10070*/  FADD R3, R3, 1 ;  /* 0x3f80000003037421 */ /* 0x000fc80000000000 */
[----:B------:R-:W-:Y:S01]  /*10080*/  FADD R8, R3, R6 ;  /* 0x0000000603087221 */ /* 0x000fe20000000000 */
[----:B------:R-:W-:Y:S06]  /*10090*/  BRA `(.L_x_311) ;  /* 0x0000000400d07947 */ /* 0x000fec0003800000 */
.L_x_1103:
[----:B------:R-:W-:-:S04]  /*100a0*/  FADD R3, R3, 1 ;  /* 0x3f80000003037421 */ /* 0x000fc80000000000 */
[----:B------:R-:W-:Y:S01]  /*100b0*/  FADD R8, R3, R6 ;  /* 0x0000000603087221 */ /* 0x000fe20000000000 */
[----:B------:R-:W-:Y:S06]  /*100c0*/  BRA `(.L_x_311) ;  /* 0x0000000400c47947 */ /* 0x000fec0003800000 */
.L_x_314:
[----:B------:R-:W-:-:S13]  /*100d0*/  ISETP.GT.AND P0, PT, R9, 0x9, PT ;  /* 0x000000090900780c */ /* 0x000fda0003f04270 */
[----:B------:R-:W-:Y:S05]  /*100e0*/  @P0 BRA `(.L_x_315) ;  /* 0x0000000000300947 */ /* 0x000fea0003800000 */
[----:B------:R-:W-:-:S05]  /*100f0*/  IMAD.MOV.U32 R8, RZ, RZ, -0x8 ;  /* 0xfffffff8ff087424 */ /* 0x000fca00078e00ff */
[----:B------:R-:W-:-:S04]  /*10100*/  VIADDMNMX.U32 R9, R9, R8, 0x2, PT ;  /* 0x0000000209097446 */ /* 0x000fc80003800008 */
[----:B------:R-:W-:-:S04]  /*10110*/  SHF.L.U32 R10, R9, 0x2, RZ ;  /* 0x00000002090a7819 */ /* 0x000fc800000006ff */
[----:B------:R-:W0:Y:S02]  /*10120*/  LDC R8, c[0x2][R10+0x8f4] ;  /* 0x00823d000a087b82 */ /* 0x000e240000000800 */
[----:B0-----:R-:W-:-:S04]  /*10130*/  SHF.R.S32.HI R9, RZ, 0x1f, R8 ;  /* 0x0000001fff097819 */ /* 0x001fc80000011408 */
.L_x_1107:
[----:B------:R-:W-:Y:S05]  /*10140*/  BRX R8 -0x10150                                                         (*"BRANCH_TARGETS .L_x_1108,.L_x_1109,.L_x_313"*) ;  /* 0xfffffefc08ac7949 */ /* 0x000fea000383ffff */
.L_x_1109:
[----:B------:R-:W-:-:S04]  /*10150*/  FADD R3, R3, 1 ;  /* 0x3f80000003037421 */ /* 0x000fc80000000000 */
[----:B------:R-:W-:Y:S01]  /*10160*/  FADD R8, R3, R6 ;  /* 0x0000000603087221 */ /* 0x000fe20000000000 */
[----:B------:R-:W-:Y:S06]  /*10170*/  BRA `(.L_x_311) ;  /* 0x0000000400987947 */ /* 0x000fec0003800000 */
.L_x_1108:
[----:B------:R-:W-:-:S04]  /*10180*/  FADD R3, R3, 1 ;  /* 0x3f80000003037421 */ /* 0x000fc80000000000 */
[----:B------:R-:W-:Y:S01]  /*10190*/  FADD R8, R3, 1 ;  /* 0x3f80000003087421 */ /* 0x000fe20000000000 */
[----:B------:R-:W-:Y:S06]  /*101a0*/  BRA `(.L_x_311) ;  /* 0x00000004008c7947 */ /* 0x000fec0003800000 */
.L_x_315:
[----:B------:R-:W-:-:S04]  /*101b0*/  MOV R8, 0xfffffff6 ;  /* 0xfffffff600087802 */ /* 0x000fc80000000f00 */
[----:B------:R-:W-:-:S05]  /*101c0*/  VIADDMNMX.U32 R9, R9, R8, 0x2, PT ;  /* 0x0000000209097446 */ /* 0x000fca0003800008 */
[----:B------:R-:W-:-:S04]  /*101d0*/  IMAD.SHL.U32 R10, R9, 0x4, RZ ;  /* 0x00000004090a7824 */ /* 0x000fc800078e00ff */
[----:B------:R-:W0:Y:S02]  /*101e0*/  LDC R8, c[0x2][R10+0x900] ;  /* 0x008240000a087b82 */ /* 0x000e240000000800 */
[----:B0-----:R-:W-:-:S04]  /*101f0*/  SHF.R.S32.HI R9, RZ, 0x1f, R8 ;  /* 0x0000001fff097819 */ /* 0x001fc80000011408 */
.L_x_1111:
[----:B------:R-:W-:Y:S05]  /*10200*/  BRX R8 -0x10210                                                         (*"BRANCH_TARGETS .L_x_1112,.L_x_1113,.L_x_313"*) ;  /* 0xfffffefc087c7949 */ /* 0x000fea000383ffff */
.L_x_1113:
[----:B------:R-:W-:-:S04]  /*10210*/  FADD R3, R3, 1 ;  /* 0x3f80000003037421 */ /* 0x000fc80000000000 */
[----:B------:R-:W-:Y:S01]  /*10220*/  FADD R8, R3, R6 ;  /* 0x0000000603087221 */ /* 0x000fe20000000000 */
[----:B------:R-:W-:Y:S06]  /*10230*/  BRA `(.L_x_311) ;  /* 0x0000000400687947 */ /* 0x000fec0003800000 */
.L_x_1112:
[----:B------:R-:W-:-:S04]  /*10240*/  FADD R3, R3, 1 ;  /* 0x3f80000003037421 */ /* 0x000fc80000000000 */
[----:B------:R-:W-:Y:S01]  /*10250*/  FADD R8, R3, 1 ;  /* 0x3f80000003087421 */ /* 0x000fe20000000000 */
[----:B------:R-:W-:Y:S06]  /*10260*/  BRA `(.L_x_311) ;  /* 0x00000004005c7947 */ /* 0x000fec0003800000 */
.L_x_308:
        /* <DEDUP_REMOVED lines=9> */
.L_x_1115:
[----:B------:R-:W-:Y:S05]  /*10300*/  BRX R8 -0x10310                                                         (*"BRANCH_TARGETS .L_x_1116,.L_x_1117,.L_x_1118,.L_x_313"*) ;  /* 0xfffffefc083c7949 */ /* 0x000fea000383ffff */
.L_x_1118:
[----:B------:R-:W-:Y:S01]  /*10310*/  FADD R8, R3, 1 ;  /* 0x3f80000003087421 */ /* 0x000fe20000000000 */
[----:B------:R-:W-:Y:S06]  /*10320*/  BRA `(.L_x_311) ;  /* 0x00000004002c7947 */ /* 0x000fec0003800000 */
.L_x_1117:
[----:B------:R-:W-:Y:S01]  /*10330*/  FADD R8, R3, 1 ;  /* 0x3f80000003087421 */ /* 0x000fe20000000000 */
[----:B------:R-:W-:Y:S06]  /*10340*/  BRA `(.L_x_311) ;  /* 0x0000000400247947 */ /* 0x000fec0003800000 */
.L_x_1116:
[----:B------:R-:W-:-:S04]  /*10350*/  FADD R3, R3, 1 ;  /* 0x3f80000003037421 */ /* 0x000fc80000000000 */
[----:B------:R-:W-:Y:S01]  /*10360*/  FADD R8, R3, R6 ;  /* 0x0000000603087221 */ /* 0x000fe20000000000 */
[----:B------:R-:W-:Y:S06]  /*10370*/  BRA `(.L_x_311) ;  /* 0x0000000400187947 */ /* 0x000fec0003800000 */
.L_x_317:
[----:B------:R-:W-:-:S13]  /*10380*/  ISETP.GT.AND P0, PT, R9, 0x10, PT ;  /* 0x000000100900780c */ /* 0x000fda0003f04270 */
[----:B------:R-:W-:Y:S05]  /*10390*/  @P0 BRA `(.L_x_318) ;  /* 0x0000000000300947 */ /* 0x000fea0003800000 */
[----:B------:R-:W-:-:S05]  /*103a0*/  IMAD.MOV.U32 R8, RZ, RZ, -0xf ;  /* 0xfffffff1ff087424 */ /* 0x000fca00078e00ff */
[----:B------:R-:W-:-:S04]  /*103b0*/  VIADDMNMX.U32 R9, R9, R8, 0x2, PT ;  /* 0x0000000209097446 */ /* 0x000fc80003800008 */
[----:B------:R-:W-:-:S04]  /*103c0*/  SHF.L.U32 R10, R9, 0x2, RZ ;  /* 0x00000002090a7819 */ /* 0x000fc800000006ff */
[----:B------:R-:W0:Y:S02]  /*103d0*/  LDC R8, c[0x2][R10+0x91c] ;  /* 0x008247000a087b82 */ /* 0x000e240000000800 */
[----:B0-----:R-:W-:-:S04]  /*103e0*/  SHF.R.S32.HI R9, RZ, 0x1f, R8 ;  /* 0x0000001fff097819 */ /* 0x001fc80000011408 */
.L_x_1120:
[----:B------:R-:W-:Y:S05]  /*103f0*/  BRX R8 -0x10400                                                         (*"BRANCH_TARGETS .L_x_1121,.L_x_1122,.L_x_313"*) ;  /* 0xfffffefc08007949 */ /* 0x000fea000383ffff */
.L_x_1122:
[----:B------:R-:W-:-:S04]  /*10400*/  FADD R3, R3, 1 ;  /* 0x3f80000003037421 */ /* 0x000fc80000000000 */
[----:B------:R-:W-:Y:S01]  /*10410*/  FADD R8, R3, 1 ;  /* 0x3f80000003087421 */ /* 0x000fe20000000000 */
[----:B------:R-:W-:Y:S06]  /*10420*/  BRA `(.L_x_311) ;  /* 0x0000000000ec7947 */ /* 0x000fec0003800000 */
.L_x_1121:
[----:B------:R-:W-:-:S04]  /*10430*/  FADD R3, R3, 1 ;  /* 0x3f80000003037421 */ /* 0x000fc80000000000 */
[----:B------:R-:W-:Y:S01]  /*10440*/  FADD R8, R3, R6 ;  /* 0x0000000603087221 */ /* 0x000fe20000000000 */
[----:B------:R-:W-:Y:S06]  /*10450*/  BRA `(.L_x_311) ;  /* 0x0000000000e07947 */ /* 0x000fec0003800000 */
.L_x_318:
[----:B------:R-:W-:-:S04]  /*10460*/  MOV R8, 0xffffffef ;  /* 0xffffffef00087802 */ /* 0x000fc80000000f00 */
[----:B------:R-:W-:-:S05]  /*10470*/  VIADDMNMX.U32 R9, R9, R8, 0x2, PT ;  /* 0x0000000209097446 */ /* 0x000fca0003800008 */
[----:B------:R-:W-:-:S04]  /*10480*/  IMAD.SHL.U32 R10, R9, 0x4, RZ ;  /* 0x00000004090a7824 */ /* 0x000fc800078e00ff */
[----:B------:R-:W0:Y:S02]  /*10490*/  LDC R8, c[0x2][R10+0x928] ;  /* 0x00824a000a087b82 */ /* 0x000e240000000800 */
[----:B0-----:R-:W-:-:S04]  /*104a0*/  SHF.R.S32.HI R9, RZ, 0x1f, R8 ;  /* 0x0000001fff097819 */ /* 0x001fc80000011408 */
.L_x_1124:
[----:B------:R-:W-:Y:S05]  /*104b0*/  BRX R8 -0x104c0                                                         (*"BRANCH_TARGETS .L_x_1125,.L_x_1126,.L_x_313"*) ;  /* 0xfffffef808d07949 */ /* 0x000fea000383ffff */
.L_x_1126:
[----:B------:R-:W-:-:S04]  /*104c0*/  FADD R3, R3, 1 ;  /* 0x3f80000003037421 */ /* 0x000fc80000000000 */
[----:B------:R-:W-:Y:S01]  /*104d0*/  FADD R8, R3, 1 ;  /* 0x3f80000003087421 */ /* 0x000fe20000000000 */
[----:B------:R-:W-:Y:S06]  /*104e0*/  BRA `(.L_x_311) ;  /* 0x0000000000bc7947 */ /* 0x000fec0003800000 */
.L_x_1125:
[----:B------:R-:W-:-:S04]  /*104f0*/  FADD R6, R6, 1 ;  /* 0x3f80000006067421 */ /* 0x000fc80000000000 */
[----:B------:R-:W-:Y:S01]  /*10500*/  FADD R8, R6, R3 ;  /* 0x0000000306087221 */ /* 0x000fe20000000000 */
[----:B------:R-:W-:Y:S06]  /*10510*/  BRA `(.L_x_311) ;  /* 0x0000000000b07947 */ /* 0x000fec0003800000 */
.L_x_316:
        /* <DEDUP_REMOVED lines=9> */
.L_x_1128:
[----:B------:R-:W-:Y:S05]  /*105b0*/  BRX R8 -0x105c0                                                         (*"BRANCH_TARGETS .L_x_1129,.L_x_1130,.L_x_313"*) ;  /* 0xfffffef808907949 */ /* 0x000fea000383ffff */
.L_x_1130:
[----:B------:R-:W-:Y:S01]  /*105c0*/  FADD R8, R3, 1 ;  /* 0x3f80000003087421 */ /* 0x000fe20000000000 */
[----:B------:R-:W-:Y:S06]  /*105d0*/  BRA `(.L_x_311) ;  /* 0x0000000000807947 */ /* 0x000fec0003800000 */
.L_x_1129:
[----:B------:R-:W-:Y:S01]  /*105e0*/  FADD R8, R3, 1 ;  /* 0x3f80000003087421 */ /* 0x000fe20000000000 */
[----:B------:R-:W-:Y:S06]  /*105f0*/  BRA `(.L_x_311) ;  /* 0x0000000000787947 */ /* 0x000fec0003800000 */
.L_x_320:
[----:B------:R-:W-:-:S05]  /*10600*/  IMAD.MOV.U32 R6, RZ, RZ, -0x15 ;  /* 0xffffffebff067424 */ /* 0x000fca00078e00ff */
[----:B------:R-:W-:-:S04]  /*10610*/  VIADDMNMX.U32 R9, R9, R6, 0x2, PT ;  /* 0x0000000209097446 */ /* 0x000fc80003800006 */
[----:B------:R-:W-:-:S04]  /*10620*/  SHF.L.U32 R6, R9, 0x2, RZ ;  /* 0x0000000209067819 */ /* 0x000fc800000006ff */
[----:B------:R-:W0:Y:S02]  /*10630*/  LDC R8, c[0x2][R6+0x940] ;  /* 0x0082500006087b82 */ /* 0x000e240000000800 */
[----:B0-----:R-:W-:-:S04]  /*10640*/  SHF.R.S32.HI R9, RZ, 0x1f, R8 ;  /* 0x0000001fff097819 */ /* 0x001fc80000011408 */
.L_x_1132:
[----:B------:R-:W-:Y:S05]  /*10650*/  BRX R8 -0x10660                                                         (*"BRANCH_TARGETS .L_x_1133,.L_x_1134,.L_x_313"*) ;  /* 0xfffffef808687949 */ /* 0x000fea000383ffff */
.L_x_1134:
[----:B------:R-:W-:Y:S01]  /*10660*/  FADD R8, R3, 1 ;  /* 0x3f80000003087421 */ /* 0x000fe20000000000 */
[----:B------:R-:W-:Y:S06]  /*10670*/  BRA `(.L_x_311) ;  /* 0x0000000000587947 */ /* 0x000fec0003800000 */
.L_x_1133:
[----:B------:R-:W-:Y:S01]  /*10680*/  FADD R8, R3, 1 ;  /* 0x3f80000003087421 */ /* 0x000fe20000000000 */
[----:B------:R-:W-:Y:S06]  /*10690*/  BRA `(.L_x_311) ;  /* 0x0000000000507947 */ /* 0x000fec0003800000 */
.L_x_319:
[----:B------:R-:W-:-:S13]  /*106a0*/  ISETP.GT.AND P0, PT, R9, 0x18, PT ;  /* 0x000000180900780c */ /* 0x000fda0003f04270 */
[----:B------:R-:W-:Y:S05]  /*106b0*/  @P0 BRA `(.L_x_321) ;  /* 0x0000000000280947 */ /* 0x000fea0003800000 */
[----:B------:R-:W-:-:S04]  /*106c0*/  MOV R6, 0xffffffe9 ;  /* 0xffffffe900067802 */ /* 0x000fc80000000f00 */
[----:B------:R-:W-:-:S05]  /*106d0*/  VIADDMNMX.U32 R9, R9, R6, 0x2, PT ;  /* 0x0000000209097446 */ /* 0x000fca0003800006 */
[----:B------:R-:W-:-:S04]  /*106e0*/  IMAD.SHL.U32 R6, R9, 0x4, RZ ;  /* 0x0000000409067824 */ /* 0x000fc800078e00ff */
[----:B------:R-:W0:Y:S02]  /*106f0*/  LDC R8, c[0x2][R6+0x94c] ;  /* 0x0082530006087b82 */ /* 0x000e240000000800 */
[----:B0-----:R-:W-:-:S04]  /*10700*/  SHF.R.S32.HI R9, RZ, 0x1f, R8 ;  /* 0x0000001fff097819 */ /* 0x001fc80000011408 */
.L_x_1136:
[----:B------:R-:W-:Y:S05]  /*10710*/  BRX R8 -0x10720                                                         (*"BRANCH_TARGETS .L_x_1137,.L_x_1138,.L_x_313"*) ;  /* 0xfffffef808387949 */ /* 0x000fea000383ffff */
.L_x_1138:
[----:B------:R-:W-:Y:S01]  /*10720*/  FADD R8, R3, 1 ;  /* 0x3f80000003087421 */ /* 0x000fe20000000000 */
[----:B------:R-:W-:Y:S06]  /*10730*/  BRA `(.L_x_311) ;  /* 0x0000000000287947 */ /* 0x000fec0003800000 */
.L_x_1137:
[----:B------:R-:W-:Y:S01]  /*10740*/  FADD R8, R3, 1 ;  /* 0x3f80000003087421 */ /* 0x000fe20000000000 */
[----:B------:R-:W-:Y:S06]  /*10750*/  BRA `(.L_x_311) ;  /* 0x0000000000207947 */ /* 0x000fec0003800000 */
.L_x_321:
[----:B------:R-:W-:-:S13]  /*10760*/  ISETP.NE.AND P0, PT, R9, 0x19, PT ;  /* 0x000000190900780c */ /* 0x000fda0003f05270 */
[----:B------:R-:W-:Y:S05]  /*10770*/  @!P0 BRA `(.L_x_322) ;  /* 0x0000000000148947 */ /* 0x000fea0003800000 */
[----:B------:R-:W-:-:S13]  /*10780*/  ISETP.NE.AND P0, PT, R9, 0x1a, PT ;  /* 0x0000001a0900780c */ /* 0x000fda0003f05270 */
[----:B------:R-:W-:Y:S01]  /*10790*/  @!P0 FADD R8, R3, 1 ;  /* 0x3f80000003088421 */ /* 0x000fe20000000000 */
[----:B------:R-:W-:Y:S06]  /*107a0*/  @!P0 BRA `(.L_x_311) ;  /* 0x00000000000c8947 */ /* 0x000fec0003800000 */
.L_x_313:
[----:B------:R-:W-:Y:S01]  /*107b0*/  MOV R8, 0x7fc00000 ;  /* 0x7fc0000000087802 */ /* 0x000fe20000000f00 */
[----:B------:R-:W-:Y:S06]  /*107c0*/  BRA `(.L_x_311) ;  /* 0x0000000000047947 */ /* 0x000fec0003800000 */
.L_x_322:
[----:B------:R-:W-:-:S07]  /*107d0*/  FADD R8, R3, 1 ;  /* 0x3f80000003087421 */ /* 0x000fce0000000000 */
.L_x_311:
[----:B------:R-:W-:Y:S05]  /*107e0*/  BSYNC.RECONVERGENT B0 ;  /* 0x0000000000007941 */ /* 0x000fea0003800200 */
.L_x_307:
        /* <DEDUP_REMOVED lines=12> */
[----:B------:R-:W1:Y:S02]  /*108b0*/  LDC R10, c[0x2][R6+0x958] ;  /* 0x00825600060a7b82 */ /* 0x000e640000000800 */
[----:B-1----:R-:W-:-:S04]  /*108c0*/  SHF.R.S32.HI R11, RZ, 0x1f, R10 ;  /* 0x0000001fff0b7819 */ /* 0x002fc8000001140a */
.L_x_1140:
[----:B------:R-:W-:Y:S05]  /*108d0*/  BRX R10 -0x108e0                                                        (*"BRANCH_TARGETS .L_x_1141,.L_x_1142,.L_x_1143,.L_x_329"*) ;  /* 0xfffffef40ac87949 */ /* 0x000fea000383ffff */
.L_x_1143:
[----:B------:R-:W-:Y:S01]  /*108e0*/  FADD R3, R5, 1 ;  /* 0x3f80000005037421 */ /* 0x000fe20000000000 */
[----:B------:R-:W-:Y:S06]  /*108f0*/  BRA `(.L_x_327) ;  /* 0x0000000800547947 */ /* 0x000fec0003800000 */
.L_x_1142:
[----:B------:R-:W-:Y:S01]  /*10900*/  FADD R3, R5, 1 ;  /* 0x3f80000005037421 */ /* 0x000fe20000000000 */
[----:B------:R-:W-:Y:S06]  /*10910*/  BRA `(.L_x_327) ;  /* 0x00000008004c7947 */ /* 0x000fec0003800000 */
.L_x_1141:
[----:B------:R-:W-:Y:S01]  /*10920*/  FADD R3, R5, 1 ;  /* 0x3f80000005037421 */ /* 0x000fe20000000000 */
[----:B------:R-:W-:Y:S06]  /*10930*/  BRA `(.L_x_327) ;  /* 0x0000000800447947 */ /* 0x000fec0003800000 */
.L_x_326:
        /* <DEDUP_REMOVED lines=8> */
.L_x_328:
[----:B------:R-:W-:Y:S02]  /*109c0*/  ISETP.NE.AND P0, PT, R6, 0x3, PT ;  /* 0x000000030600780c */ /* 0x000fe40003f05270 */
[----:B------:R-:W-:-:S11]  /*109d0*/  MOV R3, R5 ;  /* 0x0000000500037202 */ /* 0x000fd60000000f00 */
[----:B------:R-:W-:Y:S05]  /*109e0*/  @!P0 BRA `(.L_x_327) ;  /* 0x0000000800188947 */ /* 0x000fea0003800000 */
[----:B------:R-:W-:Y:S01]  /*109f0*/  ISETP.NE.AND P0, PT, R6, 0x4, PT ;  /* 0x000000040600780c */ /* 0x000fe20003f05270 */
[----:B------:R-:W-:-:S12]  /*10a00*/  IMAD.MOV.U32 R3, RZ, RZ, R4 ;  /* 0x000000ffff037224 */ /* 0x000fd800078e0004 */
[----:B------:R-:W-:Y:S05]  /*10a10*/  @!P0 BRA `(.L_x_327) ;  /* 0x00000008000c8947 */ /* 0x000fea0003800000 */
[----:B------:R-:W-:Y:S05]  /*10a20*/  BRA `(.L_x_329) ;  /* 0x0000000400fc7947 */ /* 0x000fea0003800000 */
.L_x_325:
[----:B------:R-:W-:-:S13]  /*10a30*/  ISETP.GT.AND P0, PT, R6, 0x7, PT ;  /* 0x000000070600780c */ /* 0x000fda0003f04270 */
[----:B------:R-:W-:Y:S05]  /*10a40*/  @P0 BRA `(.L_x_330) ;  /* 0x00000000003c0947 */ /* 0x000fea0003800000 */
[----:B------:R-:W-:-:S04]  /*10a50*/  MOV R3, 0xfffffffb ;  /* 0xfffffffb00037802 */ /* 0x000fc80000000f00 */
[----:B------:R-:W-:-:S04]  /*10a60*/  VIADDMNMX.U32 R6, R6, R3, 0x3, PT ;  /* 0x0000000306067446 */ /* 0x000fc80003800003 */
[----:B------:R-:W-:-:S04]  /*10a70*/  SHF.L.U32 R6, R6, 0x2, RZ ;  /* 0x0000000206067819 */ /* 0x000fc800000006ff */
[----:B------:R-:W1:Y:S02]  /*10a80*/  LDC R10, c[0x2][R6+0x968] ;  /* 0x00825a00060a7b82 */ /* 0x000e640000000800 */
[----:B-1----:R-:W-:-:S04]  /*10a90*/  SHF.R.S32.HI R11, RZ, 0x1f, R10 ;  /* 0x0000001fff0b7819 */ /* 0x002fc8000001140a */
.L_x_1145:
[----:B------:R-:W-:Y:S05]  /*10aa0*/  BRX R10 -0x10ab0                                                        (*"BRANCH_TARGETS .L_x_1146,.L_x_1147,.L_x_1148,.L_x_329"*) ;  /* 0xfffffef40a547949 */ /* 0x000fea000383ffff */
.L_x_1148:
[----:B------:R-:W-:-:S04]  /*10ab0*/  FADD R4, R4, 1 ;  /* 0x3f80000004047421 */ /* 0x000fc80000000000 */
[----:B------:R-:W-:Y:S01]  /*10ac0*/  FADD R3, R4, R5 ;  /* 0x0000000504037221 */ /* 0x000fe20000000000 */
[----:B------:R-:W-:Y:S06]  /*10ad0*/  BRA `(.L_x_327) ;  /* 0x0000000400dc7947 */ /* 0x000fec0003800000 */
.L_x_1147:
[----:B------:R-:W-:-:S04]  /*10ae0*/  FADD R3, R5, 1 ;  /* 0x3f80000005037421 */ /* 0x000fc80000000000 */
[----:B------:R-:W-:Y:S01]  /*10af0*/  FADD R3, R3, R4 ;  /* 0x0000000403037221 */ /* 0x000fe20000000000 */
[----:B------:R-:W-:Y:S06]  /*10b00*/  BRA `(.L_x_327) ;  /* 0x0000000400d07947 */ /* 0x000fec0003800000 */
.L_x_1146:
[----:B------:R-:W-:-:S04]  /*10b10*/  FADD R3, R5, 1 ;  /* 0x3f80000005037421 */ /* 0x000fc80000000000 */
[----:B------:R-:W-:Y:S01]  /*10b20*/  FADD R3, R3, R4 ;  /* 0x0000000403037221 */ /* 0x000fe20000000000 */
[----:B------:R-:W-:Y:S06]  /*10b30*/  BRA `(.L_x_327) ;  /* 0x0000000400c47947 */ /* 0x000fec0003800000 */
.L_x_330:
[----:B------:R-:W-:-:S13]  /*10b40*/  ISETP.GT.AND P0, PT, R6, 0x9, PT ;  /* 0x000000090600780c */ /* 0x000fda0003f04270 */
[----:B------:R-:W-:Y:S05]  /*10b50*/  @P0 BRA `(.L_x_331) ;  /* 0x0000000000300947 */ /* 0x000fea0003800000 */
[----:B------:R-:W-:-:S05]  /*10b60*/  IMAD.MOV.U32 R3, RZ, RZ, -0x8 ;  /* 0xfffffff8ff037424 */ /* 0x000fca00078e00ff */
[----:B------:R-:W-:-:S04]  /*10b70*/  VIADDMNMX.U32 R6, R6, R3, 0x2, PT ;  /* 0x0000000206067446 */ /* 0x000fc80003800003 */
[----:B------:R-:W-:-:S04]  /*10b80*/  SHF.L.U32 R6, R6, 0x2, RZ ;  /* 0x0000000206067819 */ /* 0x000fc800000006ff */
[----:B------:R-:W1:Y:S02]  /*10b90*/  LDC R10, c[0x2][R6+0x978] ;  /* 0x00825e00060a7b82 */ /* 0x000e640000000800 */
[----:B-1----:R-:W-:-:S04]  /*10ba0*/  SHF.R.S32.HI R11, RZ, 0x1f, R10 ;  /* 0x0000001fff0b7819 */ /* 0x002fc8000001140a */
.L_x_1150:
[----:B------:R-:W-:Y:S05]  /*10bb0*/  BRX R10 -0x10bc0                                                        (*"BRANCH_TARGETS .L_x_1151,.L_x_1152,.L_x_329"*) ;  /* 0xfffffef40a107949 */ /* 0x000fea000383ffff */
.L_x_1152:
[----:B------:R-:W-:-:S04]  /*10bc0*/  FADD R3, R5, 1 ;  /* 0x3f80000005037421 */ /* 0x000fc80000000000 */
[----:B------:R-:W-:Y:S01]  /*10bd0*/  FADD R3, R3, R4 ;  /* 0x0000000403037221 */ /* 0x000fe20000000000 */
[----:B------:R-:W-:Y:S06]  /*10be0*/  BRA `(.L_x_327) ;  /* 0x0000000400987947 */ /* 0x000fec0003800000 */
.L_x_1151:
[----:B------:R-:W-:-:S04]  /*10bf0*/  FADD R3, R5, 1 ;  /* 0x3f80000005037421 */ /* 0x000fc80000000000 */
[----:B------:R-:W-:Y:S01]  /*10c00*/  FADD R3, R3, 1 ;  /* 0x3f80000003037421 */ /* 0x000fe20000000000 */
[----:B------:R-:W-:Y:S06]  /*10c10*/  BRA `(.L_x_327) ;  /* 0x00000004008c7947 */ /* 0x000fec0003800000 */
.L_x_331:
[----:B------:R-:W-:-:S04]  /*10c20*/  MOV R3, 0xfffffff6 ;  /* 0xfffffff600037802 */ /* 0x000fc80000000f00 */
[----:B------:R-:W-:-:S05]  /*10c30*/  VIADDMNMX.U32 R6, R6, R3, 0x2, PT ;  /* 0x0000000206067446 */ /* 0x000fca0003800003 */
[----:B------:R-:W-:-:S04]  /*10c40*/  IMAD.SHL.U32 R6, R6, 0x4, RZ ;  /* 0x0000000406067824 */ /* 0x000fc800078e00ff */
[----:B------:R-:W1:Y:S02]  /*10c50*/  LDC R10, c[0x2][R6+0x984] ;  /* 0x00826100060a7b82 */ /* 0x000e640000000800 */
[----:B-1----:R-:W-:-:S04]  /*10c60*/  SHF.R.S32.HI R11, RZ, 0x1f, R10 ;  /* 0x0000001fff0b7819 */ /* 0x002fc8000001140a */
.L_x_1154:
[----:B------:R-:W-:Y:S05]  /*10c70*/  BRX R10 -0x10c80                                                        (*"BRANCH_TARGETS .L_x_1155,.L_x_1156,.L_x_329"*) ;  /* 0xfffffef00ae07949 */ /* 0x000fea000383ffff */
.L_x_1156:
[----:B------:R-:W-:-:S04]  /*10c80*/  FADD R3, R5, 1 ;  /* 0x3f80000005037421 */ /* 0x000fc80000000000 */
[----:B------:R-:W-:Y:S01]  /*10c90*/  FADD R3, R3, R4 ;  /* 0x0000000403037221 */ /* 0x000fe20000000000 */
[----:B------:R-:W-:Y:S06]  /*10ca0*/  BRA `(.L_x_327) ;  /* 0x0000000400687947 */ /* 0x000fec0003800000 */
.L_x_1155:
[----:B------:R-:W-:-:S04]  /*10cb0*/  FADD R3, R5, 1 ;  /* 0x3f80000005037421 */ /* 0x000fc80000000000 */
[----:B------:R-:W-:Y:S01]  /*10cc0*/  FADD R3, R3, 1 ;  /* 0x3f80000003037421 */ /* 0x000fe20000000000 */
[----:B------:R-:W-:Y:S06]  /*10cd0*/  BRA `(.L_x_327) ;  /* 0x00000004005c7947 */ /* 0x000fec0003800000 */
.L_x_324:
        /* <DEDUP_REMOVED lines=9> */
.L_x_1158:
[----:B------:R-:W-:Y:S05]  /*10d70*/  BRX R10 -0x10d80                                                        (*"BRANCH_TARGETS .L_x_1159,.L_x_1160,.L_x_1161,.L_x_329"*) ;  /* 0xfffffef00aa07949 */ /* 0x000fea000383ffff */
.L_x_1161:
[----:B------:R-:W-:Y:S01]  /*10d80*/  FADD R3, R5, 1 ;  /* 0x3f80000005037421 */ /* 0x000fe20000000000 */
[----:B------:R-:W-:Y:S06]  /*10d90*/  BRA `(.L_x_327) ;  /* 0x00000004002c7947 */ /* 0x000fec0003800000 */
.L_x_1160:
[----:B------:R-:W-:Y:S01]  /*10da0*/  FADD R3, R5, 1 ;  /* 0x3f80000005037421 */ /* 0x000fe20000000000 */
[----:B------:R-:W-:Y:S06]  /*10db0*/  BRA `(.L_x_327) ;  /* 0x0000000400247947 */ /* 0x000fec0003800000 */
.L_x_1159:
[----:B------:R-:W-:-:S04]  /*10dc0*/  FADD R3, R5, 1 ;  /* 0x3f80000005037421 */ /* 0x000fc80000000000 */
[----:B------:R-:W-:Y:S01]  /*10dd0*/  FADD R3, R3, R4 ;  /* 0x0000000403037221 */ /* 0x000fe20000000000 */
[----:B------:R-:W-:Y:S06]  /*10de0*/  BRA `(.L_x_327) ;  /* 0x0000000400187947 */ /* 0x000fec0003800000 */
.L_x_333:
[----:B------:R-:W-:-:S13]  /*10df0*/  ISETP.GT.AND P0, PT, R6, 0x10, PT ;  /* 0x000000100600780c */ /* 0x000fda0003f04270 */
[----:B------:R-:W-:Y:S05]  /*10e00*/  @P0 BRA `(.L_x_334) ;  /* 0x0000000000300947 */ /* 0x000fea0003800000 */
[----:B------:R-:W-:-:S05]  /*10e10*/  IMAD.MOV.U32 R3, RZ, RZ, -0xf ;  /* 0xfffffff1ff037424 */ /* 0x000fca00078e00ff */
[----:B------:R-:W-:-:S04]  /*10e20*/  VIADDMNMX.U32 R6, R6, R3, 0x2, PT ;  /* 0x0000000206067446 */ /* 0x000fc80003800003 */
[----:B------:R-:W-:-:S04]  /*10e30*/  SHF.L.U32 R6, R6, 0x2, RZ ;  /* 0x0000000206067819 */ /* 0x000fc800000006ff */
[----:B------:R-:W1:Y:S02]  /*10e40*/  LDC R10, c[0x2][R6+0x9a0] ;  /* 0x00826800060a7b82 */ /* 0x000e640000000800 */
[----:B-1----:R-:W-:-:S04]  /*10e50*/  SHF.R.S32.HI R11, RZ, 0x1f, R10 ;  /* 0x0000001fff0b7819 */ /* 0x002fc8000001140a */
.L_x_1163:
[----:B------:R-:W-:Y:S05]  /*10e60*/  BRX R10 -0x10e70                                                        (*"BRANCH_TARGETS .L_x_1164,.L_x_1165,.L_x_329"*) ;  /* 0xfffffef00a647949 */ /* 0x000fea000383ffff */
.L_x_1165:
[----:B------:R-:W-:-:S04]  /*10e70*/  FADD R3, R5, 1 ;  /* 0x3f80000005037421 */ /* 0x000fc80000000000 */
[----:B------:R-:W-:Y:S01]  /*10e80*/  FADD R3, R3, 1 ;  /* 0x3f80000003037421 */ /* 0x000fe20000000000 */
[----:B------:R-:W-:Y:S06]  /*10e90*/  BRA `(.L_x_327) ;  /* 0x0000000000ec7947 */ /* 0x000fec0003800000 */
.L_x_1164:
[----:B------:R-:W-:-:S04]  /*10ea0*/  FADD R3, R5, 1 ;  /* 0x3f80000005037421 */ /* 0x000fc80000000000 */
[----:B------:R-:W-:Y:S01]  /*10eb0*/  FADD R3, R3, R4 ;  /* 0x0000000403037221 */ /* 0x000fe20000000000 */
[----:B------:R-:W-:Y:S06]  /*10ec0*/  BRA `(.L_x_327) ;  /* 0x0000000000e07947 */ /* 0x000fec0003800000 */
.L_x_334:
[----:B------:R-:W-:-:S04]  /*10ed0*/  MOV R3, 0xffffffef ;  /* 0xffffffef00037802 */ /* 0x000fc80000000f00 */
[----:B------:R-:W-:-:S05]  /*10ee0*/  VIADDMNMX.U32 R6, R6, R3, 0x2, PT ;  /* 0x0000000206067446 */ /* 0x000fca0003800003 */
[----:B------:R-:W-:-:S04]  /*10ef0*/  IMAD.SHL.U32 R6, R6, 0x4, RZ ;  /* 0x0000000406067824 */ /* 0x000fc800078e00ff */
[----:B------:R-:W1:Y:S02]  /*10f00*/  LDC R10, c[0x2][R6+0x9ac] ;  /* 0x00826b00060a7b82 */ /* 0x000e640000000800 */
[----:B-1----:R-:W-:-:S04]  /*10f10*/  SHF.R.S32.HI R11, RZ, 0x1f, R10 ;  /* 0x0000001fff0b7819 */ /* 0x002fc8000001140a */
.L_x_1167:
[----:B------:R-:W-:Y:S05]  /*10f20*/  BRX R10 -0x10f30                                                        (*"BRANCH_TARGETS .L_x_1168,.L_x_1169,.L_x_329"*) ;  /* 0xfffffef00a347949 */ /* 0x000fea000383ffff */
.L_x_1169:
[----:B------:R-:W-:-:S04]  /*10f30*/  FADD R3, R5, 1 ;  /* 0x3f80000005037421 */ /* 0x000fc80000000000 */
[----:B------:R-:W-:Y:S01]  /*10f40*/  FADD R3, R3, 1 ;  /* 0x3f80000003037421 */ /* 0x000fe20000000000 */
[----:B------:R-:W-:Y:S06]  /*10f50*/  BRA `(.L_x_327) ;  /* 0x0000000000bc7947 */ /* 0x000fec0003800000 */
.L_x_1168:
[----:B------:R-:W-:-:S04]  /*10f60*/  FADD R4, R4, 1 ;  /* 0x3f80000004047421 */ /* 0x000fc80000000000 */
[----:B------:R-:W-:Y:S01]  /*10f70*/  FADD R3, R4, R5 ;  /* 0x0000000504037221 */ /* 0x000fe20000000000 */
[----:B------:R-:W-:Y:S06]  /*10f80*/  BRA `(.L_x_327) ;  /* 0x0000000000b07947 */ /* 0x000fec0003800000 */
.L_x_332:
        /* <DEDUP_REMOVED lines=9> */
.L_x_1171:
[----:B------:R-:W-:Y:S05]  /*11020*/  BRX R10 -0x11030                                                        (*"BRANCH_TARGETS .L_x_1172,.L_x_1173,.L_x_329"*) ;  /* 0xfffffeec0af47949 */ /* 0x000fea000383ffff */
.L_x_1173:
[----:B------:R-:W-:Y:S01]  /*11030*/  FADD R3, R5, 1 ;  /* 0x3f80000005037421 */ /* 0x000fe20000000000 */
[----:B------:R-:W-:Y:S06]  /*11040*/  BRA `(.L_x_327) ;  /* 0x0000000000807947 */ /* 0x000fec0003800000 */
.L_x_1172:
[----:B------:R-:W-:Y:S01]  /*11050*/  FADD R3, R5, 1 ;  /* 0x3f80000005037421 */ /* 0x000fe20000000000 */
[----:B------:R-:W-:Y:S06]  /*11060*/  BRA `(.L_x_327) ;  /* 0x0000000000787947 */ /* 0x000fec0003800000 */
.L_x_336:
[----:B------:R-:W-:-:S05]  /*11070*/  IMAD.MOV.U32 R3, RZ, RZ, -0x15 ;  /* 0xffffffebff037424 */ /* 0x000fca00078e00ff */
[----:B------:R-:W-:-:S04]  /*11080*/  VIADDMNMX.U32 R6, R6, R3, 0x2, PT ;  /* 0x0000000206067446 */ /* 0x000fc80003800003 */
[----:B------:R-:W-:-:S04]  /*11090*/  SHF.L.U32 R6, R6, 0x2, RZ ;  /* 0x0000000206067819 */ /* 0x000fc800000006ff */
[----:B------:R-:W1:Y:S02]  /*110a0*/  LDC R10, c[0x2][R6+0x9c4] ;  /* 0x00827100060a7b82 */ /* 0x000e640000000800 */
[----:B-1----:R-:W-:-:S04]  /*110b0*/  SHF.R.S32.HI R11, RZ, 0x1f, R10 ;  /* 0x0000001fff0b7819 */ /* 0x002fc8000001140a */
.L_x_1175:
[----:B------:R-:W-:Y:S05]  /*110c0*/  BRX R10 -0x110d0                                                        (*"BRANCH_TARGETS .L_x_1176,.L_x_1177,.L_x_329"*) ;  /* 0xfffffeec0acc7949 */ /* 0x000fea000383ffff */
.L_x_1177:
[----:B------:R-:W-:Y:S01]  /*110d0*/  FADD R3, R5, 1 ;  /* 0x3f80000005037421 */ /* 0x000fe20000000000 */
[----:B------:R-:W-:Y:S06]  /*110e0*/  BRA `(.L_x_327) ;  /* 0x0000000000587947 */ /* 0x000fec0003800000 */
.L_x_1176:
[----:B------:R-:W-:Y:S01]  /*110f0*/  FADD R3, R5, 1 ;  /* 0x3f80000005037421 */ /* 0x000fe20000000000 */
[----:B------:R-:W-:Y:S06]  /*11100*/  BRA `(.L_x_327) ;  /* 0x0000000000507947 */ /* 0x000fec0003800000 */
.L_x_335:
[----:B------:R-:W-:-:S13]  /*11110*/  ISETP.GT.AND P0, PT, R6, 0x18, PT ;  /* 0x000000180600780c */ /* 0x000fda0003f04270 */
[----:B------:R-:W-:Y:S05]  /*11120*/  @P0 BRA `(.L_x_337) ;  /* 0x0000000000280947 */ /* 0x000fea0003800000 */
[----:B------:R-:W-:-:S04]  /*11130*/  MOV R3, 0xffffffe9 ;  /* 0xffffffe900037802 */ /* 0x000fc80000000f00 */
[----:B------:R-:W-:-:S05]  /*11140*/  VIADDMNMX.U32 R6, R6, R3, 0x2, PT ;  /* 0x0000000206067446 */ /* 0x000fca0003800003 */
[----:B------:R-:W-:-:S04]  /*11150*/  IMAD.SHL.U32 R6, R6, 0x4, RZ ;  /* 0x0000000406067824 */ /* 0x000fc800078e00ff */
[----:B------:R-:W1:Y:S02]  /*11160*/  LDC R10, c[0x2][R6+0x9d0] ;  /* 0x00827400060a7b82 */ /* 0x000e640000000800 */
[----:B-1----:R-:W-:-:S04]  /*11170*/  SHF.R.S32.HI R11, RZ, 0x1f, R10 ;  /* 0x0000001fff0b7819 */ /* 0x002fc8000001140a */
.L_x_1179:
[----:B------:R-:W-:Y:S05]  /*11180*/  BRX R10 -0x11190                                                        (*"BRANCH_TARGETS .L_x_1180,.L_x_1181,.L_x_329"*) ;  /* 0xfffffeec0a9c7949 */ /* 0x000fea000383ffff */
.L_x_1181:
[----:B------:R-:W-:Y:S01]  /*11190*/  FADD R3, R5, 1 ;  /* 0x3f80000005037421 */ /* 0x000fe20000000000 */
[----:B------:R-:W-:Y:S06]  /*111a0*/  BRA `(.L_x_327) ;  /* 0x0000000000287947 */ /* 0x000fec0003800000 */
.L_x_1180:
[----:B------:R-:W-:Y:S01]  /*111b0*/  FADD R3, R5, 1 ;  /* 0x3f80000005037421 */ /* 0x000fe20000000000 */
[----:B------:R-:W-:Y:S06]  /*111c0*/  BRA `(.L_x_327) ;  /* 0x0000000000207947 */ /* 0x000fec0003800000 */
.L_x_337:
[----:B------:R-:W-:-:S13]  /*111d0*/  ISETP.NE.AND P0, PT, R6, 0x19, PT ;  /* 0x000000190600780c */ /* 0x000fda0003f05270 */
[----:B------:R-:W-:Y:S05]  /*111e0*/  @!P0 BRA `(.L_x_338) ;  /* 0x0000000000148947 */ /* 0x000fea0003800000 */
[----:B------:R-:W-:-:S13]  /*111f0*/  ISETP.NE.AND P0, PT, R6, 0x1a, PT ;  /* 0x0000001a0600780c */ /* 0x000fda0003f05270 */
[----:B------:R-:W-:Y:S01]  /*11200*/  @!P0 FADD R3, R5, 1 ;  /* 0x3f80000005038421 */ /* 0x000fe20000000000 */
[----:B------:R-:W-:Y:S06]  /*11210*/  @!P0 BRA `(.L_x_327) ;  /* 0x00000000000c8947 */ /* 0x000fec0003800000 */
.L_x_329:
[----:B------:R-:W-:Y:S01]  /*11220*/  MOV R3, 0x7fc00000 ;  /* 0x7fc0000000037802 */ /* 0x000fe20000000f00 */
[----:B------:R-:W-:Y:S06]  /*11230*/  BRA `(.L_x_327) ;  /* 0x0000000000047947 */ /* 0x000fec0003800000 */
.L_x_338:
[----:B------:R-:W-:-:S07]  /*11240*/  FADD R3, R5, 1 ;  /* 0x3f80000005037421 */ /* 0x000fce0000000000 */
.L_x_327:
[----:B------:R-:W-:Y:S05]  /*11250*/  BSYNC.RECONVERGENT B0 ;  /* 0x0000000000007941 */ /* 0x000fea0003800200 */
.L_x_323:
        /* <DEDUP_REMOVED lines=14> */
.L_x_1183:
[----:B------:R-:W-:Y:S05]  /*11340*/  BRX R4 -0x11350                                                         (*"BRANCH_TARGETS .L_x_1184,.L_x_1185,.L_x_1186,.L_x_345"*) ;  /* 0xfffffeec042c7949 */ /* 0x000fea000383ffff */
.L_x_1186:
[----:B------:R-:W-:Y:S01]  /*11350*/  FADD R4, R2, 1 ;  /* 0x3f80000002047421 */ /* 0x000fe20000000000 */
[----:B------:R-:W-:Y:S06]  /*11360*/  BRA `(.L_x_343) ;  /* 0x0000000800547947 */ /* 0x000fec0003800000 */
.L_x_1185:
[----:B------:R-:W-:Y:S01]  /*11370*/  FADD R4, R2, 1 ;  /* 0x3f80000002047421 */ /* 0x000fe20000000000 */
[----:B------:R-:W-:Y:S06]  /*11380*/  BRA `(.L_x_343) ;  /* 0x00000008004c7947 */ /* 0x000fec0003800000 */
.L_x_1184:
[----:B------:R-:W-:Y:S01]  /*11390*/  FADD R4, R2, 1 ;  /* 0x3f80000002047421 */ /* 0x000fe20000000000 */
[----:B------:R-:W-:Y:S06]  /*113a0*/  BRA `(.L_x_343) ;  /* 0x0000000800447947 */ /* 0x000fec0003800000 */
.L_x_342:
        /* <DEDUP_REMOVED lines=8> */
.L_x_344:
[----:B------:R-:W-:Y:S02]  /*11430*/  ISETP.NE.AND P0, PT, R5, 0x3, PT ;  /* 0x000000030500780c */ /* 0x000fe40003f05270 */
[----:B------:R-:W-:-:S11]  /*11440*/  MOV R4, R2 ;  /* 0x0000000200047202 */ /* 0x000fd60000000f00 */
[----:B------:R-:W-:Y:S05]  /*11450*/  @!P0 BRA `(.L_x_343) ;  /* 0x0000000800188947 */ /* 0x000fea0003800000 */
[----:B------:R-:W-:Y:S01]  /*11460*/  ISETP.NE.AND P0, PT, R5, 0x4, PT ;  /* 0x000000040500780c */ /* 0x000fe20003f05270 */
[----:B------:R-:W-:-:S12]  /*11470*/  IMAD.MOV.U32 R4, RZ, RZ, R0 ;  /* 0x000000ffff047224 */ /* 0x000fd800078e0000 */
[----:B------:R-:W-:Y:S05]  /*11480*/  @!P0 BRA `(.L_x_343) ;  /* 0x00000008000c8947 */ /* 0x000fea0003800000 */
[----:B------:R-:W-:Y:S05]  /*11490*/  BRA `(.L_x_345) ;  /* 0x0000000400fc7947 */ /* 0x000fea0003800000 */
.L_x_341:
[----:B------:R-:W-:-:S13]  /*114a0*/  ISETP.GT.AND P0, PT, R5, 0x7, PT ;  /* 0x000000070500780c */ /* 0x000fda0003f04270 */
[----:B------:R-:W-:Y:S05]  /*114b0*/  @P0 BRA `(.L_x_346) ;  /* 0x00000000003c0947 */ /* 0x000fea0003800000 */
[----:B------:R-:W-:-:S04]  /*114c0*/  MOV R4, 0xfffffffb ;  /* 0xfffffffb00047802 */ /* 0x000fc80000000f00 */
[----:B------:R-:W-:-:S04]  /*114d0*/  VIADDMNMX.U32 R5, R5, R4, 0x3, PT ;  /* 0x0000000305057446 */ /* 0x000fc80003800004 */
[----:B------:R-:W-:-:S04]  /*114e0*/  SHF.L.U32 R6, R5, 0x2, RZ ;  /* 0x0000000205067819 */ /* 0x000fc800000006ff */
[----:B------:R-:W0:Y:S02]  /*114f0*/  LDC R4, c[0x2][R6+0x9ec] ;  /* 0x00827b0006047b82 */ /* 0x000e240000000800 */
[----:B0-----:R-:W-:-:S04]  /*11500*/  SHF.R.S32.HI R5, RZ, 0x1f, R4 ;  /* 0x0000001fff057819 */ /* 0x001fc80000011404 */
.L_x_1188:
[----:B------:R-:W-:Y:S05]  /*11510*/  BRX R4 -0x11520                                                         (*"BRANCH_TARGETS .L_x_1189,.L_x_1190,.L_x_1191,.L_x_345"*) ;  /* 0xfffffee804b87949 */ /* 0x000fea000383ffff */
.L_x_1191:
[----:B------:R-:W-:-:S04]  /*11520*/  FADD R5, R0, 1 ;  /* 0x3f80000000057421 */ /* 0x000fc80000000000 */
[----:B------:R-:W-:Y:S01]  /*11530*/  FADD R4, R5, R2 ;  /* 0x0000000205047221 */ /* 0x000fe20000000000 */
[----:B------:R-:W-:Y:S06]  /*11540*/  BRA `(.L_x_343) ;  /* 0x0000000400dc7947 */ /* 0x000fec0003800000 */
.L_x_1190:
[----:B------:R-:W-:-:S04]  /*11550*/  FADD R5, R2, 1 ;  /* 0x3f80000002057421 */ /* 0x000fc80000000000 */
[----:B------:R-:W-:Y:S01]  /*11560*/  FADD R4, R5, R0 ;  /* 0x0000000005047221 */ /* 0x000fe20000000000 */
[----:B------:R-:W-:Y:S06]  /*11570*/  BRA `(.L_x_343) ;  /* 0x0000000400d07947 */ /* 0x000fec0003800000 */
.L_x_1189:
[----:B------:R-:W-:-:S04]  /*11580*/  FADD R5, R2, 1 ;  /* 0x3f80000002057421 */ /* 0x000fc80000000000 */
[----:B------:R-:W-:Y:S01]  /*11590*/  FADD R4, R5, R0 ;  /* 0x0000000005047221 */ /* 0x000fe20000000000 */
[----:B------:R-:W-:Y:S06]  /*115a0*/  BRA `(.L_x_343) ;  /* 0x0000000400c47947 */ /* 0x000fec0003800000 */
.L_x_346:
[----:B------:R-:W-:-:S13]  /*115b0*/  ISETP.GT.AND P0, PT, R5, 0x9, PT ;  /* 0x000000090500780c */ /* 0x000fda0003f04270 */
[----:B------:R-:W-:Y:S05]  /*115c0*/  @P0 BRA `(.L_x_347) ;  /* 0x0000000000300947 */ /* 0x000fea0003800000 */
[----:B------:R-:W-:-:S05]  /*115d0*/  IMAD.MOV.U32 R4, RZ, RZ, -0x8 ;  /* 0xfffffff8ff047424 */ /* 0x000fca00078e00ff */
[----:B------:R-:W-:-:S04]  /*115e0*/  VIADDMNMX.U32 R5, R5, R4, 0x2, PT ;  /* 0x0000000205057446 */ /* 0x000fc80003800004 */
[----:B------:R-:W-:-:S04]  /*115f0*/  SHF.L.U32 R6, R5, 0x2, RZ ;  /* 0x0000000205067819 */ /* 0x000fc800000006ff */
[----:B------:R-:W0:Y:S02]  /*11600*/  LDC R4, c[0x2][R6+0x9fc] ;  /* 0x00827f0006047b82 */ /* 0x000e240000000800 */
[----:B0-----:R-:W-:-:S04]  /*11610*/  SHF.R.S32.HI R5, RZ, 0x1f, R4 ;  /* 0x0000001fff057819 */ /* 0x001fc80000011404 */
.L_x_1193:
[----:B------:R-:W-:Y:S05]  /*11620*/  BRX R4 -0x11630                                                         (*"BRANCH_TARGETS .L_x_1194,.L_x_1195,.L_x_345"*) ;  /* 0xfffffee804747949 */ /* 0x000fea000383ffff */
.L_x_1195:
[----:B------:R-:W-:-:S04]  /*11630*/  FADD R5, R2, 1 ;  /* 0x3f80000002057421 */ /* 0x000fc80000000000 */
[----:B------:R-:W-:Y:S01]  /*11640*/  FADD R4, R5, R0 ;  /* 0x0000000005047221 */ /* 0x000fe20000000000 */
[----:B------:R-:W-:Y:S06]  /*11650*/  BRA `(.L_x_343) ;  /* 0x0000000400987947 */ /* 0x000fec0003800000 */
.L_x_1194:
[----:B------:R-:W-:-:S04]  /*11660*/  FADD R2, R2, 1 ;  /* 0x3f80000002027421 */ /* 0x000fc80000000000 */
[----:B------:R-:W-:Y:S01]  /*11670*/  FADD R4, R2, 1 ;  /* 0x3f80000002047421 */ /* 0x000fe20000000000 */
[----:B------:R-:W-:Y:S06]  /*11680*/  BRA `(.L_x_343) ;  /* 0x00000004008c7947 */ /* 0x000fec0003800000 */
.L_x_347:
[----:B------:R-:W-:-:S04]  /*11690*/  MOV R4, 0xfffffff6 ;  /* 0xfffffff600047802 */ /* 0x000fc80000000f00 */
[----:B------:R-:W-:-:S05]  /*116a0*/  VIADDMNMX.U32 R5, R5, R4, 0x2, PT ;  /* 0x0000000205057446 */ /* 0x000fca0003800004 */
[----:B------:R-:W-:-:S04]  /*116b0*/  IMAD.SHL.U32 R6, R5, 0x4, RZ ;  /* 0x0000000405067824 */ /* 0x000fc800078e00ff */
[----:B------:R-:W0:Y:S02]  /*116c0*/  LDC R4, c[0x2][R6+0xa08] ;  /* 0x0082820006047b82 */ /* 0x000e240000000800 */
[----:B0-----:R-:W-:-:S04]  /*116d0*/  SHF.R.S32.HI R5, RZ, 0x1f, R4 ;  /* 0x0000001fff057819 */ /* 0x001fc80000011404 */
.L_x_1197:
[----:B------:R-:W-:Y:S05]  /*116e0*/  BRX R4 -0x116f0                                                         (*"BRANCH_TARGETS .L_x_1198,.L_x_1199,.L_x_345"*) ;  /* 0xfffffee804447949 */ /* 0x000fea000383ffff */
.L_x_1199:
[----:B------:R-:W-:-:S04]  /*116f0*/  FADD R5, R2, 1 ;  /* 0x3f80000002057421 */ /* 0x000fc80000000000 */
[----:B------:R-:W-:Y:S01]  /*11700*/  FADD R4, R5, R0 ;  /* 0x0000000005047221 */ /* 0x000fe20000000000 */
[----:B------:R-:W-:Y:S06]  /*11710*/  BRA `(.L_x_343) ;  /* 0x0000000400687947 */ /* 0x000fec0003800000 */
.L_x_1198:
[----:B------:R-:W-:-:S04]  /*11720*/  FADD R2, R2, 1 ;  /* 0x3f80000002027421 */ /* 0x000fc80000000000 */
[----:B------:R-:W-:Y:S01]  /*11730*/  FADD R4, R2, 1 ;  /* 0x3f80000002047421 */ /* 0x000fe20000000000 */
[----:B------:R-:W-:Y:S06]  /*11740*/  BRA `(.L_x_343) ;  /* 0x00000004005c7947 */ /* 0x000fec0003800000 */
.L_x_340:
        /* <DEDUP_REMOVED lines=9> */
.L_x_1201:
[----:B------:R-:W-:Y:S05]  /*117e0*/  BRX R4 -0x117f0                                                         (*"BRANCH_TARGETS .L_x_1202,.L_x_1203,.L_x_1204,.L_x_345"*) ;  /* 0xfffffee804047949 */ /* 0x000fea000383ffff */
.L_x_1204:
[----:B------:R-:W-:Y:S01]  /*117f0*/  FADD R4, R2, 1 ;  /* 0x3f80000002047421 */ /* 0x000fe20000000000 */
[----:B------:R-:W-:Y:S06]  /*11800*/  BRA `(.L_x_343) ;  /* 0x00000004002c7947 */ /* 0x000fec0003800000 */
.L_x_1203:
[----:B------:R-:W-:Y:S01]  /*11810*/  FADD R4, R2, 1 ;  /* 0x3f80000002047421 */ /* 0x000fe20000000000 */
[----:B------:R-:W-:Y:S06]  /*11820*/  BRA `(.L_x_343) ;  /* 0x0000000400247947 */ /* 0x000fec0003800000 */
.L_x_1202:
[----:B------:R-:W-:-:S04]  /*11830*/  FADD R5, R2, 1 ;  /* 0x3f80000002057421 */ /* 0x000fc80000000000 */
[----:B------:R-:W-:Y:S01]  /*11840*/  FADD R4, R5, R0 ;  /* 0x0000000005047221 */ /* 0x000fe20000000000 */
[----:B------:R-:W-:Y:S06]  /*11850*/  BRA `(.L_x_343) ;  /* 0x0000000400187947 */ /* 0x000fec0003800000 */
.L_x_349:
[----:B------:R-:W-:-:S13]  /*11860*/  ISETP.GT.AND P0, PT, R5, 0x10, PT ;  /* 0x000000100500780c */ /* 0x000fda0003f04270 */
[----:B------:R-:W-:Y:S05]  /*11870*/  @P0 BRA `(.L_x_350) ;  /* 0x0000000000300947 */ /* 0x000fea0003800000 */
[----:B------:R-:W-:-:S05]  /*11880*/  IMAD.MOV.U32 R4, RZ, RZ, -0xf ;  /* 0xfffffff1ff047424 */ /* 0x000fca00078e00ff */
[----:B------:R-:W-:-:S04]  /*11890*/  VIADDMNMX.U32 R5, R5, R4, 0x2, PT ;  /* 0x0000000205057446 */ /* 0x000fc80003800004 */
[----:B------:R-:W-:-:S04]  /*118a0*/  SHF.L.U32 R6, R5, 0x2, RZ ;  /* 0x0000000205067819 */ /* 0x000fc800000006ff */
[----:B------:R-:W0:Y:S02]  /*118b0*/  LDC R4, c[0x2][R6+0xa24] ;  /* 0x0082890006047b82 */ /* 0x000e240000000800 */
[----:B0-----:R-:W-:-:S04]  /*118c0*/  SHF.R.S32.HI R5, RZ, 0x1f, R4 ;  /* 0x0000001fff057819 */ /* 0x001fc80000011404 */
.L_x_1206:
[----:B------:R-:W-:Y:S05]  /*118d0*/  BRX R4 -0x118e0                                                         (*"BRANCH_TARGETS .L_x_1207,.L_x_1208,.L_x_345"*) ;  /* 0xfffffee404c87949 */ /* 0x000fea000383ffff */
.L_x_1208:
[----:B------:R-:W-:-:S04]  /*118e0*/  FADD R2, R2, 1 ;  /* 0x3f80000002027421 */ /* 0x000fc80000000000 */
[----:B------:R-:W-:Y:S01]  /*118f0*/  FADD R4, R2, 1 ;  /* 0x3f80000002047421 */ /* 0x000fe20000000000 */
[----:B------:R-:W-:Y:S06]  /*11900*/  BRA `(.L_x_343) ;  /* 0x0000000000ec7947 */ /* 0x000fec0003800000 */
.L_x_1207:
[----:B------:R-:W-:-:S04]  /*11910*/  FADD R5, R2, 1 ;  /* 0x3f80000002057421 */ /* 0x000fc80000000000 */
[----:B------:R-:W-:Y:S01]  /*11920*/  FADD R4, R5, R0 ;  /* 0x0000000005047221 */ /* 0x000fe20000000000 */
[----:B------:R-:W-:Y:S06]  /*11930*/  BRA `(.L_x_343) ;  /* 0x0000000000e07947 */ /* 0x000fec0003800000 */
.L_x_350:
[----:B------:R-:W-:-:S04]  /*11940*/  MOV R4, 0xffffffef ;  /* 0xffffffef00047802 */ /* 0x000fc80000000f00 */
[----:B------:R-:W-:-:S05]  /*11950*/  VIADDMNMX.U32 R5, R5, R4, 0x2, PT ;  /* 0x0000000205057446 */ /* 0x000fca0003800004 */
[----:B------:R-:W-:-:S04]  /*11960*/  IMAD.SHL.U32 R6, R5, 0x4, RZ ;  /* 0x0000000405067824 */ /* 0x000fc800078e00ff */
[----:B------:R-:W0:Y:S02]  /*11970*/  LDC R4, c[0x2][R6+0xa30] ;  /* 0x00828c0006047b82 */ /* 0x000e240000000800 */
[----:B0-----:R-:W-:-:S04]  /*11980*/  SHF.R.S32.HI R5, RZ, 0x1f, R4 ;  /* 0x0000001fff057819 */ /* 0x001fc80000011404 */
.L_x_1210:
[----:B------:R-:W-:Y:S05]  /*11990*/  BRX R4 -0x119a0                                                         (*"BRANCH_TARGETS .L_x_1211,.L_x_1212,.L_x_345"*) ;  /* 0xfffffee404987949 */ /* 0x000fea000383ffff */
.L_x_1212:
[----:B------:R-:W-:-:S04]  /*119a0*/  FADD R2, R2, 1 ;  /* 0x3f80000002027421 */ /* 0x000fc80000000000 */
[----:B------:R-:W-:Y:S01]  /*119b0*/  FADD R4, R2, 1 ;  /* 0x3f80000002047421 */ /* 0x000fe20000000000 */
[----:B------:R-:W-:Y:S06]  /*119c0*/  BRA `(.L_x_343) ;  /* 0x0000000000bc7947 */ /* 0x000fec0003800000 */
.L_x_1211:
[----:B------:R-:W-:-:S04]  /*119d0*/  FADD R5, R0, 1 ;  /* 0x3f80000000057421 */ /* 0x000fc80000000000 */
[----:B------:R-:W-:Y:S01]  /*119e0*/  FADD R4, R5, R2 ;  /* 0x0000000205047221 */ /* 0x000fe20000000000 */
[----:B------:R-:W-:Y:S06]  /*119f0*/  BRA `(.L_x_343) ;  /* 0x0000000000b07947 */ /* 0x000fec0003800000 */
.L_x_348:
        /* <DEDUP_REMOVED lines=9> */
.L_x_1214:
[----:B------:R-:W-:Y:S05]  /*11a90*/  BRX R4 -0x11aa0                                                         (*"BRANCH_TARGETS .L_x_1215,.L_x_1216,.L_x_345"*) ;  /* 0xfffffee404587949 */ /* 0x000fea000383ffff */
.L_x_1216:
[----:B------:R-:W-:Y:S01]  /*11aa0*/  FADD R4, R2, 1 ;  /* 0x3f80000002047421 */ /* 0x000fe20000000000 */
[----:B------:R-:W-:Y:S06]  /*11ab0*/  BRA `(.L_x_343) ;  /* 0x0000000000807947 */ /* 0x000fec0003800000 */
.L_x_1215:
[----:B------:R-:W-:Y:S01]  /*11ac0*/  FADD R4, R2, 1 ;  /* 0x3f80000002047421 */ /* 0x000fe20000000000 */
[----:B------:R-:W-:Y:S06]  /*11ad0*/  BRA `(.L_x_343) ;  /* 0x0000000000787947 */ /* 0x000fec0003800000 */
.L_x_352:
[----:B------:R-:W-:-:S05]  /*11ae0*/  IMAD.MOV.U32 R0, RZ, RZ, -0x15 ;  /* 0xffffffebff007424 */ /* 0x000fca00078e00ff */
[----:B------:R-:W-:-:S04]  /*11af0*/  VIADDMNMX.U32 R5, R5, R0, 0x2, PT ;  /* 0x0000000205057446 */ /* 0x000fc80003800000 */
[----:B------:R-:W-:-:S04]  /*11b00*/  SHF.L.U32 R0, R5, 0x2, RZ ;  /* 0x0000000205007819 */ /* 0x000fc800000006ff */
[----:B------:R-:W0:Y:S02]  /*11b10*/  LDC R4, c[0x2][R0+0xa48] ;  /* 0x0082920000047b82 */ /* 0x000e240000000800 */
[----:B0-----:R-:W-:-:S04]  /*11b20*/  SHF.R.S32.HI R5, RZ, 0x1f, R4 ;  /* 0x0000001fff057819 */ /* 0x001fc80000011404 */
.L_x_1218:
[----:B------:R-:W-:Y:S05]  /*11b30*/  BRX R4 -0x11b40                                                         (*"BRANCH_TARGETS .L_x_1219,.L_x_1220,.L_x_345"*) ;  /* 0xfffffee404307949 */ /* 0x000fea000383ffff */
.L_x_1220:
[----:B------:R-:W-:Y:S01]  /*11b40*/  FADD R4, R2, 1 ;  /* 0x3f80000002047421 */ /* 0x000fe20000000000 */
[----:B------:R-:W-:Y:S06]  /*11b50*/  BRA `(.L_x_343) ;  /* 0x0000000000587947 */ /* 0x000fec0003800000 */
.L_x_1219:
[----:B------:R-:W-:Y:S01]  /*11b60*/  FADD R4, R2, 1 ;  /* 0x3f80000002047421 */ /* 0x000fe20000000000 */
[----:B------:R-:W-:Y:S06]  /*11b70*/  BRA `(.L_x_343) ;  /* 0x0000000000507947 */ /* 0x000fec0003800000 */
.L_x_351:
[----:B------:R-:W-:-:S13]  /*11b80*/  ISETP.GT.AND P0, PT, R5, 0x18, PT ;  /* 0x000000180500780c */ /* 0x000fda0003f04270 */
[----:B------:R-:W-:Y:S05]  /*11b90*/  @P0 BRA `(.L_x_353) ;  /* 0x0000000000280947 */ /* 0x000fea0003800000 */
[----:B------:R-:W-:-:S04]  /*11ba0*/  MOV R0, 0xffffffe9 ;  /* 0xffffffe900007802 */ /* 0x000fc80000000f00 */
[----:B------:R-:W-:-:S05]  /*11bb0*/  VIADDMNMX.U32 R5, R5, R0, 0x2, PT ;  /* 0x0000000205057446 */ /* 0x000fca0003800000 */
[----:B------:R-:W-:-:S04]  /*11bc0*/  IMAD.SHL.U32 R0, R5, 0x4, RZ ;  /* 0x0000000405007824 */ /* 0x000fc800078e00ff */
[----:B------:R-:W0:Y:S02]  /*11bd0*/  LDC R4, c[0x2][R0+0xa54] ;  /* 0x0082950000047b82 */ /* 0x000e240000000800 */
[----:B0-----:R-:W-:-:S04]  /*11be0*/  SHF.R.S32.HI R5, RZ, 0x1f, R4 ;  /* 0x0000001fff057819 */ /* 0x001fc80000011404 */
.L_x_1222:
[----:B------:R-:W-:Y:S05]  /*11bf0*/  BRX R4 -0x11c00                                                         (*"BRANCH_TARGETS .L_x_1223,.L_x_1224,.L_x_345"*) ;  /* 0xfffffee404007949 */ /* 0x000fea000383ffff */
.L_x_1224:
[----:B------:R-:W-:Y:S01]  /*11c00*/  FADD R4, R2, 1 ;  /* 0x3f80000002047421 */ /* 0x000fe20000000000 */
[----:B------:R-:W-:Y:S06]  /*11c10*/  BRA `(.L_x_343) ;  /* 0x0000000000287947 */ /* 0x000fec0003800000 */
.L_x_1223:
[----:B------:R-:W-:Y:S01]  /*11c20*/  FADD R4, R2, 1 ;  /* 0x3f80000002047421 */ /* 0x000fe20000000000 */
[----:B------:R-:W-:Y:S06]  /*11c30*/  BRA `(.L_x_343) ;  /* 0x0000000000207947 */ /* 0x000fec0003800000 */
.L_x_353:
[----:B------:R-:W-:-:S13]  /*11c40*/  ISETP.NE.AND P0, PT, R5, 0x19, PT ;  /* 0x000000190500780c */ /* 0x000fda0003f05270 */
[----:B------:R-:W-:Y:S05]  /*11c50*/  @!P0 BRA `(.L_x_354) ;  /* 0x0000000000148947 */ /* 0x000fea0003800000 */
[----:B------:R-:W-:-:S13]  /*11c60*/  ISETP.NE.AND P0, PT, R5, 0x1a, PT ;  /* 0x0000001a0500780c */ /* 0x000fda0003f05270 */
[----:B------:R-:W-:Y:S01]  /*11c70*/  @!P0 FADD R4, R2, 1 ;  /* 0x3f80000002048421 */ /* 0x000fe20000000000 */
[----:B------:R-:W-:Y:S06]  /*11c80*/  @!P0 BRA `(.L_x_343) ;  /* 0x00000000000c8947 */ /* 0x000fec0003800000 */
.L_x_345:
[----:B------:R-:W-:Y:S01]  /*11c90*/  MOV R4, 0x7fc00000 ;  /* 0x7fc0000000047802 */ /* 0x000fe20000000f00 */
[----:B------:R-:W-:Y:S06]  /*11ca0*/  BRA `(.L_x_343) ;  /* 0x0000000000047947 */ /* 0x000fec0003800000 */
.L_x_354:
[----:B------:R-:W-:-:S07]  /*11cb0*/  FADD R4, R2, 1 ;  /* 0x3f80000002047421 */ /* 0x000fce0000000000 */
.L_x_343:
[----:B------:R-:W-:Y:S05]  /*11cc0*/  BSYNC.RECONVERGENT B0 ;  /* 0x0000000000007941 */ /* 0x000fea0003800200 */
.L_x_339:
        /* <DEDUP_REMOVED lines=14> */
.L_x_1226:
[----:B------:R-:W-:Y:S05]  /*11db0*/  BRX R6 -0x11dc0                                                         (*"BRANCH_TARGETS .L_x_1227,.L_x_1228,.L_x_1229,.L_x_361"*) ;  /* 0xfffffee006907949 */ /* 0x000fea000383ffff */
.L_x_1229:
[----:B------:R-:W-:Y:S01]  /*11dc0*/  FADD R0, R8, 1 ;  /* 0x3f80000008007421 */ /* 0x000fe20000000000 */
[----:B------:R-:W-:Y:S06]  /*11dd0*/  BRA `(.L_x_359) ;  /* 0x0000000800547947 */ /* 0x000fec0003800000 */
.L_x_1228:
[----:B------:R-:W-:Y:S01]  /*11de0*/  FADD R0, R8, 1 ;  /* 0x3f80000008007421 */ /* 0x000fe20000000000 */
[----:B------:R-:W-:Y:S06]  /*11df0*/  BRA `(.L_x_359) ;  /* 0x00000008004c7947 */ /* 0x000fec0003800000 */
.L_x_1227:
[----:B------:R-:W-:Y:S01]  /*11e00*/  FADD R0, R8, 1 ;  /* 0x3f80000008007421 */ /* 0x000fe20000000000 */
[----:B------:R-:W-:Y:S06]  /*11e10*/  BRA `(.L_x_359) ;  /* 0x0000000800447947 */ /* 0x000fec0003800000 */
.L_x_358:
        /* <DEDUP_REMOVED lines=8> */
.L_x_360:
[----:B------:R-:W-:Y:S02]  /*11ea0*/  ISETP.NE.AND P0, PT, R2, 0x3, PT ;  /* 0x000000030200780c */ /* 0x000fe40003f05270 */
[----:B------:R-:W-:-:S11]  /*11eb0*/  MOV R0, R8 ;  /* 0x0000000800007202 */ /* 0x000fd60000000f00 */
[----:B------:R-:W-:Y:S05]  /*11ec0*/  @!P0 BRA `(.L_x_359) ;  /* 0x0000000800188947 */ /* 0x000fea0003800000 */
[----:B------:R-:W-:Y:S01]  /*11ed0*/  ISETP.NE.AND P0, PT, R2, 0x4, PT ;  /* 0x000000040200780c */ /* 0x000fe20003f05270 */
[----:B------:R-:W-:-:S12]  /*11ee0*/  IMAD.MOV.U32 R0, RZ, RZ, R7 ;  /* 0x000000ffff007224 */ /* 0x000fd800078e0007 */
[----:B------:R-:W-:Y:S05]  /*11ef0*/  @!P0 BRA `(.L_x_359) ;  /* 0x00000008000c8947 */ /* 0x000fea0003800000 */
[----:B------:R-:W-:Y:S05]  /*11f00*/  BRA `(.L_x_361) ;  /* 0x0000000400fc7947 */ /* 0x000fea0003800000 */
.L_x_357:
[----:B------:R-:W-:-:S13]  /*11f10*/  ISETP.GT.AND P0, PT, R2, 0x7, PT ;  /* 0x000000070200780c */ /* 0x000fda0003f04270 */
[----:B------:R-:W-:Y:S05]  /*11f20*/  @P0 BRA `(.L_x_362) ;  /* 0x00000000003c0947 */ /* 0x000fea0003800000 */
[----:B------:R-:W-:-:S04]  /*11f30*/  MOV R5, 0xfffffffb ;  /* 0xfffffffb00057802 */ /* 0x000fc80000000f00 */
[----:B------:R-:W-:-:S04]  /*11f40*/  VIADDMNMX.U32 R2, R2, R5, 0x3, PT ;  /* 0x0000000302027446 */ /* 0x000fc80003800005 */
[----:B------:R-:W-:-:S04]  /*11f50*/  SHF.L.U32 R2, R2, 0x2, RZ ;  /* 0x0000000202027819 */ /* 0x000fc800000006ff */
[----:B------:R-:W1:Y:S02]  /*11f60*/  LDC R10, c[0x2][R2+0xa70] ;  /* 0x00829c00020a7b82 */ /* 0x000e640000000800 */
[----:B-1----:R-:W-:-:S04]  /*11f70*/  SHF.R.S32.HI R11, RZ, 0x1f, R10 ;  /* 0x0000001fff0b7819 */ /* 0x002fc8000001140a */
.L_x_1231:
[----:B------:R-:W-:Y:S05]  /*11f80*/  BRX R10 -0x11f90                                                        (*"BRANCH_TARGETS .L_x_1232,.L_x_1233,.L_x_1234,.L_x_361"*) ;  /* 0xfffffee00a1c7949 */ /* 0x000fea000383ffff */
.L_x_1234:
[----:B------:R-:W-:-:S04]  /*11f90*/  FADD R7, R7, 1 ;  /* 0x3f80000007077421 */ /* 0x000fc80000000000 */
[----:B------:R-:W-:Y:S01]  /*11fa0*/  FADD R0, R7, R8 ;  /* 0x0000000807007221 */ /* 0x000fe20000000000 */
[----:B------:R-:W-:Y:S06]  /*11fb0*/  BRA `(.L_x_359) ;  /* 0x0000000400dc7947 */ /* 0x000fec0003800000 */
.L_x_1233:
[----:B------:R-:W-:-:S04]  /*11fc0*/  FADD R0, R8, 1 ;  /* 0x3f80000008007421 */ /* 0x000fc80000000000 */
[----:B------:R-:W-:Y:S01]  /*11fd0*/  FADD R0, R0, R7 ;  /* 0x0000000700007221 */ /* 0x000fe20000000000 */
[----:B------:R-:W-:Y:S06]  /*11fe0*/  BRA `(.L_x_359) ;  /* 0x0000000400d07947 */ /* 0x000fec0003800000 */
.L_x_1232:
[----:B------:R-:W-:-:S04]  /*11ff0*/  FADD R0, R8, 1 ;  /* 0x3f80000008007421 */ /* 0x000fc80000000000 */
[----:B------:R-:W-:Y:S01]  /*12000*/  FADD R0, R0, R7 ;  /* 0x0000000700007221 */ /* 0x000fe20000000000 */
[----:B------:R-:W-:Y:S06]  /*12010*/  BRA `(.L_x_359) ;  /* 0x0000000400c47947 */ /* 0x000fec0003800000 */
.L_x_362:
[----:B------:R-:W-:-:S13]  /*12020*/  ISETP.GT.AND P0, PT, R2, 0x9, PT ;  /* 0x000000090200780c */ /* 0x000fda0003f04270 */
[----:B------:R-:W-:Y:S05]  /*12030*/  @P0 BRA `(.L_x_363) ;  /* 0x0000000000300947 */ /* 0x000fea0003800000 */
[----:B------:R-:W-:-:S05]  /*12040*/  IMAD.MOV.U32 R5, RZ, RZ, -0x8 ;  /* 0xfffffff8ff057424 */ /* 0x000fca00078e00ff */
[----:B------:R-:W-:-:S04]  /*12050*/  VIADDMNMX.U32 R2, R2, R5, 0x2, PT ;  /* 0x0000000202027446 */ /* 0x000fc80003800005 */
[----:B------:R-:W-:-:S04]  /*12060*/  SHF.L.U32 R2, R2, 0x2, RZ ;  /* 0x0000000202027819 */ /* 0x000fc800000006ff */
[----:B------:R-:W1:Y:S02]  /*12070*/  LDC R10, c[0x2][R2+0xa80] ;  /* 0x0082a000020a7b82 */ /* 0x000e640000000800 */
[----:B-1----:R-:W-:-:S04]  /*12080*/  SHF.R.S32.HI R11, RZ, 0x1f, R10 ;  /* 0x0000001fff0b7819 */ /* 0x002fc8000001140a */
.L_x_1236:
[----:B------:R-:W-:Y:S05]  /*12090*/  BRX R10 -0x120a0                                                        (*"BRANCH_TARGETS .L_x_1237,.L_x_1238,.L_x_361"*) ;  /* 0xfffffedc0ad87949 */ /* 0x000fea000383ffff */
.L_x_1238:
[----:B------:R-:W-:-:S04]  /*120a0*/  FADD R0, R8, 1 ;  /* 0x3f80000008007421 */ /* 0x000fc80000000000 */
[----:B------:R-:W-:Y:S01]  /*120b0*/  FADD R0, R0, R7 ;  /* 0x0000000700007221 */ /* 0x000fe20000000000 */
[----:B------:R-:W-:Y:S06]  /*120c0*/  BRA `(.L_x_359) ;  /* 0x0000000400987947 */ /* 0x000fec0003800000 */
.L_x_1237:
[----:B------:R-:W-:-:S04]  /*120d0*/  FADD R0, R8, 1 ;  /* 0x3f80000008007421 */ /* 0x000fc80000000000 */
[----:B------:R-:W-:Y:S01]  /*120e0*/  FADD R0, R0, 1 ;  /* 0x3f80000000007421 */ /* 0x000fe20000000000 */
[----:B------:R-:W-:Y:S06]  /*120f0*/  BRA `(.L_x_359) ;  /* 0x00000004008c7947 */ /* 0x000fec0003800000 */
.L_x_363:
[----:B------:R-:W-:-:S04]  /*12100*/  MOV R5, 0xfffffff6 ;  /* 0xfffffff600057802 */ /* 0x000fc80000000f00 */
[----:B------:R-:W-:-:S05]  /*12110*/  VIADDMNMX.U32 R2, R2, R5, 0x2, PT ;  /* 0x0000000202027446 */ /* 0x000fca0003800005 */
[----:B------:R-:W-:-:S04]  /*12120*/  IMAD.SHL.U32 R2, R2, 0x4, RZ ;  /* 0x0000000402027824 */ /* 0x000fc800078e00ff */
[----:B------:R-:W1:Y:S02]  /*12130*/  LDC R10, c[0x2][R2+0xa8c] ;  /* 0x0082a300020a7b82 */ /* 0x000e640000000800 */
[----:B-1----:R-:W-:-:S04]  /*12140*/  SHF.R.S32.HI R11, RZ, 0x1f, R10 ;  /* 0x0000001fff0b7819 */ /* 0x002fc8000001140a */
.L_x_1240:
[----:B------:R-:W-:Y:S05]  /*12150*/  BRX R10 -0x12160                                                        (*"BRANCH_TARGETS .L_x_1241,.L_x_1242,.L_x_361"*) ;  /* 0xfffffedc0aa87949 */ /* 0x000fea000383ffff */
.L_x_1242:
[----:B------:R-:W-:-:S04]  /*12160*/  FADD R0, R8, 1 ;  /* 0x3f80000008007421 */ /* 0x000fc80000000000 */
[----:B------:R-:W-:Y:S01]  /*12170*/  FADD R0, R0, R7 ;  /* 0x0000000700007221 */ /* 0x000fe20000000000 */
[----:B------:R-:W-:Y:S06]  /*12180*/  BRA `(.L_x_359) ;  /* 0x0000000400687947 */ /* 0x000fec0003800000 */
.L_x_1241:
[----:B------:R-:W-:-:S04]  /*12190*/  FADD R0, R8, 1 ;  /* 0x3f80000008007421 */ /* 0x000fc80000000000 */
[----:B------:R-:W-:Y:S01]  /*121a0*/  FADD R0, R0, 1 ;  /* 0x3f80000000007421 */ /* 0x000fe20000000000 */
[----:B------:R-:W-:Y:S06]  /*121b0*/  BRA `(.L_x_359) ;  /* 0x00000004005c7947 */ /* 0x000fec0003800000 */
.L_x_356:
        /* <DEDUP_REMOVED lines=9> */
.L_x_1244:
[----:B------:R-:W-:Y:S05]  /*12250*/  BRX R10 -0x12260                                                        (*"BRANCH_TARGETS .L_x_1245,.L_x_1246,.L_x_1247,.L_x_361"*) ;  /* 0xfffffedc0a687949 */ /* 0x000fea000383ffff */
.L_x_1247:
[----:B------:R-:W-:Y:S01]  /*12260*/  FADD R0, R8, 1 ;  /* 0x3f80000008007421 */ /* 0x000fe20000000000 */
[----:B------:R-:W-:Y:S06]  /*12270*/  BRA `(.L_x_359) ;  /* 0x00000004002c7947 */ /* 0x000fec0003800000 */
.L_x_1246:
[----:B------:R-:W-:Y:S01]  /*12280*/  FADD R0, R8, 1 ;  /* 0x3f80000008007421 */ /* 0x000fe20000000000 */
[----:B------:R-:W-:Y:S06]  /*12290*/  BRA `(.L_x_359) ;  /* 0x0000000400247947 */ /* 0x000fec0003800000 */
.L_x_1245:
[----:B------:R-:W-:-:S04]  /*122a0*/  FADD R0, R8, 1 ;  /* 0x3f80000008007421 */ /* 0x000fc80000000000 */
[----:B------:R-:W-:Y:S01]  /*122b0*/  FADD R0, R0, R7 ;  /* 0x0000000700007221 */ /* 0x000fe20000000000 */
[----:B------:R-:W-:Y:S06]  /*122c0*/  BRA `(.L_x_359) ;  /* 0x0000000400187947 */ /* 0x000fec0003800000 */
.L_x_365:
[----:B------:R-:W-:-:S13]  /*122d0*/  ISETP.GT.AND P0, PT, R2, 0x10, PT ;  /* 0x000000100200780c */ /* 0x000fda0003f04270 */
[----:B------:R-:W-:Y:S05]  /*122e0*/  @P0 BRA `(.L_x_366) ;  /* 0x0000000000300947 */ /* 0x000fea0003800000 */
[----:B------:R-:W-:-:S05]  /*122f0*/  IMAD.MOV.U32 R5, RZ, RZ, -0xf ;  /* 0xfffffff1ff057424 */ /* 0x000fca00078e00ff */
[----:B------:R-:W-:-:S04]  /*12300*/  VIADDMNMX.U32 R2, R2, R5, 0x2, PT ;  /* 0x0000000202027446 */ /* 0x000fc80003800005 */
[----:B------:R-:W-:-:S04]  /*12310*/  SHF.L.U32 R2, R2, 0x2, RZ ;  /* 0x0000000202027819 */ /* 0x000fc800000006ff */
[----:B------:R-:W1:Y:S02]  /*12320*/  LDC R10, c[0x2][R2+0xaa8] ;  /* 0x0082aa00020a7b82 */ /* 0x000e640000000800 */
[----:B-1----:R-:W-:-:S04]  /*12330*/  SHF.R.S32.HI R11, RZ, 0x1f, R10 ;  /* 0x0000001fff0b7819 */ /* 0x002fc8000001140a */
.L_x_1249:
[----:B------:R-:W-:Y:S05]  /*12340*/  BRX R10 -0x12350                                                        (*"BRANCH_TARGETS .L_x_1250,.L_x_1251,.L_x_361"*) ;  /* 0xfffffedc0a2c7949 */ /* 0x000fea000383ffff */
.L_x_1251:
[----:B------:R-:W-:-:S04]  /*12350*/  FADD R0, R8, 1 ;  /* 0x3f80000008007421 */ /* 0x000fc80000000000 */
[----:B------:R-:W-:Y:S01]  /*12360*/  FADD R0, R0, 1 ;  /* 0x3f80000000007421 */ /* 0x000fe20000000000 */
[----:B------:R-:W-:Y:S06]  /*12370*/  BRA `(.L_x_359) ;  /* 0x0000000000ec7947 */ /* 0x000fec0003800000 */
.L_x_1250:
[----:B------:R-:W-:-:S04]  /*12380*/  FADD R0, R8, 1 ;  /* 0x3f80000008007421 */ /* 0x000fc80000000000 */
[----:B------:R-:W-:Y:S01]  /*12390*/  FADD R0, R0, R7 ;  /* 0x0000000700007221 */ /* 0x000fe20000000000 */
[----:B------:R-:W-:Y:S06]  /*123a0*/  BRA `(.L_x_359) ;  /* 0x0000000000e07947 */ /* 0x000fec0003800000 */
.L_x_366:
[----:B------:R-:W-:-:S04]  /*123b0*/  MOV R5, 0xffffffef ;  /* 0xffffffef00057802 */ /* 0x000fc80000000f00 */
[----:B------:R-:W-:-:S05]  /*123c0*/  VIADDMNMX.U32 R2, R2, R5, 0x2, PT ;  /* 0x0000000202027446 */ /* 0x000fca0003800005 */
[----:B------:R-:W-:-:S04]  /*123d0*/  IMAD.SHL.U32 R2, R2, 0x4, RZ ;  /* 0x0000000402027824 */ /* 0x000fc800078e00ff */
[----:B------:R-:W1:Y:S02]  /*123e0*/  LDC R10, c[0x2][R2+0xab4] ;  /* 0x0082ad00020a7b82 */ /* 0x000e640000000800 */
[----:B-1----:R-:W-:-:S04]  /*123f0*/  SHF.R.S32.HI R11, RZ, 0x1f, R10 ;  /* 0x0000001fff0b7819 */ /* 0x002fc8000001140a */
.L_x_1253:
[----:B------:R-:W-:Y:S05]  /*12400*/  BRX R10 -0x12410                                                        (*"BRANCH_TARGETS .L_x_1254,.L_x_1255,.L_x_361"*) ;  /* 0xfffffed80afc7949 */ /* 0x000fea000383ffff */
.L_x_1255:
[----:B------:R-:W-:-:S04]  /*12410*/  FADD R0, R8, 1 ;  /* 0x3f80000008007421 */ /* 0x000fc80000000000 */
[----:B------:R-:W-:Y:S01]  /*12420*/  FADD R0, R0, 1 ;  /* 0x3f80000000007421 */ /* 0x000fe20000000000 */
[----:B------:R-:W-:Y:S06]  /*12430*/  BRA `(.L_x_359) ;  /* 0x0000000000bc7947 */ /* 0x000fec0003800000 */
.L_x_1254:
[----:B------:R-:W-:-:S04]  /*12440*/  FADD R7, R7, 1 ;  /* 0x3f80000007077421 */ /* 0x000fc80000000000 */
[----:B------:R-:W-:Y:S01]  /*12450*/  FADD R0, R7, R8 ;  /* 0x0000000807007221 */ /* 0x000fe20000000000 */
[----:B------:R-:W-:Y:S06]  /*12460*/  BRA `(.L_x_359) ;  /* 0x0000000000b07947 */ /* 0x000fec0003800000 */
.L_x_364:
        /* <DEDUP_REMOVED lines=9> */
.L_x_1257:
[----:B------:R-:W-:Y:S05]  /*12500*/  BRX R6 -0x12510                                                         (*"BRANCH_TARGETS .L_x_1258,.L_x_1259,.L_x_361"*) ;  /* 0xfffffed806bc7949 */ /* 0x000fea000383ffff */
.L_x_1259:
[----:B------:R-:W-:Y:S01]  /*12510*/  FADD R0, R8, 1 ;  /* 0x3f80000008007421 */ /* 0x000fe20000000000 */
[----:B------:R-:W-:Y:S06]  /*12520*/  BRA `(.L_x_359) ;  /* 0x0000000000807947 */ /* 0x000fec0003800000 */
.L_x_1258:
[----:B------:R-:W-:Y:S01]  /*12530*/  FADD R0, R8, 1 ;  /* 0x3f80000008007421 */ /* 0x000fe20000000000 */
[----:B------:R-:W-:Y:S06]  /*12540*/  BRA `(.L_x_359) ;  /* 0x0000000000787947 */ /* 0x000fec0003800000 */
.L_x_368:
[----:B------:R-:W-:-:S05]  /*12550*/  IMAD.MOV.U32 R5, RZ, RZ, -0x15 ;  /* 0xffffffebff057424 */ /* 0x000fca00078e00ff */
[----:B------:R-:W-:-:S04]  /*12560*/  VIADDMNMX.U32 R2, R2, R5, 0x2, PT ;  /* 0x0000000202027446 */ /* 0x000fc80003800005 */
[----:B------:R-:W-:-:S04]  /*12570*/  SHF.L.U32 R2, R2, 0x2, RZ ;  /* 0x0000000202027819 */ /* 0x000fc800000006ff */
[----:B------:R-:W0:Y:S02]  /*12580*/  LDC R6, c[0x2][R2+0xacc] ;  /* 0x0082b30002067b82 */ /* 0x000e240000000800 */
[----:B0-----:R-:W-:-:S04]  /*12590*/  SHF.R.S32.HI R7, RZ, 0x1f, R6 ;  /* 0x0000001fff077819 */ /* 0x001fc80000011406 */
.L_x_1261:
[----:B------:R-:W-:Y:S05]  /*125a0*/  BRX R6 -0x125b0                                                         (*"BRANCH_TARGETS .L_x_1262,.L_x_1263,.L_x_361"*) ;  /* 0xfffffed806947949 */ /* 0x000fea000383ffff */
.L_x_1263:
[----:B------:R-:W-:Y:S01]  /*125b0*/  FADD R0, R8, 1 ;  /* 0x3f80000008007421 */ /* 0x000fe20000000000 */
[----:B------:R-:W-:Y:S06]  /*125c0*/  BRA `(.L_x_359) ;  /* 0x0000000000587947 */ /* 0x000fec0003800000 */
.L_x_1262:
[----:B------:R-:W-:Y:S01]  /*125d0*/  FADD R0, R8, 1 ;  /* 0x3f80000008007421 */ /* 0x000fe20000000000 */
[----:B------:R-:W-:Y:S06]  /*125e0*/  BRA `(.L_x_359) ;  /* 0x0000000000507947 */ /* 0x000fec0003800000 */
.L_x_367:
[----:B------:R-:W-:-:S13]  /*125f0*/  ISETP.GT.AND P0, PT, R2, 0x18, PT ;  /* 0x000000180200780c */ /* 0x000fda0003f04270 */
[----:B------:R-:W-:Y:S05]  /*12600*/  @P0 BRA `(.L_x_369) ;  /* 0x0000000000280947 */ /* 0x000fea0003800000 */
[----:B------:R-:W-:-:S04]  /*12610*/  MOV R5, 0xffffffe9 ;  /* 0xffffffe900057802 */ /* 0x000fc80000000f00 */
[----:B------:R-:W-:-:S05]  /*12620*/  VIADDMNMX.U32 R2, R2, R5, 0x2, PT ;  /* 0x0000000202027446 */ /* 0x000fca0003800005 */
[----:B------:R-:W-:-:S04]  /*12630*/  IMAD.SHL.U32 R2, R2, 0x4, RZ ;  /* 0x0000000402027824 */ /* 0x000fc800078e00ff */
[----:B------:R-:W0:Y:S02]  /*12640*/  LDC R6, c[0x2][R2+0xad8] ;  /* 0x0082b60002067b82 */ /* 0x000e240000000800 */
[----:B0-----:R-:W-:-:S04]  /*12650*/  SHF.R.S32.HI R7, RZ, 0x1f, R6 ;  /* 0x0000001fff077819 */ /* 0x001fc80000011406 */
.L_x_1265:
[----:B------:R-:W-:Y:S05]  /*12660*/  BRX R6 -0x12670                                                         (*"BRANCH_TARGETS .L_x_1266,.L_x_1267,.L_x_361"*) ;  /* 0xfffffed806647949 */ /* 0x000fea000383ffff */
.L_x_1267:
[----:B------:R-:W-:Y:S01]  /*12670*/  FADD R0, R8, 1 ;  /* 0x3f80000008007421 */ /* 0x000fe20000000000 */
[----:B------:R-:W-:Y:S06]  /*12680*/  BRA `(.L_x_359) ;  /* 0x0000000000287947 */ /* 0x000fec0003800000 */
.L_x_1266:
[----:B------:R-:W-:Y:S01]  /*12690*/  FADD R0, R8, 1 ;  /* 0x3f80000008007421 */ /* 0x000fe20000000000 */
[----:B------:R-:W-:Y:S06]  /*126a0*/  BRA `(.L_x_359) ;  /* 0x0000000000207947 */ /* 0x000fec0003800000 */
.L_x_369:
[----:B------:R-:W-:-:S13]  /*126b0*/  ISETP.NE.AND P0, PT, R2, 0x19, PT ;  /* 0x000000190200780c */ /* 0x000fda0003f05270 */
[----:B------:R-:W-:Y:S05]  /*126c0*/  @!P0 BRA `(.L_x_370) ;  /* 0x0000000000148947 */ /* 0x000fea0003800000 */
[----:B------:R-:W-:-:S13]  /*126d0*/  ISETP.NE.AND P0, PT, R2, 0x1a, PT ;  /* 0x0000001a0200780c */ /* 0x000fda0003f05270 */
[----:B------:R-:W-:Y:S01]  /*126e0*/  @!P0 FADD R0, R8, 1 ;  /* 0x3f80000008008421 */ /* 0x000fe20000000000 */
[----:B------:R-:W-:Y:S06]  /*126f0*/  @!P0 BRA `(.L_x_359) ;  /* 0x00000000000c8947 */ /* 0x000fec0003800000 */
.L_x_361:
[----:B------:R-:W-:Y:S01]  /*12700*/  MOV R0, 0x7fc00000 ;  /* 0x7fc0000000007802 */ /* 0x000fe20000000f00 */
[----:B------:R-:W-:Y:S06]  /*12710*/  BRA `(.L_x_359) ;  /* 0x0000000000047947 */ /* 0x000fec0003800000 */
.L_x_370:
[----:B------:R-:W-:-:S07]  /*12720*/  FADD R0, R8, 1 ;  /* 0x3f80000008007421 */ /* 0x000fce0000000000 */
.L_x_359:
[----:B------:R-:W-:Y:S05]  /*12730*/  BSYNC.RECONVERGENT B0 ;  /* 0x0000000000007941 */ /* 0x000fea0003800200 */
.L_x_355:
        /* <DEDUP_REMOVED lines=14> */
.L_x_1269:
[----:B------:R-:W-:Y:S05]  /*12820*/  BRX R2 -0x12830                                                         (*"BRANCH_TARGETS .L_x_1270,.L_x_1271,.L_x_1272,.L_x_377"*) ;  /* 0xfffffed402f47949 */ /* 0x000fea000383ffff */
.L_x_1272:
[----:B------:R-:W-:Y:S01]  /*12830*/  FADD R5, R4, 1 ;  /* 0x3f80000004057421 */ /* 0x000fe20000000000 */
[----:B------:R-:W-:Y:S06]  /*12840*/  BRA `(.L_x_375) ;  /* 0x0000000800547947 */ /* 0x000fec0003800000 */
.L_x_1271:
[----:B------:R-:W-:Y:S01]  /*12850*/  FADD R5, R4, 1 ;  /* 0x3f80000004057421 */ /* 0x000fe20000000000 */
[----:B------:R-:W-:Y:S06]  /*12860*/  BRA `(.L_x_375) ;  /* 0x00000008004c7947 */ /* 0x000fec0003800000 */
.L_x_1270:
[----:B------:R-:W-:Y:S01]  /*12870*/  FADD R5, R4, 1 ;  /* 0x3f80000004057421 */ /* 0x000fe20000000000 */
[----:B------:R-:W-:Y:S06]  /*12880*/  BRA `(.L_x_375) ;  /* 0x0000000800447947 */ /* 0x000fec0003800000 */
.L_x_374:
        /* <DEDUP_REMOVED lines=8> */
.L_x_376:
[----:B------:R-:W-:Y:S02]  /*12910*/  ISETP.NE.AND P0, PT, R2, 0x3, PT ;  /* 0x000000030200780c */ /* 0x000fe40003f05270 */
[----:B------:R-:W-:-:S11]  /*12920*/  MOV R5, R4 ;  /* 0x0000000400057202 */ /* 0x000fd60000000f00 */
[----:B------:R-:W-:Y:S05]  /*12930*/  @!P0 BRA `(.L_x_375) ;  /* 0x0000000800188947 */ /* 0x000fea0003800000 */
[----:B------:R-:W-:Y:S01]  /*12940*/  ISETP.NE.AND P0, PT, R2, 0x4, PT ;  /* 0x000000040200780c */ /* 0x000fe20003f05270 */
[----:B------:R-:W-:-:S12]  /*12950*/  IMAD.MOV.U32 R5, RZ, RZ, R3 ;  /* 0x000000ffff057224 */ /* 0x000fd800078e0003 */
[----:B------:R-:W-:Y:S05]  /*12960*/  @!P0 BRA `(.L_x_375) ;  /* 0x00000008000c8947 */ /* 0x000fea0003800000 */
[----:B------:R-:W-:Y:S05]  /*12970*/  BRA `(.L_x_377) ;  /* 0x0000000400fc7947 */ /* 0x000fea0003800000 */
.L_x_373:
[----:B------:R-:W-:-:S13]  /*12980*/  ISETP.GT.AND P0, PT, R2, 0x7, PT ;  /* 0x000000070200780c */ /* 0x000fda0003f04270 */
[----:B------:R-:W-:Y:S05]  /*12990*/  @P0 BRA `(.L_x_378) ;  /* 0x00000000003c0947 */ /* 0x000fea0003800000 */
[----:B------:R-:W-:-:S04]  /*129a0*/  MOV R5, 0xfffffffb ;  /* 0xfffffffb00057802 */ /* 0x000fc80000000f00 */
[----:B------:R-:W-:-:S04]  /*129b0*/  VIADDMNMX.U32 R2, R2, R5, 0x3, PT ;  /* 0x0000000302027446 */ /* 0x000fc80003800005 */
[----:B------:R-:W-:-:S04]  /*129c0*/  SHF.L.U32 R2, R2, 0x2, RZ ;  /* 0x0000000202027819 */ /* 0x000fc800000006ff */
[----:B------:R-:W0:Y:S02]  /*129d0*/  LDC R6, c[0x2][R2+0xaf4] ;  /* 0x0082bd0002067b82 */ /* 0x000e240000000800 */
[----:B0-----:R-:W-:-:S04]  /*129e0*/  SHF.R.S32.HI R7, RZ, 0x1f, R6 ;  /* 0x0000001fff077819 */ /* 0x001fc80000011406 */
.L_x_1274:
[----:B------:R-:W-:Y:S05]  /*129f0*/  BRX R6 -0x12a00                                                         (*"BRANCH_TARGETS .L_x_1275,.L_x_1276,.L_x_1277,.L_x_377"*) ;  /* 0xfffffed406807949 */ /* 0x000fea000383ffff */
.L_x_1277:
[----:B------:R-:W-:-:S04]  /*12a00*/  FADD R3, R3, 1 ;  /* 0x3f80000003037421 */ /* 0x000fc80000000000 */
[----:B------:R-:W-:Y:S01]  /*12a10*/  FADD R5, R3, R4 ;  /* 0x0000000403057221 */ /* 0x000fe20000000000 */
[----:B------:R-:W-:Y:S06]  /*12a20*/  BRA `(.L_x_375) ;  /* 0x0000000400dc7947 */ /* 0x000fec0003800000 */
.L_x_1276:
[----:B------:R-:W-:-:S04]  /*12a30*/  FADD R4, R4, 1 ;  /* 0x3f80000004047421 */ /* 0x000fc80000000000 */
[----:B------:R-:W-:Y:S01]  /*12a40*/  FADD R5, R4, R3 ;  /* 0x0000000304057221 */ /* 0x000fe20000000000 */
[----:B------:R-:W-:Y:S06]  /*12a50*/  BRA `(.L_x_375) ;  /* 0x0000000400d07947 */ /* 0x000fec0003800000 */
.L_x_1275:
[----:B------:R-:W-:-:S04]  /*12a60*/  FADD R4, R4, 1 ;  /* 0x3f80000004047421 */ /* 0x000fc80000000000 */
[----:B------:R-:W-:Y:S01]  /*12a70*/  FADD R5, R4, R3 ;  /* 0x0000000304057221 */ /* 0x000fe20000000000 */
[----:B------:R-:W-:Y:S06]  /*12a80*/  BRA `(.L_x_375) ;  /* 0x0000000400c47947 */ /* 0x000fec0003800000 */
.L_x_378:
[----:B------:R-:W-:-:S13]  /*12a90*/  ISETP.GT.AND P0, PT, R2, 0x9, PT ;  /* 0x000000090200780c */ /* 0x000fda0003f04270 */
[----:B------:R-:W-:Y:S05]  /*12aa0*/  @P0 BRA `(.L_x_379) ;  /* 0x0000000000300947 */ /* 0x000fea0003800000 */
[----:B------:R-:W-:-:S05]  /*12ab0*/  IMAD.MOV.U32 R5, RZ, RZ, -0x8 ;  /* 0xfffffff8ff057424 */ /* 0x000fca00078e00ff */
[----:B------:R-:W-:-:S04]  /*12ac0*/  VIADDMNMX.U32 R2, R2, R5, 0x2, PT ;  /* 0x0000000202027446 */ /* 0x000fc80003800005 */
[----:B------:R-:W-:-:S04]  /*12ad0*/  SHF.L.U32 R2, R2, 0x2, RZ ;  /* 0x0000000202027819 */ /* 0x000fc800000006ff */
[----:B------:R-:W0:Y:S02]  /*12ae0*/  LDC R6, c[0x2][R2+0xb04] ;  /* 0x0082c10002067b82 */ /* 0x000e240000000800 */
[----:B0-----:R-:W-:-:S04]  /*12af0*/  SHF.R.S32.HI R7, RZ, 0x1f, R6 ;  /* 0x0000001fff077819 */ /* 0x001fc80000011406 */
.L_x_1279:
[----:B------:R-:W-:Y:S05]  /*12b00*/  BRX R6 -0x12b10                                                         (*"BRANCH_TARGETS .L_x_1280,.L_x_1281,.L_x_377"*) ;  /* 0xfffffed4063c7949 */ /* 0x000fea000383ffff */
.L_x_1281:
[----:B------:R-:W-:-:S04]  /*12b10*/  FADD R4, R4, 1 ;  /* 0x3f80000004047421 */ /* 0x000fc80000000000 */
[----:B------:R-:W-:Y:S01]  /*12b20*/  FADD R5, R4, R3 ;  /* 0x0000000304057221 */ /* 0x000fe20000000000 */
[----:B------:R-:W-:Y:S06]  /*12b30*/  BRA `(.L_x_375) ;  /* 0x0000000400987947 */ /* 0x000fec0003800000 */
.L_x_1280:
[----:B------:R-:W-:-:S04]  /*12b40*/  FADD R4, R4, 1 ;  /* 0x3f80000004047421 */ /* 0x000fc80000000000 */
[----:B------:R-:W-:Y:S01]  /*12b50*/  FADD R5, R4, 1 ;  /* 0x3f80000004057421 */ /* 0x000fe20000000000 */
[----:B------:R-:W-:Y:S06]  /*12b60*/  BRA `(.L_x_375) ;  /* 0x00000004008c7947 */ /* 0x000fec0003800000 */
.L_x_379:
[----:B------:R-:W-:-:S04]  /*12b70*/  MOV R5, 0xfffffff6 ;  /* 0xfffffff600057802 */ /* 0x000fc80000000f00 */
[----:B------:R-:W-:-:S05]  /*12b80*/  VIADDMNMX.U32 R2, R2, R5, 0x2, PT ;  /* 0x0000000202027446 */ /* 0x000fca0003800005 */
[----:B------:R-:W-:-:S04]  /*12b90*/  IMAD.SHL.U32 R2, R2, 0x4, RZ ;  /* 0x0000000402027824 */ /* 0x000fc800078e00ff */
[----:B------:R-:W0:Y:S02]  /*12ba0*/  LDC R6, c[0x2][R2+0xb10] ;  /* 0x0082c40002067b82 */ /* 0x000e240000000800 */
[----:B0-----:R-:W-:-:S04]  /*12bb0*/  SHF.R.S32.HI R7, RZ, 0x1f, R6 ;  /* 0x0000001fff077819 */ /* 0x001fc80000011406 */
.L_x_1283:
[----:B------:R-:W-:Y:S05]  /*12bc0*/  BRX R6 -0x12bd0                                                         (*"BRANCH_TARGETS .L_x_1284,.L_x_1285,.L_x_377"*) ;  /* 0xfffffed4060c7949 */ /* 0x000fea000383ffff */
.L_x_1285:
[----:B------:R-:W-:-:S04]  /*12bd0*/  FADD R4, R4, 1 ;  /* 0x3f80000004047421 */ /* 0x000fc80000000000 */
[----:B------:R-:W-:Y:S01]  /*12be0*/  FADD R5, R4, R3 ;  /* 0x0000000304057221 */ /* 0x000fe20000000000 */
[----:B------:R-:W-:Y:S06]  /*12bf0*/  BRA `(.L_x_375) ;  /* 0x0000000400687947 */ /* 0x000fec0003800000 */
.L_x_1284:
[----:B------:R-:W-:-:S04]  /*12c00*/  FADD R4, R4, 1 ;  /* 0x3f80000004047421 */ /* 0x000fc80000000000 */
[----:B------:R-:W-:Y:S01]  /*12c10*/  FADD R5, R4, 1 ;  /* 0x3f80000004057421 */ /* 0x000fe20000000000 */
[----:B------:R-:W-:Y:S06]  /*12c20*/  BRA `(.L_x_375) ;  /* 0x00000004005c7947 */ /* 0x000fec0003800000 */
.L_x_372:
        /* <DEDUP_REMOVED lines=9> */
.L_x_1287:
[----:B------:R-:W-:Y:S05]  /*12cc0*/  BRX R6 -0x12cd0                                                         (*"BRANCH_TARGETS .L_x_1288,.L_x_1289,.L_x_1290,.L_x_377"*) ;  /* 0xfffffed006cc7949 */ /* 0x000fea000383ffff */
.L_x_1290:
[----:B------:R-:W-:Y:S01]  /*12cd0*/  FADD R5, R4, 1 ;  /* 0x3f80000004057421 */ /* 0x000fe20000000000 */
[----:B------:R-:W-:Y:S06]  /*12ce0*/  BRA `(.L_x_375) ;  /* 0x00000004002c7947 */ /* 0x000fec0003800000 */
.L_x_1289:
[----:B------:R-:W-:Y:S01]  /*12cf0*/  FADD R5, R4, 1 ;  /* 0x3f80000004057421 */ /* 0x000fe20000000000 */
[----:B------:R-:W-:Y:S06]  /*12d00*/  BRA `(.L_x_375) ;  /* 0x0000000400247947 */ /* 0x000fec0003800000 */
.L_x_1288:
[----:B------:R-:W-:-:S04]  /*12d10*/  FADD R4, R4, 1 ;  /* 0x3f80000004047421 */ /* 0x000fc80000000000 */
[----:B------:R-:W-:Y:S01]  /*12d20*/  FADD R5, R4, R3 ;  /* 0x0000000304057221 */ /* 0x000fe20000000000 */
[----:B------:R-:W-:Y:S06]  /*12d30*/  BRA `(.L_x_375) ;  /* 0x0000000400187947 */ /* 0x000fec0003800000 */
.L_x_381:
[----:B------:R-:W-:-:S13]  /*12d40*/  ISETP.GT.AND P0, PT, R2, 0x10, PT ;  /* 0x000000100200780c */ /* 0x000fda0003f04270 */
[----:B------:R-:W-:Y:S05]  /*12d50*/  @P0 BRA `(.L_x_382) ;  /* 0x0000000000300947 */ /* 0x000fea0003800000 */
[----:B------:R-:W-:-:S05]  /*12d60*/  IMAD.MOV.U32 R5, RZ, RZ, -0xf ;  /* 0xfffffff1ff057424 */ /* 0x000fca00078e00ff */
[----:B------:R-:W-:-:S04]  /*12d70*/  VIADDMNMX.U32 R2, R2, R5, 0x2, PT ;  /* 0x0000000202027446 */ /* 0x000fc80003800005 */
[----:B------:R-:W-:-:S04]  /*12d80*/  SHF.L.U32 R2, R2, 0x2, RZ ;  /* 0x0000000202027819 */ /* 0x000fc800000006ff */
[----:B------:R-:W0:Y:S02]  /*12d90*/  LDC R6, c[0x2][R2+0xb2c] ;  /* 0x0082cb0002067b82 */ /* 0x000e240000000800 */
[----:B0-----:R-:W-:-:S04]  /*12da0*/  SHF.R.S32.HI R7, RZ, 0x1f, R6 ;  /* 0x0000001fff077819 */ /* 0x001fc80000011406 */
.L_x_1292:
[----:B------:R-:W-:Y:S05]  /*12db0*/  BRX R6 -0x12dc0                                                         (*"BRANCH_TARGETS .L_x_1293,.L_x_1294,.L_x_377"*) ;  /* 0xfffffed006907949 */ /* 0x000fea000383ffff */
.L_x_1294:
[----:B------:R-:W-:-:S04]  /*12dc0*/  FADD R4, R4, 1 ;  /* 0x3f80000004047421 */ /* 0x000fc80000000000 */
[----:B------:R-:W-:Y:S01]  /*12dd0*/  FADD R5, R4, 1 ;  /* 0x3f80000004057421 */ /* 0x000fe20000000000 */
[----:B------:R-:W-:Y:S06]  /*12de0*/  BRA `(.L_x_375) ;  /* 0x0000000000ec7947 */ /* 0x000fec0003800000 */
.L_x_1293:
[----:B------:R-:W-:-:S04]  /*12df0*/  FADD R4, R4, 1 ;  /* 0x3f80000004047421 */ /* 0x000fc80000000000 */
[----:B------:R-:W-:Y:S01]  /*12e00*/  FADD R5, R4, R3 ;  /* 0x0000000304057221 */ /* 0x000fe20000000000 */
[----:B------:R-:W-:Y:S06]  /*12e10*/  BRA `(.L_x_375) ;  /* 0x0000000000e07947 */ /* 0x000fec0003800000 */
.L_x_382:
[----:B------:R-:W-:-:S04]  /*12e20*/  MOV R5, 0xffffffef ;  /* 0xffffffef00057802 */ /* 0x000fc80000000f00 */
[----:B------:R-:W-:-:S05]  /*12e30*/  VIADDMNMX.U32 R2, R2, R5, 0x2, PT ;  /* 0x0000000202027446 */ /* 0x000fca0003800005 */
[----:B------:R-:W-:-:S04]  /*12e40*/  IMAD.SHL.U32 R2, R2, 0x4, RZ ;  /* 0x0000000402027824 */ /* 0x000fc800078e00ff */
[----:B------:R-:W0:Y:S02]  /*12e50*/  LDC R6, c[0x2][R2+0xb38] ;  /* 0x0082ce0002067b82 */ /* 0x000e240000000800 */
[----:B0-----:R-:W-:-:S04]  /*12e60*/  SHF.R.S32.HI R7, RZ, 0x1f, R6 ;  /* 0x0000001fff077819 */ /* 0x001fc80000011406 */
.L_x_1296:
[----:B------:R-:W-:Y:S05]  /*12e70*/  BRX R6 -0x12e80                                                         (*"BRANCH_TARGETS .L_x_1297,.L_x_1298,.L_x_377"*) ;  /* 0xfffffed006607949 */ /* 0x000fea000383ffff */
.L_x_1298:
[----:B------:R-:W-:-:S04]  /*12e80*/  FADD R4, R4, 1 ;  /* 0x3f80000004047421 */ /* 0x000fc80000000000 */
[----:B------:R-:W-:Y:S01]  /*12e90*/  FADD R5, R4, 1 ;  /* 0x3f80000004057421 */ /* 0x000fe20000000000 */
[----:B------:R-:W-:Y:S06]  /*12ea0*/  BRA `(.L_x_375) ;  /* 0x0000000000bc7947 */ /* 0x000fec0003800000 */
.L_x_1297:
[----:B------:R-:W-:-:S04]  /*12eb0*/  FADD R3, R3, 1 ;  /* 0x3f80000003037421 */ /* 0x000fc80000000000 */
[----:B------:R-:W-:Y:S01]  /*12ec0*/  FADD R5, R3, R4 ;  /* 0x0000000403057221 */ /* 0x000fe20000000000 */
[----:B------:R-:W-:Y:S06]  /*12ed0*/  BRA `(.L_x_375) ;  /* 0x0000000000b07947 */ /* 0x000fec0003800000 */
.L_x_380:
        /* <DEDUP_REMOVED lines=9> */
.L_x_1300:
[----:B------:R-:W-:Y:S05]  /*12f70*/  BRX R2 -0x12f80                                                         (*"BRANCH_TARGETS .L_x_1301,.L_x_1302,.L_x_377"*) ;  /* 0xfffffed002207949 */ /* 0x000fea000383ffff */
.L_x_1302:
[----:B------:R-:W-:Y:S01]  /*12f80*/  FADD R5, R4, 1 ;  /* 0x3f80000004057421 */ /* 0x000fe20000000000 */
[----:B------:R-:W-:Y:S06]  /*12f90*/  BRA `(.L_x_375) ;  /* 0x0000000000807947 */ /* 0x000fec0003800000 */
.L_x_1301:
[----:B------:R-:W-:Y:S01]  /*12fa0*/  FADD R5, R4, 1 ;  /* 0x3f80000004057421 */ /* 0x000fe20000000000 */
[----:B------:R-:W-:Y:S06]  /*12fb0*/  BRA `(.L_x_375) ;  /* 0x0000000000787947 */ /* 0x000fec0003800000 */
.L_x_384:
[----:B------:R-:W-:-:S05]  /*12fc0*/  IMAD.MOV.U32 R3, RZ, RZ, -0x15 ;  /* 0xffffffebff037424 */ /* 0x000fca00078e00ff */
[----:B------:R-:W-:-:S04]  /*12fd0*/  VIADDMNMX.U32 R2, R2, R3, 0x2, PT ;  /* 0x0000000202027446 */ /* 0x000fc80003800003 */
[----:B------:R-:W-:-:S04]  /*12fe0*/  SHF.L.U32 R5, R2, 0x2, RZ ;  /* 0x0000000202057819 */ /* 0x000fc800000006ff */
[----:B------:R-:W0:Y:S02]  /*12ff0*/  LDC R2, c[0x2][R5+0xb50] ;  /* 0x0082d40005027b82 */ /* 0x000e240000000800 */
[----:B0-----:R-:W-:-:S04]  /*13000*/  SHF.R.S32.HI R3, RZ, 0x1f, R2 ;  /* 0x0000001fff037819 */ /* 0x001fc80000011402 */
.L_x_1304:
[----:B------:R-:W-:Y:S05]  /*13010*/  BRX R2 -0x13020                                                         (*"BRANCH_TARGETS .L_x_1305,.L_x_1306,.L_x_377"*) ;  /* 0xfffffecc02f87949 */ /* 0x000fea000383ffff */
.L_x_1306:
[----:B------:R-:W-:Y:S01]  /*13020*/  FADD R5, R4, 1 ;  /* 0x3f80000004057421 */ /* 0x000fe20000000000 */
[----:B------:R-:W-:Y:S06]  /*13030*/  BRA `(.L_x_375) ;  /* 0x0000000000587947 */ /* 0x000fec0003800000 */
.L_x_1305:
[----:B------:R-:W-:Y:S01]  /*13040*/  FADD R5, R4, 1 ;  /* 0x3f80000004057421 */ /* 0x000fe20000000000 */
[----:B------:R-:W-:Y:S06]  /*13050*/  BRA `(.L_x_375) ;  /* 0x0000000000507947 */ /* 0x000fec0003800000 */
.L_x_383:
[----:B------:R-:W-:-:S13]  /*13060*/  ISETP.GT.AND P0, PT, R2, 0x18, PT ;  /* 0x000000180200780c */ /* 0x000fda0003f04270 */
[----:B------:R-:W-:Y:S05]  /*13070*/  @P0 BRA `(.L_x_385) ;  /* 0x0000000000280947 */ /* 0x000fea0003800000 */
[----:B------:R-:W-:-:S04]  /*13080*/  MOV R3, 0xffffffe9 ;  /* 0xffffffe900037802 */ /* 0x000fc80000000f00 */
[----:B------:R-:W-:-:S05]  /*13090*/  VIADDMNMX.U32 R2, R2, R3, 0x2, PT ;  /* 0x0000000202027446 */ /* 0x000fca0003800003 */
[----:B------:R-:W-:-:S04]  /*130a0*/  IMAD.SHL.U32 R5, R2, 0x4, RZ ;  /* 0x0000000402057824 */ /* 0x000fc800078e00ff */
[----:B------:R-:W0:Y:S02]  /*130b0*/  LDC R2, c[0x2][R5+0xb5c] ;  /* 0x0082d70005027b82 */ /* 0x000e240000000800 */
[----:B0-----:R-:W-:-:S04]  /*130c0*/  SHF.R.S32.HI R3, RZ, 0x1f, R2 ;  /* 0x0000001fff037819 */ /* 0x001fc80000011402 */
.L_x_1308:
[----:B------:R-:W-:Y:S05]  /*130d0*/  BRX R2 -0x130e0                                                         (*"BRANCH_TARGETS .L_x_1309,.L_x_1310,.L_x_377"*) ;  /* 0xfffffecc02c87949 */ /* 0x000fea000383ffff */
.L_x_1310:
[----:B------:R-:W-:Y:S01]  /*130e0*/  FADD R5, R4, 1 ;  /* 0x3f80000004057421 */ /* 0x000fe20000000000 */
[----:B------:R-:W-:Y:S06]  /*130f0*/  BRA `(.L_x_375) ;  /* 0x0000000000287947 */ /* 0x000fec0003800000 */
.L_x_1309:
[----:B------:R-:W-:Y:S01]  /*13100*/  FADD R5, R4, 1 ;  /* 0x3f80000004057421 */ /* 0x000fe20000000000 */
[----:B------:R-:W-:Y:S06]  /*13110*/  BRA `(.L_x_375) ;  /* 0x0000000000207947 */ /* 0x000fec0003800000 */
.L_x_385:
[----:B------:R-:W-:-:S13]  /*13120*/  ISETP.NE.AND P0, PT, R2, 0x19, PT ;  /* 0x000000190200780c */ /* 0x000fda0003f05270 */
[----:B------:R-:W-:Y:S05]  /*13130*/  @!P0 BRA `(.L_x_386) ;  /* 0x0000000000148947 */ /* 0x000fea0003800000 */
[----:B------:R-:W-:-:S13]  /*13140*/  ISETP.NE.AND P0, PT, R2, 0x1a, PT ;  /* 0x0000001a0200780c */ /* 0x000fda0003f05270 */
[----:B------:R-:W-:Y:S01]  /*13150*/  @!P0 FADD R5, R4, 1 ;  /* 0x3f80000004058421 */ /* 0x000fe20000000000 */
[----:B------:R-:W-:Y:S06]  /*13160*/  @!P0 BRA `(.L_x_375) ;  /* 0x00000000000c8947 */ /* 0x000fec0003800000 */
.L_x_377:
[----:B------:R-:W-:Y:S01]  /*13170*/  MOV R5, 0x7fc00000 ;  /* 0x7fc0000000057802 */ /* 0x000fe20000000f00 */
[----:B------:R-:W-:Y:S06]  /*13180*/  BRA `(.L_x_375) ;  /* 0x0000000000047947 */ /* 0x000fec0003800000 */
.L_x_386:
[----:B------:R-:W-:-:S07]  /*13190*/  FADD R5, R4, 1 ;  /* 0x3f80000004057421 */ /* 0x000fce0000000000 */
.L_x_375:
[----:B------:R-:W-:Y:S05]  /*131a0*/  BSYNC.RECONVERGENT B0 ;  /* 0x0000000000007941 */ /* 0x000fea0003800200 */
.L_x_371:
        /* <DEDUP_REMOVED lines=14> */
.L_x_1312:
[----:B------:R-:W-:Y:S05]  /*13290*/  BRX R2 -0x132a0                                                         (*"BRANCH_TARGETS .L_x_1313,.L_x_1314,.L_x_1315,.L_x_393"*) ;  /* 0xfffffecc02587949 */ /* 0x000fea000383ffff */
.L_x_1315:
[----:B------:R-:W-:Y:S01]  /*132a0*/  FADD R2, R5, 1 ;  /* 0x3f80000005027421 */ /* 0x000fe20000000000 */
[----:B------:R-:W-:Y:S06]  /*132b0*/  BRA `(.L_x_391) ;  /* 0x0000000800547947 */ /* 0x000fec0003800000 */
.L_x_1314:
[----:B------:R-:W-:Y:S01]  /*132c0*/  FADD R2, R5, 1 ;  /* 0x3f80000005027421 */ /* 0x000fe20000000000 */
[----:B------:R-:W-:Y:S06]  /*132d0*/  BRA `(.L_x_391) ;  /* 0x00000008004c7947 */ /* 0x000fec0003800000 */
.L_x_1313:
[----:B------:R-:W-:Y:S01]  /*132e0*/  FADD R2, R5, 1 ;  /* 0x3f80000005027421 */ /* 0x000fe20000000000 */
[----:B------:R-:W-:Y:S06]  /*132f0*/  BRA `(.L_x_391) ;  /* 0x0000000800447947 */ /* 0x000fec0003800000 */
.L_x_390:
        /* <DEDUP_REMOVED lines=8> */
.L_x_392:
[----:B------:R-:W-:Y:S02]  /*13380*/  ISETP.NE.AND P0, PT, R3, 0x3, PT ;  /* 0x000000030300780c */ /* 0x000fe40003f05270 */
[----:B------:R-:W-:-:S11]  /*13390*/  MOV R2, R5 ;  /* 0x0000000500027202 */ /* 0x000fd60000000f00 */
[----:B------:R-:W-:Y:S05]  /*133a0*/  @!P0 BRA `(.L_x_391) ;  /* 0x0000000800188947 */ /* 0x000fea0003800000 */
[----:B------:R-:W-:Y:S01]  /*133b0*/  ISETP.NE.AND P0, PT, R3, 0x4, PT ;  /* 0x000000040300780c */ /* 0x000fe20003f05270 */
[----:B------:R-:W-:-:S12]  /*133c0*/  IMAD.MOV.U32 R2, RZ, RZ, R0 ;  /* 0x000000ffff027224 */ /* 0x000fd800078e0000 */
[----:B------:R-:W-:Y:S05]  /*133d0*/  @!P0 BRA `(.L_x_391) ;  /* 0x00000008000c8947 */ /* 0x000fea0003800000 */
[----:B------:R-:W-:Y:S05]  /*133e0*/  BRA `(.L_x_393) ;  /* 0x0000000400fc7947 */ /* 0x000fea0003800000 */
.L_x_389:
[----:B------:R-:W-:-:S13]  /*133f0*/  ISETP.GT.AND P0, PT, R3, 0x7, PT ;  /* 0x000000070300780c */ /* 0x000fda0003f04270 */
[----:B------:R-:W-:Y:S05]  /*13400*/  @P0 BRA `(.L_x_394) ;  /* 0x00000000003c0947 */ /* 0x000fea0003800000 */
[----:B------:R-:W-:-:S04]  /*13410*/  MOV R2, 0xfffffffb ;  /* 0xfffffffb00027802 */ /* 0x000fc80000000f00 */
[----:B------:R-:W-:-:S04]  /*13420*/  VIADDMNMX.U32 R3, R3, R2, 0x3, PT ;  /* 0x0000000303037446 */ /* 0x000fc80003800002 */
[----:B------:R-:W-:-:S04]  /*13430*/  SHF.L.U32 R4, R3, 0x2, RZ ;  /* 0x0000000203047819 */ /* 0x000fc800000006ff */
[----:B------:R-:W0:Y:S02]  /*13440*/  LDC R2, c[0x2][R4+0xb78] ;  /* 0x0082de0004027b82 */ /* 0x000e240000000800 */
[----:B0-----:R-:W-:-:S04]  /*13450*/  SHF.R.S32.HI R3, RZ, 0x1f, R2 ;  /* 0x0000001fff037819 */ /* 0x001fc80000011402 */
.L_x_1317:
[----:B------:R-:W-:Y:S05]  /*13460*/  BRX R2 -0x13470                                                         (*"BRANCH_TARGETS .L_x_1318,.L_x_1319,.L_x_1320,.L_x_393"*) ;  /* 0xfffffec802e47949 */ /* 0x000fea000383ffff */
.L_x_1320:
[----:B------:R-:W-:-:S04]  /*13470*/  FADD R0, R0, 1 ;  /* 0x3f80000000007421 */ /* 0x000fc80000000000 */
[----:B------:R-:W-:Y:S01]  /*13480*/  FADD R2, R0, R5 ;  /* 0x0000000500027221 */ /* 0x000fe20000000000 */
[----:B------:R-:W-:Y:S06]  /*13490*/  BRA `(.L_x_391) ;  /* 0x0000000400dc7947 */ /* 0x000fec0003800000 */
.L_x_1319:
[----:B------:R-:W-:-:S04]  /*134a0*/  FADD R5, R5, 1 ;  /* 0x3f80000005057421 */ /* 0x000fc80000000000 */
[----:B------:R-:W-:Y:S01]  /*134b0*/  FADD R2, R5, R0 ;  /* 0x0000000005027221 */ /* 0x000fe20000000000 */
[----:B------:R-:W-:Y:S06]  /*134c0*/  BRA `(.L_x_391) ;  /* 0x0000000400d07947 */ /* 0x000fec0003800000 */
.L_x_1318:
[----:B------:R-:W-:-:S04]  /*134d0*/  FADD R5, R5, 1 ;  /* 0x3f80000005057421 */ /* 0x000fc80000000000 */
[----:B------:R-:W-:Y:S01]  /*134e0*/  FADD R2, R5, R0 ;  /* 0x0000000005027221 */ /* 0x000fe20000000000 */
[----:B------:R-:W-:Y:S06]  /*134f0*/  BRA `(.L_x_391) ;  /* 0x0000000400c47947 */ /* 0x000fec0003800000 */
.L_x_394:
[----:B------:R-:W-:-:S13]  /*13500*/  ISETP.GT.AND P0, PT, R3, 0x9, PT ;  /* 0x000000090300780c */ /* 0x000fda0003f04270 */
[----:B------:R-:W-:Y:S05]  /*13510*/  @P0 BRA `(.L_x_395) ;  /* 0x0000000000300947 */ /* 0x000fea0003800000 */
[----:B------:R-:W-:-:S05]  /*13520*/  IMAD.MOV.U32 R2, RZ, RZ, -0x8 ;  /* 0xfffffff8ff027424 */ /* 0x000fca00078e00ff */
[----:B------:R-:W-:-:S04]  /*13530*/  VIADDMNMX.U32 R3, R3, R2, 0x2, PT ;  /* 0x0000000203037446 */ /* 0x000fc80003800002 */
[----:B------:R-:W-:-:S04]  /*13540*/  SHF.L.U32 R4, R3, 0x2, RZ ;  /* 0x0000000203047819 */ /* 0x000fc800000006ff */
[----:B------:R-:W0:Y:S02]  /*13550*/  LDC R2, c[0x2][R4+0xb88] ;  /* 0x0082e20004027b82 */ /* 0x000e240000000800 */
[----:B0-----:R-:W-:-:S04]  /*13560*/  SHF.R.S32.HI R3, RZ, 0x1f, R2 ;  /* 0x0000001fff037819 */ /* 0x001fc80000011402 */
.L_x_1322:
[----:B------:R-:W-:Y:S05]  /*13570*/  BRX R2 -0x13580                                                         (*"BRANCH_TARGETS .L_x_1323,.L_x_1324,.L_x_393"*) ;  /* 0xfffffec802a07949 */ /* 0x000fea000383ffff */
.L_x_1324:
[----:B------:R-:W-:-:S04]  /*13580*/  FADD R5, R5, 1 ;  /* 0x3f80000005057421 */ /* 0x000fc80000000000 */
[----:B------:R-:W-:Y:S01]  /*13590*/  FADD R2, R5, R0 ;  /* 0x0000000005027221 */ /* 0x000fe20000000000 */
[----:B------:R-:W-:Y:S06]  /*135a0*/  BRA `(.L_x_391) ;  /* 0x0000000400987947 */ /* 0x000fec0003800000 */
.L_x_1323:
[----:B------:R-:W-:-:S04]  /*135b0*/  FADD R2, R5, 1 ;  /* 0x3f80000005027421 */ /* 0x000fc80000000000 */
[----:B------:R-:W-:Y:S01]  /*135c0*/  FADD R2, R2, 1 ;  /* 0x3f80000002027421 */ /* 0x000fe20000000000 */
[----:B------:R-:W-:Y:S06]  /*135d0*/  BRA `(.L_x_391) ;  /* 0x00000004008c7947 */ /* 0x000fec0003800000 */
.L_x_395:
[----:B------:R-:W-:-:S04]  /*135e0*/  MOV R2, 0xfffffff6 ;  /* 0xfffffff600027802 */ /* 0x000fc80000000f00 */
[----:B------:R-:W-:-:S05]  /*135f0*/  VIADDMNMX.U32 R3, R3, R2, 0x2, PT ;  /* 0x0000000203037446 */ /* 0x000fca0003800002 */
[----:B------:R-:W-:-:S04]  /*13600*/  IMAD.SHL.U32 R4, R3, 0x4, RZ ;  /* 0x0000000403047824 */ /* 0x000fc800078e00ff */
[----:B------:R-:W0:Y:S02]  /*13610*/  LDC R2, c[0x2][R4+0xb94] ;  /* 0x0082e50004027b82 */ /* 0x000e240000000800 */
[----:B0-----:R-:W-:-:S04]  /*13620*/  SHF.R.S32.HI R3, RZ, 0x1f, R2 ;  /* 0x0000001fff037819 */ /* 0x001fc80000011402 */
.L_x_1326:
[----:B------:R-:W-:Y:S05]  /*13630*/  BRX R2 -0x13640                                                         (*"BRANCH_TARGETS .L_x_1327,.L_x_1328,.L_x_393"*) ;  /* 0xfffffec802707949 */ /* 0x000fea000383ffff */
.L_x_1328:
[----:B------:R-:W-:-:S04]  /*13640*/  FADD R5, R5, 1 ;  /* 0x3f80000005057421 */ /* 0x000fc80000000000 */
[----:B------:R-:W-:Y:S01]  /*13650*/  FADD R2, R5, R0 ;  /* 0x0000000005027221 */ /* 0x000fe20000000000 */
[----:B------:R-:W-:Y:S06]  /*13660*/  BRA `(.L_x_391) ;  /* 0x0000000400687947 */ /* 0x000fec0003800000 */
.L_x_1327:
[----:B------:R-:W-:-:S04]  /*13670*/  FADD R2, R5, 1 ;  /* 0x3f80000005027421 */ /* 0x000fc80000000000 */
[----:B------:R-:W-:Y:S01]  /*13680*/  FADD R2, R2, 1 ;  /* 0x3f80000002027421 */ /* 0x000fe20000000000 */
[----:B------:R-:W-:Y:S06]  /*13690*/  BRA `(.L_x_391) ;  /* 0x00000004005c7947 */ /* 0x000fec0003800000 */
.L_x_388:
        /* <DEDUP_REMOVED lines=9> */
.L_x_1330:
[----:B------:R-:W-:Y:S05]  /*13730*/  BRX R2 -0x13740                                                         (*"BRANCH_TARGETS .L_x_1331,.L_x_1332,.L_x_1333,.L_x_393"*) ;  /* 0xfffffec802307949 */ /* 0x000fea000383ffff */
.L_x_1333:
[----:B------:R-:W-:Y:S01]  /*13740*/  FADD R2, R5, 1 ;  /* 0x3f80000005027421 */ /* 0x000fe20000000000 */
[----:B------:R-:W-:Y:S06]  /*13750*/  BRA `(.L_x_391) ;  /* 0x00000004002c7947 */ /* 0x000fec0003800000 */
.L_x_1332:
[----:B------:R-:W-:Y:S01]  /*13760*/  FADD R2, R5, 1 ;  /* 0x3f80000005027421 */ /* 0x000fe20000000000 */
[----:B------:R-:W-:Y:S06]  /*13770*/  BRA `(.L_x_391) ;  /* 0x0000000400247947 */ /* 0x000fec0003800000 */
.L_x_1331:
[----:B------:R-:W-:-:S04]  /*13780*/  FADD R5, R5, 1 ;  /* 0x3f80000005057421 */ /* 0x000fc80000000000 */
[----:B------:R-:W-:Y:S01]  /*13790*/  FADD R2, R5, R0 ;  /* 0x0000000005027221 */ /* 0x000fe20000000000 */
[----:B------:R-:W-:Y:S06]  /*137a0*/  BRA `(.L_x_391) ;  /* 0x0000000400187947 */ /* 0x000fec0003800000 */
.L_x_397:
[----:B------:R-:W-:-:S13]  /*137b0*/  ISETP.GT.AND P0, PT, R3, 0x10, PT ;  /* 0x000000100300780c */ /* 0x000fda0003f04270 */
[----:B------:R-:W-:Y:S05]  /*137c0*/  @P0 BRA `(.L_x_398) ;  /* 0x0000000000300947 */ /* 0x000fea0003800000 */
[----:B------:R-:W-:-:S05]  /*137d0*/  IMAD.MOV.U32 R2, RZ, RZ, -0xf ;  /* 0xfffffff1ff027424 */ /* 0x000fca00078e00ff */
[----:B------:R-:W-:-:S04]  /*137e0*/  VIADDMNMX.U32 R3, R3, R2, 0x2, PT ;  /* 0x0000000203037446 */ /* 0x000fc80003800002 */
[----:B------:R-:W-:-:S04]  /*137f0*/  SHF.L.U32 R4, R3, 0x2, RZ ;  /* 0x0000000203047819 */ /* 0x000fc800000006ff */
[----:B------:R-:W0:Y:S02]  /*13800*/  LDC R2, c[0x2][R4+0xbb0] ;  /* 0x0082ec0004027b82 */ /* 0x000e240000000800 */
[----:B0-----:R-:W-:-:S04]  /*13810*/  SHF.R.S32.HI R3, RZ, 0x1f, R2 ;  /* 0x0000001fff037819 */ /* 0x001fc80000011402 */
.L_x_1335:
[----:B------:R-:W-:Y:S05]  /*13820*/  BRX R2 -0x13830                                                         (*"BRANCH_TARGETS .L_x_1336,.L_x_1337,.L_x_393"*) ;  /* 0xfffffec402f47949 */ /* 0x000fea000383ffff */
.L_x_1337:
[----:B------:R-:W-:-:S04]  /*13830*/  FADD R2, R5, 1 ;  /* 0x3f80000005027421 */ /* 0x000fc80000000000 */
[----:B------:R-:W-:Y:S01]  /*13840*/  FADD R2, R2, 1 ;  /* 0x3f80000002027421 */ /* 0x000fe20000000000 */
[----:B------:R-:W-:Y:S06]  /*13850*/  BRA `(.L_x_391) ;  /* 0x0000000000ec7947 */ /* 0x000fec0003800000 */
.L_x_1336:
[----:B------:R-:W-:-:S04]  /*13860*/  FADD R5, R5, 1 ;  /* 0x3f80000005057421 */ /* 0x000fc80000000000 */
[----:B------:R-:W-:Y:S01]  /*13870*/  FADD R2, R5, R0 ;  /* 0x0000000005027221 */ /* 0x000fe20000000000 */
[----:B------:R-:W-:Y:S06]  /*13880*/  BRA `(.L_x_391) ;  /* 0x0000000000e07947 */ /* 0x000fec0003800000 */
.L_x_398:
[----:B------:R-:W-:-:S04]  /*13890*/  MOV R2, 0xffffffef ;  /* 0xffffffef00027802 */ /* 0x000fc80000000f00 */
[----:B------:R-:W-:-:S05]  /*138a0*/  VIADDMNMX.U32 R3, R3, R2, 0x2, PT ;  /* 0x0000000203037446 */ /* 0x000fca0003800002 */
[----:B------:R-:W-:-:S04]  /*138b0*/  IMAD.SHL.U32 R4, R3, 0x4, RZ ;  /* 0x0000000403047824 */ /* 0x000fc800078e00ff */
[----:B------:R-:W0:Y:S02]  /*138c0*/  LDC R2, c[0x2][R4+0xbbc] ;  /* 0x0082ef0004027b82 */ /* 0x000e240000000800 */
[----:B0-----:R-:W-:-:S04]  /*138d0*/  SHF.R.S32.HI R3, RZ, 0x1f, R2 ;  /* 0x0000001fff037819 */ /* 0x001fc80000011402 */
.L_x_1339:
[----:B------:R-:W-:Y:S05]  /*138e0*/  BRX R2 -0x138f0                                                         (*"BRANCH_TARGETS .L_x_1340,.L_x_1341,.L_x_393"*) ;  /* 0xfffffec402c47949 */ /* 0x000fea000383ffff */
.L_x_1341:
[----:B------:R-:W-:-:S04]  /*138f0*/  FADD R2, R5, 1 ;  /* 0x3f80000005027421 */ /* 0x000fc80000000000 */
[----:B------:R-:W-:Y:S01]  /*13900*/  FADD R2, R2, 1 ;  /* 0x3f80000002027421 */ /* 0x000fe20000000000 */
[----:B------:R-:W-:Y:S06]  /*13910*/  BRA `(.L_x_391) ;  /* 0x0000000000bc7947 */ /* 0x000fec0003800000 */
.L_x_1340:
[----:B------:R-:W-:-:S04]  /*13920*/  FADD R0, R0, 1 ;  /* 0x3f80000000007421 */ /* 0x000fc80000000000 */
[----:B------:R-:W-:Y:S01]  /*13930*/  FADD R2, R0, R5 ;  /* 0x0000000500027221 */ /* 0x000fe20000000000 */
[----:B------:R-:W-:Y:S06]  /*13940*/  BRA `(.L_x_391) ;  /* 0x0000000000b07947 */ /* 0x000fec0003800000 */
.L_x_396:
        /* <DEDUP_REMOVED lines=9> */
.L_x_1343:
[----:B------:R-:W-:Y:S05]  /*139e0*/  BRX R2 -0x139f0                                                         (*"BRANCH_TARGETS .L_x_1344,.L_x_1345,.L_x_393"*) ;  /* 0xfffffec402847949 */ /* 0x000fea000383ffff */
.L_x_1345:
[----:B------:R-:W-:Y:S01]  /*139f0*/  FADD R2, R5, 1 ;  /* 0x3f80000005027421 */ /* 0x000fe20000000000 */
[----:B------:R-:W-:Y:S06]  /*13a00*/  BRA `(.L_x_391) ;  /* 0x0000000000807947 */ /* 0x000fec0003800000 */
.L_x_1344:
[----:B------:R-:W-:Y:S01]  /*13a10*/  FADD R2, R5, 1 ;  /* 0x3f80000005027421 */ /* 0x000fe20000000000 */
[----:B------:R-:W-:Y:S06]  /*13a20*/  BRA `(.L_x_391) ;  /* 0x0000000000787947 */ /* 0x000fec0003800000 */
.L_x_400:
[----:B------:R-:W-:-:S05]  /*13a30*/  IMAD.MOV.U32 R0, RZ, RZ, -0x15 ;  /* 0xffffffebff007424 */ /* 0x000fca00078e00ff */
[----:B------:R-:W-:-:S04]  /*13a40*/  VIADDMNMX.U32 R3, R3, R0, 0x2, PT ;  /* 0x0000000203037446 */ /* 0x000fc80003800000 */
[----:B------:R-:W-:-:S04]  /*13a50*/  SHF.L.U32 R0, R3, 0x2, RZ ;  /* 0x0000000203007819 */ /* 0x000fc800000006ff */
[----:B------:R-:W0:Y:S02]  /*13a60*/  LDC R2, c[0x2][R0+0xbd4] ;  /* 0x0082f50000027b82 */ /* 0x000e240000000800 */
[----:B0-----:R-:W-:-:S04]  /*13a70*/  SHF.R.S32.HI R3, RZ, 0x1f, R2 ;  /* 0x0000001fff037819 */ /* 0x001fc80000011402 */
.L_x_1347:
[----:B------:R-:W-:Y:S05]  /*13a80*/  BRX R2 -0x13a90                                                         (*"BRANCH_TARGETS .L_x_1348,.L_x_1349,.L_x_393"*) ;  /* 0xfffffec4025c7949 */ /* 0x000fea000383ffff */
.L_x_1349:
[----:B------:R-:W-:Y:S01]  /*13a90*/  FADD R2, R5, 1 ;  /* 0x3f80000005027421 */ /* 0x000fe20000000000 */
[----:B------:R-:W-:Y:S06]  /*13aa0*/  BRA `(.L_x_391) ;  /* 0x0000000000587947 */ /* 0x000fec0003800000 */
.L_x_1348:
[----:B------:R-:W-:Y:S01]  /*13ab0*/  FADD R2, R5, 1 ;  /* 0x3f80000005027421 */ /* 0x000fe20000000000 */
[----:B------:R-:W-:Y:S06]  /*13ac0*/  BRA `(.L_x_391) ;  /* 0x0000000000507947 */ /* 0x000fec0003800000 */
.L_x_399:
[----:B------:R-:W-:-:S13]  /*13ad0*/  ISETP.GT.AND P0, PT, R3, 0x18, PT ;  /* 0x000000180300780c */ /* 0x000fda0003f04270 */
[----:B------:R-:W-:Y:S05]  /*13ae0*/  @P0 BRA `(.L_x_401) ;  /* 0x0000000000280947 */ /* 0x000fea0003800000 */
[----:B------:R-:W-:-:S04]  /*13af0*/  MOV R0, 0xffffffe9 ;  /* 0xffffffe900007802 */ /* 0x000fc80000000f00 */
[----:B------:R-:W-:-:S05]  /*13b00*/  VIADDMNMX.U32 R3, R3, R0, 0x2, PT ;  /* 0x0000000203037446 */ /* 0x000fca0003800000 */
[----:B------:R-:W-:-:S04]  /*13b10*/  IMAD.SHL.U32 R0, R3, 0x4, RZ ;  /* 0x0000000403007824 */ /* 0x000fc800078e00ff */
[----:B------:R-:W0:Y:S02]  /*13b20*/  LDC R2, c[0x2][R0+0xbe0] ;  /* 0x0082f80000027b82 */ /* 0x000e240000000800 */
[----:B0-----:R-:W-:-:S04]  /*13b30*/  SHF.R.S32.HI R3, RZ, 0x1f, R2 ;  /* 0x0000001fff037819 */ /* 0x001fc80000011402 */
.L_x_1351:
[----:B------:R-:W-:Y:S05]  /*13b40*/  BRX R2 -0x13b50                                                         (*"BRANCH_TARGETS .L_x_1352,.L_x_1353,.L_x_393"*) ;  /* 0xfffffec4022c7949 */ /* 0x000fea000383ffff */
.L_x_1353:
[----:B------:R-:W-:Y:S01]  /*13b50*/  FADD R2, R5, 1 ;  /* 0x3f80000005027421 */ /* 0x000fe20000000000 */
[----:B------:R-:W-:Y:S06]  /*13b60*/  BRA `(.L_x_391) ;  /* 0x0000000000287947 */ /* 0x000fec0003800000 */
.L_x_1352:
[----:B------:R-:W-:Y:S01]  /*13b70*/  FADD R2, R5, 1 ;  /* 0x3f80000005027421 */ /* 0x000fe20000000000 */
[----:B------:R-:W-:Y:S06]  /*13b80*/  BRA `(.L_x_391) ;  /* 0x0000000000207947 */ /* 0x000fec0003800000 */
.L_x_401:
[----:B------:R-:W-:-:S13]  /*13b90*/  ISETP.NE.AND P0, PT, R3, 0x19, PT ;  /* 0x000000190300780c */ /* 0x000fda0003f05270 */
[----:B------:R-:W-:Y:S05]  /*13ba0*/  @!P0 BRA `(.L_x_402) ;  /* 0x0000000000148947 */ /* 0x000fea0003800000 */
[----:B------:R-:W-:-:S13]  /*13bb0*/  ISETP.NE.AND P0, PT, R3, 0x1a, PT ;  /* 0x0000001a0300780c */ /* 0x000fda0003f05270 */
[----:B------:R-:W-:Y:S01]  /*13bc0*/  @!P0 FADD R2, R5, 1 ;  /* 0x3f80000005028421 */ /* 0x000fe20000000000 */
[----:B------:R-:W-:Y:S06]  /*13bd0*/  @!P0 BRA `(.L_x_391) ;  /* 0x00000000000c8947 */ /* 0x000fec0003800000 */
.L_x_393:
[----:B------:R-:W-:Y:S01]  /*13be0*/  MOV R2, 0x7fc00000 ;  /* 0x7fc0000000027802 */ /* 0x000fe20000000f00 */
[----:B------:R-:W-:Y:S06]  /*13bf0*/  BRA `(.L_x_391) ;  /* 0x0000000000047947 */ /* 0x000fec0003800000 */
.L_x_402:
[----:B------:R-:W-:-:S07]  /*13c00*/  FADD R2, R5, 1 ;  /* 0x3f80000005027421 */ /* 0x000fce0000000000 */
.L_x_391:
[----:B------:R-:W-:Y:S05]  /*13c10*/  BSYNC.RECONVERGENT B0 ;  /* 0x0000000000007941 */ /* 0x000fea0003800200 */
.L_x_387:
[----:B------:R-:W1:Y:S01]  /*13c20*/  LDC R5, c[0x0][0x380] ;  /* 0x0000e000ff057b82 */ /* 0x000e620000000800 */
[----:B------:R-:W2:Y:S01]  /*13c30*/  LDG.E R9, desc[UR8][R38.64] ;  /* 0x0000000826097981 */ /* 0x000ea2000c1e1900 */
[----:B-1----:R-:W-:-:S05]  /*13c40*/  IMAD.WIDE R10, R5, 0x4, R38 ;  /* 0x00000004050a7825 */ /* 0x002fca00078e0226 */
[----:B------:R-:W3:Y:S01]  /*13c50*/  LDG.E R7, desc[UR8][R10.64] ;  /* 0x000000080a077981 */ /* 0x000ee2000c1e1900 */
[----:B------:R-:W-:-:S05]  /*13c60*/  IMAD.WIDE R22, R5, 0x4, R10 ;  /* 0x0000000405167825 */ /* 0x000fca00078e020a */
[----:B------:R-:W4:Y:S01]  /*13c70*/  LDG.E R3, desc[UR8][R22.64] ;  /* 0x0000000816037981 */ /* 0x000f22000c1e1900 */
[----:B------:R-:W-:Y:S02]  /*13c80*/  HFMA2 R4, -RZ, RZ, 1.5048828125, 33.21875 ;  /* 0x3e055027ff047431 */ /* 0x000fe400000001ff */
[----:B------:R-:W-:Y:S01]  /*13c90*/  FMUL R2, R2, -27 ;  /* 0xc1d8000002027820 */ /* 0x000fe20000400000 */
[----:B------:R-:W-:Y:S01]  /*13ca0*/  UMOV UR5, URZ ;  /* 0x000000ff00057c82 */ /* 0x000fe20008000000 */
[----:B--2---:R-:W-:-:S05]  /*13cb0*/  FFMA R9, R9, R9, 1 ;  /* 0x3f80000009097423 */ /* 0x004fca0000000009 */
[----:B------:R-:W-:-:S13]  /*13cc0*/  FSETP.GEU.AND P1, PT, R9, 1.175494350822287508e-38, PT ;  /* 0x008000000900780b */ /* 0x000fda0003f2e000 */
[----:B------:R-:W-:-:S05]  /*13cd0*/  @!P1 FMUL R9, R9, 8388608 ;  /* 0x4b00000009099820 */ /* 0x000fca0000400000 */
[C---:B------:R-:W-:Y:S02]  /*13ce0*/  IADD3 R0, PT, PT, R9.reuse, -0x3f2aaaab, RZ ;  /* 0xc0d5555509007810 */ /* 0x040fe40007ffe0ff */
[----:B------:R-:W-:Y:S02]  /*13cf0*/  FSETP.NEU.AND P3, PT, R9, RZ, PT ;  /* 0x000000ff0900720b */ /* 0x000fe40003f6d000 */
[----:B------:R-:W-:Y:S01]  /*13d00*/  LOP3.LUT R14, R0, 0xff800000, RZ, 0xc0, !PT ;  /* 0xff800000000e7812 */ /* 0x000fe200078ec0ff */
[----:B---3--:R-:W-:-:S03]  /*13d10*/  FFMA R7, R7, R7, 1 ;  /* 0x3f80000007077423 */ /* 0x008fc60000000007 */
[----:B------:R-:W-:Y:S01]  /*13d20*/  I2FP.F32.S32 R21, R14 ;  /* 0x0000000e00157245 */ /* 0x000fe20000201400 */
[----:B------:R-:W-:Y:S01]  /*13d30*/  IMAD.IADD R0, R9, 0x1, -R14 ;  /* 0x0000000109007824 */ /* 0x000fe200078e0a0e */
[----:B------:R-:W-:Y:S01]  /*13d40*/  FSETP.GEU.AND P2, PT, R7, 1.175494350822287508e-38, PT ;  /* 0x008000000700780b */ /* 0x000fe20003f4e000 */
[----:B----4-:R-:W-:Y:S02]  /*13d50*/  FFMA R3, R3, R3, 1 ;  /* 0x3f80000003037423 */ /* 0x010fe40000000003 */
[----:B------:R-:W-:-:S03]  /*13d60*/  FADD R71, R0, -1 ;  /* 0xbf80000000477421 */ /* 0x000fc60000000000 */
[----:B------:R-:W-:Y:S01]  /*13d70*/  FSETP.GEU.AND P0, PT, R3, 1.175494350822287508e-38, PT ;  /* 0x008000000300780b */ /* 0x000fe20003f0e000 */
[----:B------:R-:W-:-:S04]  /*13d80*/  FFMA R6, R71, -R4, 0.14084610342979431152 ;  /* 0x3e1039f647067423 */ /* 0x000fc80000000804 */
[----:B------:R-:W-:Y:S02]  /*13d90*/  FFMA R6, R71, R6, -0.12148627638816833496 ;  /* 0xbdf8cdcc47067423 */ /* 0x000fe40000000006 */
[----:B------:R-:W-:Y:S02]  /*13da0*/  @!P2 FMUL R7, R7, 8388608 ;  /* 0x4b0000000707a820 */ /* 0x000fe40000400000 */
[----:B------:R-:W-:-:S03]  /*13db0*/  FFMA R6, R71, R6, 0.13980610668659210205 ;  /* 0x3e0f295547067423 */ /* 0x000fc60000000006 */
[----:B------:R-:W-:Y:S01]  /*13dc0*/  IADD3 R0, PT, PT, R7, -0x3f2aaaab, RZ ;  /* 0xc0d5555507007810 */ /* 0x000fe20007ffe0ff */
[----:B------:R-:W-:Y:S01]  /*13dd0*/  @!P0 FMUL R3, R3, 8388608 ;  /* 0x4b00000003038820 */ /* 0x000fe20000400000 */
[----:B------:R-:W-:Y:S02]  /*13de0*/  FFMA R6, R71, R6, -0.16684235632419586182 ;  /* 0xbe2ad8b947067423 */ /* 0x000fe40000000006 */
[----:B------:R-:W-:Y:S02]  /*13df0*/  LOP3.LUT R0, R0, 0xff800000, RZ, 0xc0, !PT ;  /* 0xff80000000007812 */ /* 0x000fe400078ec0ff */
[----:B------:R-:W-:Y:S01]  /*13e00*/  IADD3 R15, PT, PT, R3, -0x3f2aaaab, RZ ;  /* 0xc0d55555030f7810 */ /* 0x000fe20007ffe0ff */
[----:B------:R-:W-:Y:S02]  /*13e10*/  FFMA R8, R71, R6, 0.20012299716472625732 ;  /* 0x3e4ced0b47087423 */ /* 0x000fe40000000006 */
[----:B------:R-:W-:Y:S01]  /*13e20*/  IMAD.IADD R11, R7, 0x1, -R0 ;  /* 0x00000001070b7824 */ /* 0x000fe200078e0a00 */
[----:B------:R-:W-:-:S03]  /*13e30*/  LOP3.LUT R6, R15, 0xff800000, RZ, 0xc0, !PT ;  /* 0xff8000000f067812 */ /* 0x000fc600078ec0ff */
[----:B------:R-:W-:Y:S01]  /*13e40*/  FADD R11, R11, -1 ;  /* 0xbf8000000b0b7421 */ /* 0x000fe20000000000 */
[----:B------:R-:W-:-:S03]  /*13e50*/  IADD3 R15, PT, PT, R3, -R6, RZ ;  /* 0x80000006030f7210 */ /* 0x000fc60007ffe0ff */
[----:B------:R-:W-:Y:S02]  /*13e60*/  FFMA R10, R11, -R4, 0.14084610342979431152 ;  /* 0x3e1039f60b0a7423 */ /* 0x000fe40000000804 */
[----:B------:R-:W-:Y:S02]  /*13e70*/  FADD R15, R15, -1 ;  /* 0xbf8000000f0f7421 */ /* 0x000fe40000000000 */
[----:B------:R-:W-:Y:S01]  /*13e80*/  FFMA R70, R11, R10, -0.12148627638816833496 ;  /* 0xbdf8cdcc0b467423 */ /* 0x000fe2000000000a */
[----:B------:R-:W-:Y:S01]  /*13e90*/  FFMA R10, R71, R8, -0.24999669194221496582 ;  /* 0xbe7fff22470a7423 */ /* 0x000fe20000000008 */
[----:B------:R-:W-:Y:S01]  /*13ea0*/  FFMA R14, R15, -R4, 0.14084610342979431152 ;  /* 0x3e1039f60f0e7423 */ /* 0x000fe20000000804 */
[----:B------:R-:W-:Y:S01]  /*13eb0*/  FSEL R8, RZ, -23, P1 ;  /* 0xc1b80000ff087808 */ /* 0x000fe20000800000 */
[----:B------:R-:W-:Y:S01]  /*13ec0*/  FFMA R70, R11, R70, 0.13980610668659210205 ;  /* 0x3e0f29550b467423 */ /* 0x000fe20000000046 */
[----:B------:R-:W-:Y:S01]  /*13ed0*/  FFMA R10, R71, R10, 0.33333182334899902344 ;  /* 0x3eaaaa78470a7423 */ /* 0x000fe2000000000a */
[----:B------:R-:W-:Y:S01]  /*13ee0*/  FFMA R14, R15, R14, -0.12148627638816833496 ;  /* 0xbdf8cdcc0f0e7423 */ /* 0x000fe2000000000e */
[----:B------:R-:W-:Y:S01]  /*13ef0*/  ISETP.GT.U32.AND P1, PT, R9, 0x7f7fffff, PT ;  /* 0x7f7fffff0900780c */ /* 0x000fe20003f24070 */
[----:B------:R-:W-:Y:S01]  /*13f00*/  FFMA R70, R11, R70, -0.16684235632419586182 ;  /* 0xbe2ad8b90b467423 */ /* 0x000fe20000000046 */
[----:B------:R-:W-:Y:S01]  /*13f10*/  FFMA R10, R71, R10, -0.5 ;  /* 0xbf000000470a7423 */ /* 0x000fe2000000000a */
[----:B------:R-:W-:Y:S01]  /*13f20*/  FFMA R14, R15, R14, 0.13980610668659210205 ;  /* 0x3e0f29550f0e7423 */ /* 0x000fe2000000000e */
[----:B------:R-:W-:Y:S01]  /*13f30*/  FFMA R8, R21, 1.1920928955078125e-07, R8 ;  /* 0x3400000015087823 */ /* 0x000fe20000000008 */
[----:B------:R-:W-:Y:S01]  /*13f40*/  FFMA R70, R11, R70, 0.20012299716472625732 ;  /* 0x3e4ced0b0b467423 */ /* 0x000fe20000000046 */
[----:B------:R-:W-:Y:S01]  /*13f50*/  FMUL R10, R71, R10 ;  /* 0x0000000a470a7220 */ /* 0x000fe20000400000 */
[----:B------:R-:W-:Y:S01]  /*13f60*/  FFMA R14, R15, R14, -0.16684235632419586182 ;  /* 0xbe2ad8b90f0e7423 */ /* 0x000fe2000000000e */
[----:B------:R-:W-:Y:S01]  /*13f70*/  I2FP.F32.S32 R21, R0 ;  /* 0x0000000000157245 */ /* 0x000fe20000201400 */
[----:B------:R-:W-:Y:S01]  /*13f80*/  FFMA R70, R11, R70, -0.24999669194221496582 ;  /* 0xbe7fff220b467423 */ /* 0x000fe20000000046 */
[----:B------:R-:W-:Y:S01]  /*13f90*/  FFMA R71, R71, R10, R71 ;  /* 0x0000000a47477223 */ /* 0x000fe20000000047 */
[----:B------:R-:W-:Y:S01]  /*13fa0*/  FFMA R14, R15, R14, 0.20012299716472625732 ;  /* 0x3e4ced0b0f0e7423 */ /* 0x000fe2000000000e */
[----:B------:R-:W-:Y:S01]  /*13fb0*/  FSEL R10, RZ, -23, P2 ;  /* 0xc1b80000ff0a7808 */ /* 0x000fe20001000000 */
[----:B------:R-:W-:Y:S01]  /*13fc0*/  FFMA R70, R11, R70, 0.33333182334899902344 ;  /* 0x3eaaaa780b467423 */ /* 0x000fe20000000046 */
[----:B------:R-:W-:Y:S01]  /*13fd0*/  ISETP.GT.U32.AND P2, PT, R7, 0x7f7fffff, PT ;  /* 0x7f7fffff0700780c */ /* 0x000fe20003f44070 */
[----:B------:R-:W-:Y:S01]  /*13fe0*/  FFMA R14, R15, R14, -0.24999669194221496582 ;  /* 0xbe7fff220f0e7423 */ /* 0x000fe2000000000e */
[----:B------:R-:W-:-:S02]  /*13ff0*/  IMAD.MOV.U32 R0, RZ, RZ, 0x7f800000 ;  /* 0x7f800000ff007424 */ /* 0x000fc400078e00ff */
[----:B------:R-:W-:Y:S01]  /*14000*/  FFMA R70, R11, R70, -0.5 ;  /* 0xbf0000000b467423 */ /* 0x000fe20000000046 */
[----:B------:R-:W-:Y:S01]  /*14010*/  FFMA R10, R21, 1.1920928955078125e-07, R10 ;  /* 0x34000000150a7823 */ /* 0x000fe2000000000a */
[----:B------:R-:W-:Y:S01]  /*14020*/  FFMA R8, R8, 0.69314718246459960938, R71 ;  /* 0x3f31721808087823 */ /* 0x000fe20000000047 */
[----:B------:R-:W-:Y:S01]  /*14030*/  FFMA R14, R15, R14, 0.33333182334899902344 ;  /* 0x3eaaaa780f0e7423 */ /* 0x000fe2000000000e */
[----:B------:R-:W-:Y:S01]  /*14040*/  FMUL R70, R11, R70 ;  /* 0x000000460b467220 */ /* 0x000fe20000400000 */
[----:B------:R-:W-:Y:S01]  /*14050*/  @P1 FFMA R8, R9, R0, +INF ;  /* 0x7f80000009081423 */ /* 0x000fe20000000000 */
[----:B------:R-:W-:Y:S01]  /*14060*/  I2FP.F32.S32 R21, R6 ;  /* 0x0000000600157245 */ /* 0x000fe20000201400 */
[----:B------:R-:W-:Y:S01]  /*14070*/  FFMA R14, R15, R14, -0.5 ;  /* 0xbf0000000f0e7423 */ /* 0x000fe2000000000e */
[----:B------:R-:W-:Y:S01]  /*14080*/  FFMA R11, R11, R70, R11 ;  /* 0x000000460b0b7223 */ /* 0x000fe2000000000b */
[----:B------:R-:W-:Y:S01]  /*14090*/  FADD R6, -R8, -1.1447298526763916016 ;  /* 0xbf92868208067421 */ /* 0x000fe20000000100 */
[----:B------:R-:W-:Y:S01]  /*140a0*/  FSETP.NEU.AND P1, PT, R7, RZ, PT ;  /* 0x000000ff0700720b */ /* 0x000fe20003f2d000 */
[----:B------:R-:W-:Y:S01]  /*140b0*/  FMUL R14, R15, R14 ;  /* 0x0000000e0f0e7220 */ /* 0x000fe20000400000 */
[----:B------:R-:W-:Y:S01]  /*140c0*/  FFMA R11, R10, 0.69314718246459960938, R11 ;  /* 0x3f3172180a0b7823 */ /* 0x000fe2000000000b */
[----:B------:R-:W-:Y:S01]  /*140d0*/  FSEL R10, RZ, -23, P0 ;  /* 0xc1b80000ff0a7808 */ /* 0x000fe20000000000 */
[----:B------:R-:W-:Y:S01]  /*140e0*/  @P2 FFMA R11, R7, R0, +INF ;  /* 0x7f800000070b2423 */ /* 0x000fe20000000000 */
[----:B------:R-:W-:Y:S01]  /*140f0*/  ISETP.GT.U32.AND P0, PT, R3, 0x7f7fffff, PT ;  /* 0x7f7fffff0300780c */ /* 0x000fe20003f04070 */
[----:B------:R-:W-:Y:S01]  /*14100*/  FFMA R14, R15, R14, R15 ;  /* 0x0000000e0f0e7223 */ /* 0x000fe2000000000f */
[----:B------:R-:W-:Y:S01]  /*14110*/  F2F.F64.F32 R8, R2 ;  /* 0x0000000200087310 */ /* 0x000fe20000201800 */
[----:B------:R-:W-:Y:S01]  /*14120*/  FFMA R21, R21, 1.1920928955078125e-07, R10 ;  /* 0x3400000015157823 */ /* 0x000fe2000000000a */
[----:B------:R-:W-:Y:S01]  /*14130*/  FSEL R10, R6, +INF , P3 ;  /* 0x7f800000060a7808 */ /* 0x000fe20001800000 */
[----:B------:R-:W-:-:S02]  /*14140*/  FADD R11, -R11, -1.1447298526763916016 ;  /* 0xbf9286820b0b7421 */ /* 0x000fc40000000100 */
[----:B------:R-:W-:-:S03]  /*14150*/  FFMA R14, R21, 0.69314718246459960938, R14 ;  /* 0x3f317218150e7823 */ /* 0x000fc6000000000e */
[----:B------:R-:W0:Y:S01]  /*14160*/  F2F.F64.F32 R6, R10 ;  /* 0x0000000a00067310 */ /* 0x000e220000201800 */
[----:B------:R-:W-:Y:S02]  /*14170*/  FSEL R11, R11, +INF , P1 ;  /* 0x7f8000000b0b7808 */ /* 0x000fe40000800000 */
[C---:B------:R-:W-:Y:S01]  /*14180*/  @P0 FFMA R14, R3.reuse, R0, +INF ;  /* 0x7f800000030e0423 */ /* 0x040fe20000000000 */
[----:B------:R-:W-:-:S03]  /*14190*/  FSETP.NEU.AND P0, PT, R3, RZ, PT ;  /* 0x000000ff0300720b */ /* 0x000fc60003f0d000 */
[----:B------:R-:W-:Y:S01]  /*141a0*/  FADD R14, -R14, -1.1447298526763916016 ;  /* 0xbf9286820e0e7421 */ /* 0x000fe20000000100 */
[----:B------:R-:W1:Y:S04]  /*141b0*/  F2F.F64.F32 R2, R11 ;  /* 0x0000000b00027310 */ /* 0x000e680000201800 */
[----:B------:R-:W-:Y:S01]  /*141c0*/  FSEL R14, R14, +INF , P0 ;  /* 0x7f8000000e0e7808 */ /* 0x000fe20000000000 */
[----:B0-----:R-:W-:-:S03]  /*141d0*/  DADD R6, R8, R6 ;  /* 0x0000000008067229 */ /* 0x001fc60000000006 */
[----:B------:R-:W0:Y:S05]  /*141e0*/  F2F.F64.F32 R70, R14 ;  /* 0x0000000e00467310 */ /* 0x000e2a0000201800 */
[----:B-1----:R-:W-:-:S08]  /*141f0*/  DADD R2, R6, R2 ;  /* 0x0000000006027229 */ /* 0x002fd00000000002 */
[----:B0-----:R-:W-:Y:S01]  /*14200*/  DADD R70, R2, R70 ;  /* 0x0000000002467229 */ /* 0x001fe20000000046 */
[----:B------:R-:W-:Y:S02]  /*14210*/  MOV R2, R22 ;  /* 0x0000001600027202 */ /* 0x000fe40000000f00 */
[----:B------:R-:W-:-:S08]  /*14220*/  MOV R3, R23 ;  /* 0x0000001700037202 */ /* 0x000fd00000000f00 */
.L_x_403:
[----:B------:R-:W-:-:S06]  /*14230*/  IMAD.WIDE R6, R5, 0x4, R2 ;  /* 0x0000000405067825 */ /* 0x000fcc00078e0202 */
[----:B------:R-:W2:Y:S01]  /*14240*/  LDG.E R6, desc[UR8][R6.64] ;  /* 0x0000000806067981 */ /* 0x000ea2000c1e1900 */
[----:B------:R-:W-:-:S06]  /*14250*/  UIADD3 UR5, UPT, UPT, UR5, 0x4, URZ ;  /* 0x0000000405057890 */ /* 0x000fcc000fffe0ff */
[----:B------:R-:W-:-:S04]  /*14260*/  IMAD R9, R5, UR5, RZ ;  /* 0x0000000505097c24 */ /* 0x000fc8000f8e02ff */
        /* <DEDUP_REMOVED lines=10> */
[----:B---3--:R-:W-:-:S03]  /*14310*/  FFMA R11, R8, R8, 1 ;  /* 0x3f800000080b7423 */ /* 0x008fc60000000008 */
[----:B------:R-:W-:Y:S02]  /*14320*/  VIADD R6, R15, 0xc0d55555 ;  /* 0xc0d555550f067836 */ /* 0x000fe40000000000 */
[----:B----4-:R-:W-:Y:S01]  /*14330*/  FFMA R9, R10, R10, 1 ;  /* 0x3f8000000a097423 */ /* 0x010fe2000000000a */
[----:B------:R-:W-:Y:S02]  /*14340*/  FSETP.GEU.AND P1, PT, R11, 1.175494350822287508e-38, PT ;  /* 0x008000000b00780b */ /* 0x000fe40003f2e000 */
[----:B------:R-:W-:Y:S02]  /*14350*/  ISETP.GT.U32.AND P3, PT, R15, 0x7f7fffff, PT ;  /* 0x7f7fffff0f00780c */ /* 0x000fe40003f64070 */
[----:B------:R-:W-:Y:S01]  /*14360*/  LOP3.LUT R14, R6, 0xff800000, RZ, 0xc0, !PT ;  /* 0xff800000060e7812 */ /* 0x000fe200078ec0ff */
[----:B-----5:R-:W-:Y:S01]  /*14370*/  FFMA R7, R21, R21, 1 ;  /* 0x3f80000015077423 */ /* 0x020fe20000000015 */
[----:B------:R-:W-:Y:S02]  /*14380*/  FSETP.GEU.AND P4, PT, R9, 1.175494350822287508e-38, PT ;  /* 0x008000000900780b */ /* 0x000fe40003f8e000 */
[----:B------:R-:W-:-:S02]  /*14390*/  IADD3 R75, PT, PT, R15, -R14, RZ ;  /* 0x8000000e0f4b7210 */ /* 0x000fc40007ffe0ff */
[----:B------:R-:W-:Y:S02]  /*143a0*/  FSETP.GEU.AND P2, PT, R7, 1.175494350822287508e-38, PT ;  /* 0x008000000700780b */ /* 0x000fe40003f4e000 */
[----:B------:R-:W-:Y:S01]  /*143b0*/  I2FP.F32.S32 R77, R14 ;  /* 0x0000000e004d7245 */ /* 0x000fe20000201400 */
[----:B------:R-:W-:Y:S01]  /*143c0*/  FADD R75, R75, -1 ;  /* 0xbf8000004b4b7421 */ /* 0x000fe20000000000 */
[----:B------:R-:W-:-:S03]  /*143d0*/  @!P1 FMUL R11, R11, 8388608 ;  /* 0x4b0000000b0b9820 */ /* 0x000fc60000400000 */
[----:B------:R-:W-:Y:S02]  /*143e0*/  FFMA R6, R75, -R4, 0.14084610342979431152 ;  /* 0x3e1039f64b067423 */ /* 0x000fe40000000804 */
[----:B------:R-:W-:Y:S01]  /*143f0*/  @!P4 FMUL R9, R9, 8388608 ;  /* 0x4b0000000909c820 */ /* 0x000fe20000400000 */
[----:B------:R-:W-:Y:S01]  /*14400*/  IADD3 R8, PT, PT, R11, -0x3f2aaaab, RZ ;  /* 0xc0d555550b087810 */ /* 0x000fe20007ffe0ff */
[----:B------:R-:W-:Y:S02]  /*14410*/  FFMA R6, R75, R6, -0.12148627638816833496 ;  /* 0xbdf8cdcc4b067423 */ /* 0x000fe40000000006 */
[----:B------:R-:W-:Y:S01]  /*14420*/  VIADD R21, R9, 0xc0d55555 ;  /* 0xc0d5555509157836 */ /* 0x000fe20000000000 */
[----:B------:R-:W-:Y:S01]  /*14430*/  LOP3.LUT R8, R8, 0xff800000, RZ, 0xc0, !PT ;  /* 0xff80000008087812 */ /* 0x000fe200078ec0ff */
[----:B------:R-:W-:Y:S01]  /*14440*/  FFMA R6, R75, R6, 0.13980610668659210205 ;  /* 0x3e0f29554b067423 */ /* 0x000fe20000000006 */
[----:B------:R-:W-:-:S03]  /*14450*/  @!P2 FMUL R7, R7, 8388608 ;  /* 0x4b0000000707a820 */ /* 0x000fc60000400000 */
[----:B------:R-:W-:Y:S01]  /*14460*/  FFMA R6, R75, R6, -0.16684235632419586182 ;  /* 0xbe2ad8b94b067423 */ /* 0x000fe20000000006 */
[----:B------:R-:W-:-:S03]  /*14470*/  VIADD R78, R7, 0xc0d55555 ;  /* 0xc0d55555074e7836 */ /* 0x000fc60000000000 */
[----:B------:R-:W-:Y:S01]  /*14480*/  FFMA R10, R75, R6, 0.20012299716472625732 ;  /* 0x3e4ced0b4b0a7423 */ /* 0x000fe20000000006 */
[----:B------:R-:W-:Y:S02]  /*14490*/  LOP3.LUT R6, R21, 0xff800000, RZ, 0xc0, !PT ;  /* 0xff80000015067812 */ /* 0x000fe400078ec0ff */
[----:B------:R-:W-:Y:S01]  /*144a0*/  IADD3 R21, PT, PT, R11, -R8, RZ ;  /* 0x800000080b157210 */ /* 0x000fe20007ffe0ff */
[----:B------:R-:W-:Y:S01]  /*144b0*/  FFMA R72, R75, R10, -0.24999669194221496582 ;  /* 0xbe7fff224b487423 */ /* 0x000fe2000000000a */
[----:B------:R-:W-:Y:S02]  /*144c0*/  IADD3 R73, PT, PT, R9, -R6, RZ ;  /* 0x8000000609497210 */ /* 0x000fe40007ffe0ff */
[----:B------:R-:W-:Y:S01]  /*144d0*/  FSEL R10, RZ, -23, P0 ;  /* 0xc1b80000ff0a7808 */ /* 0x000fe20000000000 */
[----:B------:R-:W-:Y:S01]  /*144e0*/  FFMA R72, R75, R72, 0.33333182334899902344 ;  /* 0x3eaaaa784b487423 */ /* 0x000fe20000000048 */
[----:B------:R-:W-:Y:S01]  /*144f0*/  FADD R21, R21, -1 ;  /* 0xbf80000015157421 */ /* 0x000fe20000000000 */
[----:B------:R-:W-:Y:S01]  /*14500*/  FADD R73, R73, -1 ;  /* 0xbf80000049497421 */ /* 0x000fe20000000000 */
[----:B------:R-:W-:Y:S01]  /*14510*/  ISETP.GT.U32.AND P0, PT, R11, 0x7f7fffff, PT ;  /* 0x7f7fffff0b00780c */ /* 0x000fe20003f04070 */
[----:B------:R-:W-:Y:S01]  /*14520*/  FFMA R77, R77, 1.1920928955078125e-07, R10 ;  /* 0x340000004d4d7823 */ /* 0x000fe2000000000a */
[----:B------:R-:W-:Y:S01]  /*14530*/  FFMA R72, R75, R72, -0.5 ;  /* 0xbf0000004b487423 */ /* 0x000fe20000000048 */
[-C--:B------:R-:W-:Y:S01]  /*14540*/  FFMA R10, R73, -R4.reuse, 0.14084610342979431152 ;  /* 0x3e1039f6490a7423 */ /* 0x080fe20000000804 */
[----:B------:R-:W-:Y:S01]  /*14550*/  FFMA R14, R21, -R4, 0.14084610342979431152 ;  /* 0x3e1039f6150e7423 */ /* 0x000fe20000000804 */
[----:B------:R-:W-:Y:S01]  /*14560*/  I2FP.F32.S32 R79, R6 ;  /* 0x00000006004f7245 */ /* 0x000fe20000201400 */
[----:B------:R-:W-:Y:S01]  /*14570*/  FMUL R72, R75, R72 ;  /* 0x000000484b487220 */ /* 0x000fe20000400000 */
[----:B------:R-:W-:Y:S01]  /*14580*/  FFMA R76, R73, R10, -0.12148627638816833496 ;  /* 0xbdf8cdcc494c7423 */ /* 0x000fe2000000000a */
[----:B------:R-:W-:Y:S01]  /*14590*/  LOP3.LUT R10, R78, 0xff800000, RZ, 0xc0, !PT ;  /* 0xff8000004e0a7812 */ /* 0x000fe200078ec0ff */
[----:B------:R-:W-:Y:S01]  /*145a0*/  FFMA R14, R21, R14, -0.12148627638816833496 ;  /* 0xbdf8cdcc150e7423 */ /* 0x000fe2000000000e */
[----:B------:R-:W-:Y:S01]  /*145b0*/  FFMA R72, R75, R72, R75 ;  /* 0x000000484b487223 */ /* 0x000fe2000000004b */
[----:B------:R-:W-:Y:S01]  /*145c0*/  FFMA R76, R73, R76, 0.13980610668659210205 ;  /* 0x3e0f2955494c7423 */ /* 0x000fe2000000004c */
[----:B------:R-:W-:Y:S01]  /*145d0*/  IADD3 R75, PT, PT, R7, -R10, RZ ;  /* 0x8000000a074b7210 */ /* 0x000fe20007ffe0ff */
[----:B------:R-:W-:Y:S01]  /*145e0*/  FFMA R74, R21, R14, 0.13980610668659210205 ;  /* 0x3e0f2955154a7423 */ /* 0x000fe2000000000e */
[----:B------:R-:W-:Y:S01]  /*145f0*/  FFMA R14, R77, 0.69314718246459960938, R72 ;  /* 0x3f3172184d0e7823 */ /* 0x000fe20000000048 */
[----:B------:R-:W-:Y:S01]  /*14600*/  FFMA R76, R73, R76, -0.16684235632419586182 ;  /* 0xbe2ad8b9494c7423 */ /* 0x000fe2000000004c */
[----:B------:R-:W-:Y:S01]  /*14610*/  FSEL R72, RZ, -23, P1 ;  /* 0xc1b80000ff487808 */ /* 0x000fe20000800000 */
[----:B------:R-:W-:Y:S01]  /*14620*/  FADD R75, R75, -1 ;  /* 0xbf8000004b4b7421 */ /* 0x000fe20000000000 */
[----:B------:R-:W-:Y:S01]  /*14630*/  FFMA R74, R21, R74, -0.16684235632419586182 ;  /* 0xbe2ad8b9154a7423 */ /* 0x000fe2000000004a */
[----:B------:R-:W-:Y:S01]  /*14640*/  FFMA R78, R73, R76, 0.20012299716472625732 ;  /* 0x3e4ced0b494e7423 */ /* 0x000fe2000000004c */
[----:B------:R-:W-:Y:S01]  /*14650*/  I2FP.F32.S32 R77, R8 ;  /* 0x00000008004d7245 */ /* 0x000fe20000201400 */
[----:B------:R-:W-:Y:S01]  /*14660*/  FFMA R80, R75, -R4, 0.14084610342979431152 ;  /* 0x3e1039f64b507423 */ /* 0x000fe20000000804 */
[----:B------:R-:W-:Y:S01]  /*14670*/  FFMA R74, R21, R74, 0.20012299716472625732 ;  /* 0x3e4ced0b154a7423 */ /* 0x000fe2000000004a */
[----:B------:R-:W-:Y:S01]  /*14680*/  FFMA R78, R73, R78, -0.24999669194221496582 ;  /* 0xbe7fff22494e7423 */ /* 0x000fe2000000004e */
[----:B------:R-:W-:Y:S01]  /*14690*/  @P3 FFMA R14, R15, R0, +INF ;  /* 0x7f8000000f0e3423 */ /* 0x000fe20000000000 */
[----:B------:R-:W-:Y:S01]  /*146a0*/  FFMA R80, R75, R80, -0.12148627638816833496 ;  /* 0xbdf8cdcc4b507423 */ /* 0x000fe20000000050 */
[----:B------:R-:W-:Y:S01]  /*146b0*/  FFMA R74, R21, R74, -0.24999669194221496582 ;  /* 0xbe7fff22154a7423 */ /* 0x000fe2000000004a */
[----:B------:R-:W-:Y:S01]  /*146c0*/  FFMA R78, R73, R78, 0.33333182334899902344 ;  /* 0x3eaaaa78494e7423 */ /* 0x000fe2000000004e */
[----:B------:R-:W-:Y:S01]  /*146d0*/  FADD R14, -R14, -1.1447298526763916016 ;  /* 0xbf9286820e0e7421 */ /* 0x000fe20000000100 */
[----:B------:R-:W-:Y:S01]  /*146e0*/  FFMA R80, R75, R80, 0.13980610668659210205 ;  /* 0x3e0f29554b507423 */ /* 0x000fe20000000050 */
[----:B------:R-:W-:Y:S01]  /*146f0*/  FFMA R74, R21, R74, 0.33333182334899902344 ;  /* 0x3eaaaa78154a7423 */ /* 0x000fe2000000004a */
[----:B------:R-:W-:Y:S01]  /*14700*/  FFMA R78, R73, R78, -0.5 ;  /* 0xbf000000494e7423 */ /* 0x000fe2000000004e */
[----:B------:R-:W-:Y:S01]  /*14710*/  FFMA R72, R77, 1.1920928955078125e-07, R72 ;  /* 0x340000004d487823 */ /* 0x000fe20000000048 */
[----:B------:R-:W-:Y:S01]  /*14720*/  FFMA R80, R75, R80, -0.16684235632419586182 ;  /* 0xbe2ad8b94b507423 */ /* 0x000fe20000000050 */
[----:B------:R-:W-:Y:S01]  /*14730*/  FFMA R74, R21, R74, -0.5 ;  /* 0xbf000000154a7423 */ /* 0x000fe2000000004a */
[----:B------:R-:W-:Y:S01]  /*14740*/  FSETP.NEU.AND P1, PT, R15, RZ, PT ;  /* 0x000000ff0f00720b */ /* 0x000fe20003f2d000 */
[----:B------:R-:W-:Y:S01]  /*14750*/  FMUL R78, R73, R78 ;  /* 0x0000004e494e7220 */ /* 0x000fe20000400000 */
[----:B------:R-:W-:Y:S01]  /*14760*/  FFMA R80, R75, R80, 0.20012299716472625732 ;  /* 0x3e4ced0b4b507423 */ /* 0x000fe20000000050 */
[----:B------:R-:W-:Y:S01]  /*14770*/  FMUL R74, R21, R74 ;  /* 0x0000004a154a7220 */ /* 0x000fe20000400000 */
[----:B------:R-:W-:Y:S01]  /*14780*/  ISETP.GT.U32.AND P3, PT, R9, 0x7f7fffff, PT ;  /* 0x7f7fffff0900780c */ /* 0x000fe20003f64070 */
[----:B------:R-:W-:Y:S01]  /*14790*/  FFMA R73, R73, R78, R73 ;  /* 0x0000004e49497223 */ /* 0x000fe20000000049 */
[----:B------:R-:W-:Y:S01]  /*147a0*/  FFMA R80, R75, R80, -0.24999669194221496582 ;  /* 0xbe7fff224b507423 */ /* 0x000fe20000000050 */
[----:B------:R-:W-:Y:S01]  /*147b0*/  FFMA R21, R21, R74, R21 ;  /* 0x0000004a15157223 */ /* 0x000fe20000000015 */
[----:B------:R-:W-:-:S02]  /*147c0*/  FSEL R76, RZ, -23, P4 ;  /* 0xc1b80000ff4c7808 */ /* 0x000fc40002000000 */
[----:B------:R-:W-:Y:S01]  /*147d0*/  FFMA R80, R75, R80, 0.33333182334899902344 ;  /* 0x3eaaaa784b507423 */ /* 0x000fe20000000050 */
[----:B------:R-:W-:Y:S01]  /*147e0*/  FFMA R21, R72, 0.69314718246459960938, R21 ;  /* 0x3f31721848157823 */ /* 0x000fe20000000015 */
[----:B------:R-:W-:Y:S01]  /*147f0*/  FSEL R14, R14, +INF , P1 ;  /* 0x7f8000000e0e7808 */ /* 0x000fe20000800000 */
[----:B------:R-:W-:Y:S01]  /*14800*/  @P0 FFMA R21, R11, R0, +INF ;  /* 0x7f8000000b150423 */ /* 0x000fe20000000000 */
[----:B------:R-:W-:Y:S01]  /*14810*/  FSEL R6, RZ, -23, P2 ;  /* 0xc1b80000ff067808 */ /* 0x000fe20001000000 */
[----:B------:R-:W-:Y:S01]  /*14820*/  FFMA R80, R75, R80, -0.5 ;  /* 0xbf0000004b507423 */ /* 0x000fe20000000050 */
[----:B------:R-:W-:Y:S01]  /*14830*/  ISETP.GT.U32.AND P2, PT, R7, 0x7f7fffff, PT ;  /* 0x7f7fffff0700780c */ /* 0x000fe20003f44070 */
[----:B------:R-:W-:Y:S01]  /*14840*/  FFMA R76, R79, 1.1920928955078125e-07, R76 ;  /* 0x340000004f4c7823 */ /* 0x000fe2000000004c */
[----:B------:R-:W-:Y:S01]  /*14850*/  FADD R21, -R21, -1.1447298526763916016 ;  /* 0xbf92868215157421 */ /* 0x000fe20000000100 */
[----:B------:R-:W-:Y:S01]  /*14860*/  I2FP.F32.S32 R77, R10 ;  /* 0x0000000a004d7245 */ /* 0x000fe20000201400 */
[----:B------:R-:W0:Y:S01]  /*14870*/  F2F.F64.F32 R14, R14 ;  /* 0x0000000e000e7310 */ /* 0x000e220000201800 */
[----:B------:R-:W-:Y:S01]  /*14880*/  FSETP.NEU.AND P0, PT, R11, RZ, PT ;  /* 0x000000ff0b00720b */ /* 0x000fe20003f0d000 */
[----:B------:R-:W-:Y:S01]  /*14890*/  FMUL R80, R75, R80 ;  /* 0x000000504b507220 */ /* 0x000fe20000400000 */
[----:B------:R-:W-:Y:S01]  /*148a0*/  FFMA R73, R76, 0.69314718246459960938, R73 ;  /* 0x3f3172184c497823 */ /* 0x000fe20000000049 */
[----:B------:R-:W-:Y:S01]  /*148b0*/  @P3 FFMA R73, R9, R0, +INF ;  /* 0x7f80000009493423 */ /* 0x000fe20000000000 */
[----:B------:R-:W-:Y:S01]  /*148c0*/  FSEL R21, R21, +INF , P0 ;  /* 0x7f80000015157808 */ /* 0x000fe20000000000 */
[----:B------:R-:W-:Y:S01]  /*148d0*/  FFMA R6, R77, 1.1920928955078125e-07, R6 ;  /* 0x340000004d067823 */ /* 0x000fe20000000006 */
        /* <DEDUP_REMOVED lines=9> */
[----:B------:R-:W-:Y:S02]  /*14970*/  FADD R10, -R6, -1.1447298526763916016 ;  /* 0xbf928682060a7421 */ /* 0x000fe40000000100 */
[----:B------:R-:W0:Y:S03]  /*14980*/  F2F.F64.F32 R6, R73 ;  /* 0x0000004900067310 */ /* 0x000e260000201800 */
[----:B------:R-:W-:Y:S01]  /*14990*/  FSEL R10, R10, +INF , P0 ;  /* 0x7f8000000a0a7808 */ /* 0x000fe20000000000 */
[----:B-1----:R-:W-:-:S04]  /*149a0*/  DADD R8, R14, R8 ;  /* 0x000000000e087229 */ /* 0x002fc80000000008 */
[----:B------:R-:W1:Y:S04]  /*149b0*/  F2F.F64.F32 R70, R10 ;  /* 0x0000000a00467310 */ /* 0x000e680000201800 */
[----:B0-----:R-:W-:-:S08]  /*149c0*/  DADD R6, R8, R6 ;  /* 0x0000000008067229 */ /* 0x001fd00000000006 */
[----:B-1----:R-:W-:Y:S01]  /*149d0*/  DADD R70, R6, R70 ;  /* 0x0000000006467229 */ /* 0x002fe20000000046 */
[----:B------:R-:W-:Y:S10]  /*149e0*/  BRA.U UP2, `(.L_x_403) ;  /* 0xfffffff902107547 */ /* 0x000ff4000b83ffff */
[----:B------:R-:W-:Y:S01]  /*149f0*/  CS2R R2, SRZ ;  /* 0x0000000000027805 */ /* 0x000fe2000001ff00 */
[----:B------:R-:W-:Y:S06]  /*14a00*/  BRA.U !UP0, `(.L_x_404) ;  /* 0x0000005108687547 */ /* 0x000fec000b800000 */
[----:B------:R-:W-:Y:S01]  /*14a10*/  BSSY.RECONVERGENT B4, `(.L_x_404) ;  /* 0x0000519000047945 */ /* 0x000fe20003800200 */
[----:B------:R-:W-:Y:S02]  /*14a20*/  MOV R11, RZ ;  /* 0x000000ff000b7202 */ /* 0x000fe40000000f00 */
[----:B------:R-:W-:-:S07]  /*14a30*/  CS2R R14, SRZ ;  /* 0x00000000000e7805 */ /* 0x000fce000001ff00 */
.L_x_452:
[----:B------:R-:W0:Y:S02]  /*14a40*/  LDC.64 R72, c[0x0][0x398] ;  /* 0x0000e600ff487b82 */ /* 0x000e240000000a00 */
[----:B0-----:R-:W-:-:S05]  /*14a50*/  IMAD.WIDE.U32 R72, R11, 0xc, R72 ;  /* 0x0000000c0b487825 */ /* 0x001fca00078e0048 */
[----:B------:R0:W5:Y:S01]  /*14a60*/  LDG.E R2, desc[UR8][R72.64] ;  /* 0x0000000848027981 */ /* 0x000162000c1e1900 */
[----:B------:R-:W-:-:S07]  /*14a70*/  IMAD.MOV.U32 R3, RZ, RZ, 0xf ;  /* 0x0000000fff037424 */ /* 0x000fce00078e00ff */
.L_x_448:
[----:B------:R-:W-:Y:S01]  /*14a80*/  ISETP.GT.U32.AND P0, PT, R3, 0x7, PT ;  /* 0x000000070300780c */ /* 0x000fe20003f04070 */
[----:B------:R-:W1:Y:S01]  /*14a90*/  LDCU UR5, c[0x0][0x380] ;  /* 0x00007000ff0577ac */ /* 0x000e620008000800 */
[----:B------:R-:W-:-:S11]  /*14aa0*/  MOV R74, R3 ;  /* 0x00000003004a7202 */ /* 0x000fd60000000f00 */
[C---:B------:R-:W-:Y:S01]  /*14ab0*/  @!P0 SHF.L.U32 R0, R3.reuse, 0x1, RZ ;  /* 0x0000000103008819 */ /* 0x040fe200000006ff */
[----:B------:R-:W-:-:S04]  /*14ac0*/  VIADD R3, R3, 0xffffffff ;  /* 0xffffffff03037836 */ /* 0x000fc80000000000 */
[----:B-1----:R-:W-:-:S04]  /*14ad0*/  IMAD R5, R3, UR5, RZ ;  /* 0x0000000503057c24 */ /* 0x002fc8000f8e02ff */
[----:B------:R-:W-:-:S06]  /*14ae0*/  IMAD.WIDE R8, R5, 0x4, R40 ;  /* 0x0000000405087825 */ /* 0x000fcc00078e0228 */
[----:B------:R-:W2:Y:S01]  /*14af0*/  LDG.E R8, desc[UR8][R8.64] ;  /* 0x0000000808087981 */ /* 0x000ea2000c1e1900 */
[----:B------:R-:W-:Y:S01]  /*14b00*/  IMAD.WIDE R4, R5, 0x4, R38 ;  /* 0x0000000405047825 */ /* 0x000fe200078e0226 */
[-C--:B-----5:R-:W-:Y:S02]  /*14b10*/  MOV R6, R2.reuse ;  /* 0x0000000200067202 */ /* 0x0a0fe40000000f00 */
[----:B------:R-:W-:Y:S01]  /*14b20*/  MOV R7, R2 ;  /* 0x0000000200077202 */ /* 0x000fe20000000f00 */
[----:B------:R-:W-:Y:S02]  /*14b30*/  @!P0 IMAD R10, R0, 0x4, R17 ;  /* 0x00000004000a8824 */ /* 0x000fe400078e0211 */
[----:B------:R1:W5:Y:S04]  /*14b40*/  LDG.E R5, desc[UR8][R4.64] ;  /* 0x0000000804057981 */ /* 0x000368000c1e1900 */
[----:B------:R1:W5:Y:S01]  /*14b50*/  @!P0 LDL.64 R6, [R10] ;  /* 0x000000000a068983 */ /* 0x0003620000100a00 */
[----:B------:R-:W-:Y:S01]  /*14b60*/  BSSY.RECONVERGENT B3, `(.L_x_405) ;  /* 0x00004b2000037945 */ /* 0x000fe20003800200 */
[----:B------:R-:W-:Y:S01]  /*14b70*/  HFMA2 R0, -RZ, RZ, 1.875, 0 ;  /* 0x3f800000ff007431 */ /* 0x000fe200000001ff */
[----:B--2---:R-:W-:-:S13]  /*14b80*/  ISETP.GT.AND P0, PT, R8, 0xb, PT ;  /* 0x0000000b0800780c */ /* 0x004fda0003f04270 */
[----:B-1----:R-:W-:Y:S05]  /*14b90*/  @P0 BRA `(.L_x_406) ;  /* 0x0000001800480947 */ /* 0x002fea0003800000 */
[----:B------:R-:W-:-:S13]  /*14ba0*/  ISETP.GT.AND P0, PT, R8, 0x3, PT ;  /* 0x000000030800780c */ /* 0x000fda0003f04270 */
[----:B------:R-:W-:Y:S05]  /*14bb0*/  @P0 BRA `(.L_x_407) ;  /* 0x0000001400600947 */ /* 0x000fea0003800000 */
[----:B------:R-:W-:-:S13]  /*14bc0*/  ISETP.GT.AND P0, PT, R8, -0x1, PT ;  /* 0xffffffff0800780c */ /* 0x000fda0003f04270 */
[----:B------:R-:W-:Y:S05]  /*14bd0*/  @P0 BRA `(.L_x_408) ;  /* 0x0000001000e40947 */ /* 0x000fea0003800000 */
[----:B-----5:R-:W-:-:S04]  /*14be0*/  MOV R5, 0x3e7 ;  /* 0x000003e700057802 */ /* 0x020fc80000000f00 */
[----:B------:R-:W-:-:S05]  /*14bf0*/  VIADDMNMX.U32 R0, R8, R5, 0x3, PT ;  /* 0x0000000308007446 */ /* 0x000fca0003800005 */
[----:B------:R-:W-:-:S04]  /*14c00*/  IMAD.SHL.U32 R0, R0, 0x4, RZ ;  /* 0x0000000400007824 */ /* 0x000fc800078e00ff */
[----:B------:R-:W1:Y:S02]  /*14c10*/  LDC R4, c[0x2][R0+0xbec] ;  /* 0x0082fb0000047b82 */ /* 0x000e640000000800 */
[----:B-1----:R-:W-:-:S04]  /*14c20*/  SHF.R.S32.HI R5, RZ, 0x1f, R4 ;  /* 0x0000001fff057819 */ /* 0x002fc80000011404 */
.L_x_1355:
[----:B------:R-:W-:Y:S05]  /*14c30*/  BRX R4 -0x14c40                                                         (*"BRANCH_TARGETS .L_x_1356,.L_x_1357,.L_x_1358,.L_x_418"*) ;  /* 0xfffffeb004f07949 */ /* 0x000fea000383ffff */
.L_x_1358:
[----:B------:R-:W-:-:S13]  /*14c40*/  FSETP.GTU.AND P0, PT, |R6|, 8, PT ;  /* 0x410000000600780b */ /* 0x000fda0003f0c200 */
[----:B------:R-:W-:Y:S05]  /*14c50*/  @P0 BRA `(.L_x_409) ;  /* 0x0000000000600947 */ /* 0x000fea0003800000 */
[----:B------:R-:W-:Y:S02]  /*14c60*/  HFMA2 R5, -RZ, RZ, 0.0261688232421875, -0.61279296875 ;  /* 0x26b3b8e7ff057431 */ /* 0x000fe400000001ff */
[C---:B------:R-:W-:Y:S01]  /*14c70*/  FADD R0, |R6|.reuse, -2.4048254489898681641 ;  /* 0xc019e8a906007421 */ /* 0x040fe20000000200 */
[C---:B------:R-:W-:Y:S01]  /*14c80*/  FADD R4, |R6|.reuse, -5.5200781822204589844 ;  /* 0xc0b0a47b06047421 */ /* 0x040fe20000000200 */
[----:B------:R-:W-:Y:S02]  /*14c90*/  FADD R6, |R6|, -8.6537275314331054688 ;  /* 0xc10a75ab06067421 */ /* 0x000fe40000000200 */
[----:B------:R-:W-:Y:S01]  /*14ca0*/  FADD R0, R0, -1.0870589761680093943e-07 ;  /* 0xb3e971b300007421 */ /* 0x000fe20000000000 */
[----:B------:R-:W-:Y:S01]  /*14cb0*/  FADD R4, R4, 7.1934145751129108248e-08 ;  /* 0x339a7a3704047421 */ /* 0x000fe20000000000 */
[----:B------:R-:W-:Y:S02]  /*14cc0*/  FADD R7, R6, -3.8147791769915784243e-07 ;  /* 0xb4cccded06077421 */ /* 0x000fe40000000000 */
        /* <DEDUP_REMOVED lines=17> */
.L_x_409:
[----:B------:R-:W-:Y:S02]  /*14de0*/  FSETP.NEU.AND P0, PT, |R6|, +INF , PT ;  /* 0x7f8000000600780b */ /* 0x000fe40003f0d200 */
[----:B------:R-:W-:-:S11]  /*14df0*/  MOV R0, RZ ;  /* 0x000000ff00007202 */ /* 0x000fd60000000f00 */
[----:B------:R-:W-:Y:S05]  /*14e00*/  @!P0 BRA `(.L_x_410) ;  /* 0x00000048001c8947 */ /* 0x000fea0003800000 */
[----:B------:R-:W1:Y:S01]  /*14e10*/  MUFU.RCP R7, |R6| ;  /* 0x4000000600077308 */ /* 0x000e620000001000 */
[----:B------:R-:W-:Y:S01]  /*14e20*/  IMAD.MOV.U32 R5, RZ, RZ, 0x3f91e009 ;  /* 0x3f91e009ff057424 */ /* 0x000fe200078e00ff */
[----:B------:R-:W-:Y:S01]  /*14e30*/  FSETP.GEU.AND P0, PT, |R6|, 1.175494350822287508e-38, PT ;  /* 0x008000000600780b */ /* 0x000fe20003f0e200 */
[----:B------:R-:W-:Y:S01]  /*14e40*/  BSSY.RECONVERGENT B0, `(.L_x_411) ;  /* 0x000004c000007945 */ /* 0x000fe20003800200 */
[----:B-1----:R-:W-:-:S04]  /*14e50*/  FMUL R0, R7, R7 ;  /* 0x0000000707007220 */ /* 0x002fc80000400000 */
[----:B------:R-:W-:-:S04]  /*14e60*/  FFMA R5, R0, R5, -0.20532675087451934814 ;  /* 0xbe52412d00057423 */ /* 0x000fc80000000005 */
[----:B------:R-:W-:-:S04]  /*14e70*/  FFMA R5, R0, R5, 0.06509173661470413208 ;  /* 0x3d854ed100057423 */ /* 0x000fc80000000005 */
[----:B------:R-:W-:-:S04]  /*14e80*/  FFMA R5, R0, R5, -0.12499999254941940308 ;  /* 0xbdffffff00057423 */ /* 0x000fc80000000005 */
[----:B------:R-:W-:Y:S01]  /*14e90*/  FFMA R7, R7, R5, |R6| ;  /* 0x0000000507077223 */ /* 0x000fe20000000406 */
[----:B------:R-:W-:-:S03]  /*14ea0*/  FMUL R5, |R6|, 16777216 ;  /* 0x4b80000006057820 */ /* 0x000fc60000400200 */
[----:B------:R-:W-:Y:S02]  /*14eb0*/  FMUL R8, R7, 0.63661974668502807617 ;  /* 0x3f22f98307087820 */ /* 0x000fe40000400000 */
[----:B------:R-:W-:Y:S02]  /*14ec0*/  FSEL R4, R5, |R6|, !P0 ;  /* 0x4000000605047208 */ /* 0x000fe40004000000 */
[----:B------:R-:W-:Y:S02]  /*14ed0*/  MOV R5, 0x4056fe93 ;  /* 0x4056fe9300057802 */ /* 0x000fe40000000f00 */
[----:B------:R-:W1:Y:S03]  /*14ee0*/  MUFU.RSQ R6, R4 ;  /* 0x0000000400067308 */ /* 0x000e660000001400 */
[----:B------:R-:W-:-:S04]  /*14ef0*/  FFMA R5, R0, R5, -0.51452267169952392578 ;  /* 0xbf03b7c200057423 */ /* 0x000fc80000000005 */
[C---:B------:R-:W-:Y:S01]  /*14f00*/  FFMA R5, R0.reuse, R5, 0.10337056964635848999 ;  /* 0x3dd3b3f300057423 */ /* 0x040fe20000000005 */
[----:B------:R-:W2:Y:S03]  /*14f10*/  F2I.NTZ R8, R8 ;  /* 0x0000000800087305 */ /* 0x000ea60000203100 */
[----:B------:R-:W-:-:S04]  /*14f20*/  FFMA R5, R0, R5, -0.062499724328517913818 ;  /* 0xbd7fffb600057423 */ /* 0x000fc80000000005 */
[----:B------:R-:W-:Y:S01]  /*14f30*/  FFMA R5, R0, R5, 1 ;  /* 0x3f80000000057423 */ /* 0x000fe20000000005 */
[----:B-1----:R-:W-:Y:S01]  /*14f40*/  @!P0 FMUL R6, R6, 4096 ;  /* 0x4580000006068820 */ /* 0x002fe20000400000 */
[----:B------:R-:W-:-:S03]  /*14f50*/  FSETP.GE.AND P0, PT, |R7|, 105615, PT ;  /* 0x47ce47800700780b */ /* 0x000fc60003f06200 */
[----:B------:R-:W-:Y:S01]  /*14f60*/  FMUL R6, R6, 0.79788458347320556641 ;  /* 0x3f4c422a06067820 */ /* 0x000fe20000400000 */
[----:B--2---:R-:W-:-:S05]  /*14f70*/  I2FP.F32.S32 R10, R8 ;  /* 0x00000008000a7245 */ /* 0x004fca0000201400 */
[----:B------:R-:W-:-:S04]  /*14f80*/  FFMA R9, R10, -1.5707962512969970703, R7 ;  /* 0xbfc90fda0a097823 */ /* 0x000fc80000000007 */
[----:B------:R-:W-:Y:S01]  /*14f90*/  FFMA R21, R10, -7.5497894158615963534e-08, R9 ;  /* 0xb3a221680a157823 */ /* 0x000fe20000000009 */
[----:B------:R-:W-:-:S03]  /*14fa0*/  FMUL R9, R5, R6 ;  /* 0x0000000605097220 */ /* 0x000fc60000400000 */
[----:B------:R-:W-:Y:S01]  /*14fb0*/  FFMA R10, R10, -5.3903029534742383927e-15, R21 ;  /* 0xa7c234c50a0a7823 */ /* 0x000fe20000000015 */
        /* <DEDUP_REMOVED lines=10> */
.L_x_413:
[----:B-1----:R-:W1:Y:S02]  /*15060*/  LDC.64 R4, c[0x4][RZ] ;  /* 0x01000000ff047b82 */ /* 0x002e640000000a00 */
[----:B-1----:R-:W-:-:S06]  /*15070*/  IMAD.WIDE.U32 R4, R6, 0x4, R4 ;  /* 0x0000000406047825 */ /* 0x002fcc00078e0004 */
[----:B------:R-:W2:Y:S01]  /*15080*/  LDG.E.CONSTANT R4, desc[UR8][R4.64] ;  /* 0x0000000804047981 */ /* 0x000ea2000c1e9900 */
[C---:B------:R-:W-:Y:S01]  /*15090*/  IMAD R0, R6.reuse, 0x4, R1 ;  /* 0x0000000406007824 */ /* 0x040fe200078e0201 */
        /* <DEDUP_REMOVED lines=31> */
[----:B------:R-:W1:Y:S01]  /*15290*/  I2F.F64.S64 R76, R76 ;  /* 0x0000004c004c7312 */ /* 0x000e620000301c00 */
[----:B--2---:R-:W-:-:S04]  /*152a0*/  LEA.HI R8, R4, R5, RZ, 0x1 ;  /* 0x0000000504087211 */ /* 0x004fc800078f08ff */
[----:B------:R-:W-:-:S04]  /*152b0*/  IADD3 R0, PT, PT, -R8, RZ, RZ ;  /* 0x000000ff08007210 */ /* 0x000fc80007ffe1ff */
[----:B------:R-:W-:Y:S01]  /*152c0*/  @!P0 MOV R8, R0 ;  /* 0x0000000000088202 */ /* 0x000fe20000000f00 */
[----:B-1----:R-:W-:-:S10]  /*152d0*/  DMUL R78, R76, UR12 ;  /* 0x0000000c4c4e7c28 */ /* 0x002fd40008000000 */
[----:B------:R-:W1:Y:S02]  /*152e0*/  F2F.F32.F64 R78, R78 ;  /* 0x0000004e004e7310 */ /* 0x000e640000301000 */
[----:B-1----:R-:W-:-:S07]  /*152f0*/  FSEL R10, -R78, R78, !P1 ;  /* 0x0000004e4e0a7208 */ /* 0x002fce0004800100 */
.L_x_412:
[----:B------:R-:W-:Y:S05]  /*15300*/  BSYNC.RECONVERGENT B0 ;  /* 0x0000000000007941 */ /* 0x000fea0003800200 */
.L_x_411:
[----:B------:R-:W-:Y:S01]  /*15310*/  LOP3.LUT R8, R8, 0x3, RZ, 0xc0, !PT ;  /* 0x0000000308087812 */ /* 0x000fe200078ec0ff */
[----:B------:R-:W-:Y:S02]  /*15320*/  IMAD.MOV.U32 R5, RZ, RZ, 0x3fc90fdb ;  /* 0x3fc90fdbff057424 */ /* 0x000fe400078e00ff */
[----:B------:R-:W-:Y:S02]  /*15330*/  HFMA2 R6, -RZ, RZ, 0.487060546875, -0.0625 ;  /* 0x37cbac00ff067431 */ /* 0x000fe400000001ff */
[----:B------:R-:W-:Y:S01]  /*15340*/  IMAD.MOV.U32 R21, RZ, RZ, 0x3e2aaaa8 ;  /* 0x3e2aaaa8ff157424 */ /* 0x000fe200078e00ff */
[----:B------:R-:W-:-:S05]  /*15350*/  I2FP.F32.U32 R8, R8 ;  /* 0x0000000800087245 */ /* 0x000fca0000201000 */
[----:B------:R-:W-:Y:S01]  /*15360*/  FFMA R5, R8, R5, -0.78539818525314331055 ;  /* 0xbf490fdb08057423 */ /* 0x000fe20000000005 */
[----:B------:R-:W-:-:S03]  /*15370*/  MOV R8, 0x3c0885e4 ;  /* 0x3c0885e400087802 */ /* 0x000fc60000000f00 */
[----:B------:R-:W-:-:S04]  /*15380*/  FADD R5, R5, R10 ;  /* 0x0000000a05057221 */ /* 0x000fc80000000000 */
[----:B------:R-:W-:-:S06]  /*15390*/  FMUL R0, R5, 0.63661974668502807617 ;  /* 0x3f22f98305007820 */ /* 0x000fcc0000400000 */
[----:B------:R-:W1:Y:S02]  /*153a0*/  F2I.NTZ R0, R0 ;  /* 0x0000000000007305 */ /* 0x000e640000203100 */
[----:B-1----:R-:W-:-:S05]  /*153b0*/  I2FP.F32.S32 R4, R0 ;  /* 0x0000000000047245 */ /* 0x002fca0000201400 */
[----:B------:R-:W-:-:S04]  /*153c0*/  FFMA R5, R4, -1.5707962512969970703, R5 ;  /* 0xbfc90fda04057823 */ /* 0x000fc80000000005 */
[----:B------:R-:W-:Y:S01]  /*153d0*/  FFMA R5, R4, -7.5497894158615963534e-08, R5 ;  /* 0xb3a2216804057823 */ /* 0x000fe20000000005 */
[C---:B------:R-:W-:Y:S02]  /*153e0*/  LOP3.LUT R4, R0.reuse, 0x1, RZ, 0xc0, !PT ;  /* 0x0000000100047812 */ /* 0x040fe400078ec0ff */
[----:B------:R-:W-:Y:S01]  /*153f0*/  IADD3 R0, PT, PT, R0, 0x1, RZ ;  /* 0x0000000100007810 */ /* 0x000fe20007ffe0ff */
        /* <DEDUP_REMOVED lines=15> */
.L_x_1356:
[----:B------:R-:W-:Y:S01]  /*154f0*/  FMUL R0, R6, R6 ;  /* 0x0000000606007220 */ /* 0x000fe20000400000 */
[----:B------:R-:W-:Y:S06]  /*15500*/  BRA `(.L_x_410) ;  /* 0x00000040005c7947 */ /* 0x000fec0003800000 */
.L_x_1357:
[----:B------:R-:W-:-:S13]  /*15510*/  FSETP.GE.AND P0, PT, |R6|, 1.5, PT ;  /* 0x3fc000000600780b */ /* 0x000fda0003f06200 */
[----:B------:R-:W-:Y:S05]  /*15520*/  @!P0 BRA `(.L_x_414) ;  /* 0x0000000400f08947 */ /* 0x000fea0003800000 */
[C---:B------:R-:W-:Y:S01]  /*15530*/  FSETP.GT.AND P0, PT, |R6|.reuse, 41.09999847412109375, PT ;  /* 0x422466660600780b */ /* 0x040fe20003f04200 */
[----:B------:R-:W-:Y:S01]  /*15540*/  HFMA2 R76, -RZ, RZ, 0.771484375, 0.21533203125 ;  /* 0x3a2c32e4ff4c7431 */ /* 0x000fe200000001ff */
[C---:B------:R-:W-:Y:S02]  /*15550*/  FSETP.GEU.AND P1, PT, R6.reuse, RZ, PT ;  /* 0x000000ff0600720b */ /* 0x040fe40003f2e000 */
[----:B------:R-:W-:-:S04]  /*15560*/  FSEL R5, R6, 41.09999847412109375, !P0 ;  /* 0x4224666606057808 */ /* 0x000fc80004000000 */
[C---:B------:R-:W-:Y:S01]  /*15570*/  FSETP.GEU.AND P0, PT, |R5|.reuse, 1.175494350822287508e-38, PT ;  /* 0x008000000500780b */ /* 0x040fe20003f0e200 */
[----:B------:R-:W-:-:S05]  /*15580*/  FMUL R0, |R5|, 16777216 ;  /* 0x4b80000005007820 */ /* 0x000fca0000400200 */
[----:B------:R-:W-:-:S04]  /*15590*/  FSEL R0, R0, |R5|, !P0 ;  /* 0x4000000500007208 */ /* 0x000fc80004000000 */
[----:B------:R-:W-:-:S04]  /*155a0*/  IADD3 R4, PT, PT, R0, -0x3f3504f3, RZ ;  /* 0xc0cafb0d00047810 */ /* 0x000fc80007ffe0ff */
[----:B------:R-:W-:-:S05]  /*155b0*/  LOP3.LUT R7, R4, 0xff800000, RZ, 0xc0, !PT ;  /* 0xff80000004077812 */ /* 0x000fca00078ec0ff */
[----:B------:R-:W-:Y:S01]  /*155c0*/  IMAD.IADD R0, R0, 0x1, -R7 ;  /* 0x0000000100007824 */ /* 0x000fe200078e0a07 */
        /* <DEDUP_REMOVED lines=19> */
[----:B------:R-:W-:Y:S01]  /*15700*/  FFMA R10, R7, R10, 0.12022458761930465698 ;  /* 0x3df6384f070a7423 */ /* 0x000fe2000000000a */
[----:B------:R-:W-:Y:S02]  /*15710*/  FMUL R8, |R5|, 1.4426950216293334961 ;  /* 0x3fb8aa3b05087820 */ /* 0x000fe40000400200 */
        /* <DEDUP_REMOVED lines=8> */
[--C-:B------:R-:W-:Y:S01]  /*157a0*/  FADD R0, R21, -R8.reuse ;  /* 0x8000000815007221 */ /* 0x100fe20000000000 */
[----:B------:R-:W-:Y:S01]  /*157b0*/  FADD R75, R10, -R75 ;  /* 0x8000004b0a4b7221 */ /* 0x000fe20000000000 */
[-C--:B------:R-:W-:Y:S01]  /*157c0*/  FFMA R4, R4, R9.reuse, -R21 ;  /* 0x0000000904047223 */ /* 0x080fe20000000815 */
[----:B------:R-:W-:Y:S01]  /*157d0*/  FFMA R10, |R5|, 1.4426950216293334961, -R8 ;  /* 0x3fb8aa3b050a7823 */ /* 0x000fe20000000a08 */
[----:B------:R-:W-:Y:S01]  /*157e0*/  FADD R76, R8, R0 ;  /* 0x00000000084c7221 */ /* 0x000fe20000000000 */
[C---:B------:R-:W-:Y:S01]  /*157f0*/  @!P1 FADD R7, -R0.reuse, 48 ;  /* 0x4240000000079421 */ /* 0x040fe20000000100 */
[----:B------:R-:W-:Y:S01]  /*15800*/  FFMA R4, R75, R9, R4 ;  /* 0x000000094b047223 */ /* 0x000fe20000000004 */
[----:B------:R-:W-:Y:S01]  /*15810*/  FFMA R9, |R5|, 1.925963033500011079e-08, R10 ;  /* 0x32a5706005097823 */ /* 0x000fe2000000020a */
[--C-:B------:R-:W-:Y:S01]  /*15820*/  FADD R77, R0, -R76.reuse ;  /* 0x8000004c004d7221 */ /* 0x100fe20000000000 */
[----:B------:R-:W-:Y:S01]  /*15830*/  FADD R21, R21, -R76 ;  /* 0x8000004c15157221 */ /* 0x000fe20000000000 */
[----:B------:R-:W-:Y:S01]  /*15840*/  @!P1 FSEL R0, R7, -R0, P0 ;  /* 0x8000000007009208 */ /* 0x000fe20000000000 */
[----:B------:R-:W-:Y:S01]  /*15850*/  FADD R9, R4, -R9 ;  /* 0x8000000904097221 */ /* 0x000fe20000000000 */
[----:B------:R-:W-:-:S02]  /*15860*/  FADD R8, -R8, -R77 ;  /* 0x8000004d08087221 */ /* 0x000fc40000000100 */
[----:B------:R-:W1:Y:S02]  /*15870*/  FRND R7, R0 ;  /* 0x0000000000077307 */ /* 0x000e640000201000 */
[----:B------:R-:W-:Y:S01]  /*15880*/  FADD R8, R21, R8 ;  /* 0x0000000815087221 */ /* 0x000fe20000000000 */
[----:B------:R-:W-:-:S03]  /*15890*/  MOV R21, 0x391fcb8e ;  /* 0x391fcb8e00157802 */ /* 0x000fc60000000f00 */
[----:B------:R-:W-:Y:S02]  /*158a0*/  FADD R9, R8, R9 ;  /* 0x0000000908097221 */ /* 0x000fe40000000000 */
[----:B------:R-:W2:Y:S02]  /*158b0*/  MUFU.RCP R8, |R5| ;  /* 0x4000000500087308 */ /* 0x000ea40000001000 */
[----:B------:R-:W-:Y:S01]  /*158c0*/  @!P1 FADD R9, -R9, -RZ ;  /* 0x800000ff09099221 */ /* 0x000fe20000000100 */
[C---:B-1----:R-:W-:Y:S01]  /*158d0*/  FADD R4, -R7.reuse, R0 ;  /* 0x0000000007047221 */ /* 0x042fe20000000100 */
[----:B------:R-:W-:-:S04]  /*158e0*/  FSETP.GT.AND P0, PT, R7, RZ, PT ;  /* 0x000000ff0700720b */ /* 0x000fc80003f04000 */
[----:B------:R-:W1:Y:S01]  /*158f0*/  F2I.NTZ R0, R0 ;  /* 0x0000000000007305 */ /* 0x000e620000203100 */
[----:B------:R-:W-:Y:S01]  /*15900*/  FADD R4, R4, R9 ;  /* 0x0000000904047221 */ /* 0x000fe20000000000 */
[----:B------:R-:W-:-:S03]  /*15910*/  SEL R7, RZ, 0x83000000, P0 ;  /* 0x83000000ff077807 */ /* 0x000fc60000000000 */
[C---:B------:R-:W-:Y:S01]  /*15920*/  FFMA R9, R4.reuse, R21, 0.0013391353422775864601 ;  /* 0x3aaf85ed04097423 */ /* 0x040fe20000000015 */
[----:B------:R-:W-:Y:S01]  /*15930*/  IMAD.MOV.U32 R21, RZ, RZ, 0x388f7971 ;  /* 0x388f7971ff157424 */ /* 0x000fe200078e00ff */
[----:B------:R-:W-:Y:S02]  /*15940*/  IADD3 R10, PT, PT, R7, 0x7f000000, RZ ;  /* 0x7f000000070a7810 */ /* 0x000fe40007ffe0ff */
[----:B------:R-:W-:Y:S01]  /*15950*/  FFMA R9, R4, R9, 0.0096188392490148544312 ;  /* 0x3c1d985604097423 */ /* 0x000fe20000000009 */
[----:B--2---:R-:W-:-:S03]  /*15960*/  FFMA R21, R8, R21, -5.0603266572579741478e-05 ;  /* 0xb8543ed808157423 */ /* 0x004fc60000000015 */
[----:B------:R-:W-:Y:S01]  /*15970*/  FFMA R9, R4, R9, 0.055503588169813156128 ;  /* 0x3d6357bb04097423 */ /* 0x000fe20000000009 */
[----:B------:R-:W-:Y:S01]  /*15980*/  FFMA R21, R8, R21, -0.00042276637395843863487 ;  /* 0xb9dda6be08157423 */ /* 0x000fe20000000015 */
[----:B-1----:R-:W-:Y:S02]  /*15990*/  LEA R0, R0, -R7, 0x17 ;  /* 0x8000000700007211 */ /* 0x002fe400078eb8ff */
[----:B------:R-:W-:Y:S01]  /*159a0*/  FFMA R9, R4, R9, 0.24022644758224487305 ;  /* 0x3e75fdec04097423 */ /* 0x000fe20000000009 */
[----:B------:R-:W-:-:S03]  /*159b0*/  FFMA R21, R8, R21, 0.00099214143119752407074 ;  /* 0x3a820abe08157423 */ /* 0x000fc60000000015 */
[----:B------:R-:W-:Y:S01]  /*159c0*/  FFMA R9, R4, R9, 0.69314718246459960938 ;  /* 0x3f31721804097423 */ /* 0x000fe20000000009 */
[----:B------:R-:W-:-:S03]  /*159d0*/  FFMA R21, R8, R21, -0.00027855476946569979191 ;  /* 0xb9920afd08157423 */ /* 0x000fc60000000015 */
        /* <DEDUP_REMOVED lines=8> */
[C-C-:B------:R-:W-:Y:S01]  /*15a60*/  FADD R4, |R5|.reuse, |R5|.reuse ;  /* 0x4000000505047221 */ /* 0x140fe20000000200 */
[----:B------:R-:W-:Y:S01]  /*15a70*/  IMAD.MOV.U32 R76, RZ, RZ, 0x3e684e12 ;  /* 0x3e684e12ff4c7424 */ /* 0x000fe200078e00ff */
[----:B------:R-:W-:Y:S01]  /*15a80*/  MOV R78, 0x3f17acc9 ;  /* 0x3f17acc9004e7802 */ /* 0x000fe20000000f00 */
[----:B------:R-:W-:Y:S01]  /*15a90*/  FMUL R8, R8, R75 ;  /* 0x0000004b08087220 */ /* 0x000fe20000400000 */
[----:B------:R-:W1:Y:S03]  /*15aa0*/  FRND R0, R4 ;  /* 0x0000000400007307 */ /* 0x000e660000201000 */
[----:B------:R-:W-:-:S05]  /*15ab0*/  FFMA R8, R5, R8, R5 ;  /* 0x0000000805087223 */ /* 0x000fca0000000005 */
        /* <DEDUP_REMOVED lines=13> */
[----:B------:R-:W-:-:S03]  /*15b90*/  FFMA R21, R21, R76, 1 ;  /* 0x3f80000015157423 */ /* 0x000fc6000000004c */
[----:B------:R-:W-:Y:S01]  /*15ba0*/  @P0 FFMA R21, R0, 3.1415927410125732422, R9 ;  /* 0x40490fdb00150823 */ /* 0x000fe20000000009 */
[----:B------:R-:W-:-:S03]  /*15bb0*/  MOV R0, 0x4b800000 ;  /* 0x4b80000000007802 */ /* 0x000fc60000000f00 */
        /* <DEDUP_REMOVED lines=16> */
.L_x_415:
[----:B------:R-:W-:-:S04]  /*15cc0*/  FMUL R0, R8, R75 ;  /* 0x0000004b08007220 */ /* 0x000fc80000400000 */
[----:B------:R-:W-:Y:S01]  /*15cd0*/  FFMA R0, R7, R0, R7 ;  /* 0x0000000007007223 */ /* 0x000fe20000000007 */
[----:B------:R-:W-:Y:S06]  /*15ce0*/  BRA `(.L_x_410) ;  /* 0x0000003800647947 */ /* 0x000fec0003800000 */
.L_x_414:
[----:B------:R-:W1:Y:S01]  /*15cf0*/  FRND R5, R6 ;  /* 0x0000000600057307 */ /* 0x000e620000201000 */
[C---:B------:R-:W-:Y:S01]  /*15d00*/  FSETP.NEU.AND P0, PT, R6.reuse, RZ, PT ;  /* 0x000000ff0600720b */ /* 0x040fe20003f0d000 */
[----:B------:R-:W-:Y:S01]  /*15d10*/  IMAD.MOV.U32 R0, RZ, RZ, 0x3a8c9f66 ;  /* 0x3a8c9f66ff007424 */ /* 0x000fe200078e00ff */
        /* <DEDUP_REMOVED lines=16> */
[----:B------:R-:W-:-:S04]  /*15e20*/  HFMA2 R0, -RZ, RZ, 15, 0 ;  /* 0x4b800000ff007431 */ /* 0x000fc800000001ff */
        /* <DEDUP_REMOVED lines=8> */
.L_x_416:
[----:B------:R-:W1:Y:S01]  /*15eb0*/  FRND.TRUNC R5, R6 ;  /* 0x0000000600057307 */ /* 0x000e62000020d000 */
[----:B------:R-:W-:Y:S01]  /*15ec0*/  IMAD.MOV.U32 R0, RZ, RZ, 0x7fffffff ;  /* 0x7fffffffff007424 */ /* 0x000fe200078e00ff */
[----:B-1----:R-:W-:-:S13]  /*15ed0*/  FSETP.NEU.AND P0, PT, R6, R5, PT ;  /* 0x000000050600720b */ /* 0x002fda0003f0d000 */
[----:B------:R-:W-:Y:S05]  /*15ee0*/  @!P0 BRA `(.L_x_410) ;  /* 0x0000003400e48947 */ /* 0x000fea0003800000 */
[----:B------:R-:W-:Y:S02]  /*15ef0*/  FSETP.GEU.AND P0, PT, R6, -41.09999847412109375, PT ;  /* 0xc22466660600780b */ /* 0x000fe40003f0e000 */
[----:B------:R-:W-:-:S11]  /*15f00*/  MOV R0, R8 ;  /* 0x0000000800007202 */ /* 0x000fd60000000f00 */
[----:B------:R-:W-:Y:S05]  /*15f10*/  @P0 BRA `(.L_x_410) ;  /* 0x0000003400d80947 */ /* 0x000fea0003800000 */
[----:B------:R-:W1:Y:S02]  /*15f20*/  F2I.TRUNC.NTZ R0, R6 ;  /* 0x0000000600007305 */ /* 0x000e64000020f100 */
[----:B-1----:R-:W-:-:S04]  /*15f30*/  LOP3.LUT R0, R0, 0x1, RZ, 0xc0, !PT ;  /* 0x0000000100007812 */ /* 0x002fc800078ec0ff */
[----:B------:R-:W-:-:S04]  /*15f40*/  ISETP.NE.U32.AND P0, PT, R0, 0x1, PT ;  /* 0x000000010000780c */ /* 0x000fc80003f05070 */
[----:B------:R-:W-:Y:S01]  /*15f50*/  FSEL R0, R8, RZ, P0 ;  /* 0x000000ff08007208 */ /* 0x000fe20000000000 */
[----:B------:R-:W-:Y:S08]  /*15f60*/  BRA `(.L_x_410) ;  /* 0x0000003400c47947 */ /* 0x000ff00003800000 */
.L_x_408:
        /* <DEDUP_REMOVED lines=8> */
.L_x_417:
[----:B------:R-:W-:-:S13]  /*15ff0*/  ISETP.NE.AND P0, PT, R8, 0x2, PT ;  /* 0x000000020800780c */ /* 0x000fda0003f05270 */
[----:B------:R-:W-:Y:S05]  /*16000*/  @!P0 BRA `(.L_x_419) ;  /* 0x0000000000108947 */ /* 0x000fea0003800000 */
[----:B------:R-:W-:Y:S01]  /*16010*/  ISETP.NE.AND P0, PT, R8, 0x3, PT ;  /* 0x000000030800780c */ /* 0x000fe20003f05270 */
[----:B-----5:R-:W-:-:S12]  /*16020*/  IMAD.MOV.U32 R0, RZ, RZ, R6 ;  /* 0x000000ffff007224 */ /* 0x020fd800078e0006 */
[----:B------:R-:W-:Y:S05]  /*16030*/  @!P0 BRA `(.L_x_410) ;  /* 0x0000003400908947 */ /* 0x000fea0003800000 */
[----:B------:R-:W-:Y:S05]  /*16040*/  BRA `(.L_x_418) ;  /* 0x0000003400387947 */ /* 0x000fea0003800000 */
.L_x_419:
[----:B-----5:R-:W-:Y:S01]  /*16050*/  IADD3 R0, PT, PT, R6, 0x1800000, RZ ;  /* 0x0180000006007810 */ /* 0x020fe20007ffe0ff */
[----:B------:R-:W-:Y:S03]  /*16060*/  BSSY.RECONVERGENT B0, `(.L_x_420) ;  /* 0x000000c000007945 */ /* 0x000fe60003800200 */
[----:B------:R-:W-:-:S04]  /*16070*/  LOP3.LUT R0, R0, 0x7f800000, RZ, 0xc0, !PT ;  /* 0x7f80000000007812 */ /* 0x000fc800078ec0ff */
[----:B------:R-:W-:-:S13]  /*16080*/  ISETP.GT.U32.AND P0, PT, R0, 0x1ffffff, PT ;  /* 0x01ffffff0000780c */ /* 0x000fda0003f04070 */
[----:B------:R-:W-:Y:S05]  /*16090*/  @P0 BRA `(.L_x_421) ;  /* 0x0000000000100947 */ /* 0x000fea0003800000 */
[----:B------:R-:W-:Y:S02]  /*160a0*/  MOV R0, R6 ;  /* 0x0000000600007202 */ /* 0x000fe40000000f00 */
[----:B------:R-:W-:-:S07]  /*160b0*/  MOV R6, 0x160d0 ;  /* 0x000160d000067802 */ /* 0x000fce0000000f00 */
[----:B0-----:R-:W-:Y:S05]  /*160c0*/  CALL.REL.NOINC `($__internal_1_$__cuda_sm20_rcp_rn_f32_slowpath) ;  /* 0x0000010800787944 */ /* 0x001fea0003c00000 */
[----:B------:R-:W-:Y:S05]  /*160d0*/  BRA `(.L_x_422) ;  /* 0x0000000000107947 */ /* 0x000fea0003800000 */
.L_x_421:
[----:B------:R-:W1:Y:S02]  /*160e0*/  MUFU.RCP R5, R6 ;  /* 0x0000000600057308 */ /* 0x000e640000001000 */
[----:B-1----:R-:W-:-:S04]  /*160f0*/  FFMA R0, R5, R6, -1 ;  /* 0xbf80000005007423 */ /* 0x002fc80000000006 */
[----:B------:R-:W-:-:S04]  /*16100*/  FADD.FTZ R0, -R0, -RZ ;  /* 0x800000ff00007221 */ /* 0x000fc80000010100 */
[----:B------:R-:W-:-:S07]  /*16110*/  FFMA R0, R5, R0, R5 ;  /* 0x0000000005007223 */ /* 0x000fce0000000005 */
.L_x_422:
[----:B------:R-:W-:Y:S05]  /*16120*/  BSYNC.RECONVERGENT B0 ;  /* 0x0000000000007941 */ /* 0x000fea0003800200 */
.L_x_420:
[----:B------:R-:W-:Y:S05]  /*16130*/  BRA `(.L_x_410) ;  /* 0x0000003400507947 */ /* 0x000fea0003800000 */
.L_x_407:
[----:B------:R-:W-:-:S13]  /*16140*/  ISETP.GT.AND P0, PT, R8, 0x7, PT ;  /* 0x000000070800780c */ /* 0x000fda0003f04270 */
[----:B------:R-:W-:Y:S05]  /*16150*/  @P0 BRA `(.L_x_423) ;  /* 0x00000000004c0947 */ /* 0x000fea0003800000 */
[----:B------:R-:W-:-:S13]  /*16160*/  ISETP.GT.AND P0, PT, R8, 0x5, PT ;  /* 0x000000050800780c */ /* 0x000fda0003f04270 */
[----:B------:R-:W-:Y:S05]  /*16170*/  @P0 BRA `(.L_x_424) ;  /* 0x00000000001c0947 */ /* 0x000fea0003800000 */
[----:B------:R-:W-:Y:S01]  /*16180*/  ISETP.NE.AND P0, PT, R8, 0x4, PT ;  /* 0x000000040800780c */ /* 0x000fe20003f05270 */
[----:B-----5:R-:W-:-:S12]  /*16190*/  IMAD.MOV.U32 R0, RZ, RZ, R7 ;  /* 0x000000ffff007224 */ /* 0x020fd800078e0007 */
[----:B------:R-:W-:Y:S05]  /*161a0*/  @!P0 BRA `(.L_x_410) ;  /* 0x0000003400348947 */ /* 0x000fea0003800000 */
[----:B------:R-:W-:-:S13]  /*161b0*/  ISETP.NE.AND P0, PT, R8, 0x5, PT ;  /* 0x000000050800780c */ /* 0x000fda0003f05270 */
[----:B------:R-:W-:Y:S05]  /*161c0*/  @P0 BRA `(.L_x_418) ;  /* 0x0000003000d80947 */ /* 0x000fea0003800000 */
[----:B------:R-:W-:Y:S01]  /*161d0*/  FADD R0, R7, R6 ;  /* 0x0000000607007221 */ /* 0x000fe20000000000 */
[----:B------:R-:W-:Y:S06]  /*161e0*/  BRA `(.L_x_410) ;  /* 0x0000003400247947 */ /* 0x000fec0003800000 */
.L_x_424:
[----:B-----5:R-:W-:-:S04]  /*161f0*/  MOV R5, 0xfffffffa ;  /* 0xfffffffa00057802 */ /* 0x020fc80000000f00 */
[----:B------:R-:W-:-:S04]  /*16200*/  VIADDMNMX.U32 R0, R8, R5, 0x2, PT ;  /* 0x0000000208007446 */ /* 0x000fc80003800005 */
[----:B------:R-:W-:-:S04]  /*16210*/  SHF.L.U32 R0, R0, 0x2, RZ ;  /* 0x0000000200007819 */ /* 0x000fc800000006ff */
[----:B------:R-:W1:Y:S02]  /*16220*/  LDC R4, c[0x2][R0+0xbfc] ;  /* 0x0082ff0000047b82 */ /* 0x000e640000000800 */
[----:B-1----:R-:W-:-:S04]  /*16230*/  SHF.R.S32.HI R5, RZ, 0x1f, R4 ;  /* 0x0000001fff057819 */ /* 0x002fc80000011404 */
.L_x_1360:
[----:B------:R-:W-:Y:S05]  /*16240*/  BRX R4 -0x16250                                                         (*"BRANCH_TARGETS .L_x_1361,.L_x_1362,.L_x_418"*) ;  /* 0xfffffe9c046c7949 */ /* 0x000fea000383ffff */
.L_x_1362:
[----:B------:R-:W-:Y:S01]  /*16250*/  FADD R0, R7, -R6 ;  /* 0x8000000607007221 */ /* 0x000fe20000000000 */
[----:B------:R-:W-:Y:S06]  /*16260*/  BRA `(.L_x_410) ;  /* 0x0000003400047947 */ /* 0x000fec0003800000 */
.L_x_1361:
[----:B------:R-:W-:Y:S01]  /*16270*/  FADD R0, -R7, R6 ;  /* 0x0000000607007221 */ /* 0x000fe20000000100 */
[----:B------:R-:W-:Y:S06]  /*16280*/  BRA `(.L_x_410) ;  /* 0x0000003000fc7947 */ /* 0x000fec0003800000 */
.L_x_423:
[----:B------:R-:W-:-:S13]  /*16290*/  ISETP.GT.AND P0, PT, R8, 0x9, PT ;  /* 0x000000090800780c */ /* 0x000fda0003f04270 */
[----:B------:R-:W-:Y:S05]  /*162a0*/  @P0 BRA `(.L_x_425) ;  /* 0x0000000000280947 */ /* 0x000fea0003800000 */
[----:B------:R-:W-:-:S05]  /*162b0*/  IMAD.MOV.U32 R9, RZ, RZ, -0x8 ;  /* 0xfffffff8ff097424 */ /* 0x000fca00078e00ff */
[----:B------:R-:W-:-:S04]  /*162c0*/  VIADDMNMX.U32 R0, R8, R9, 0x2, PT ;  /* 0x0000000208007446 */ /* 0x000fc80003800009 */
[----:B------:R-:W-:-:S04]  /*162d0*/  SHF.L.U32 R0, R0, 0x2, RZ ;  /* 0x0000000200007819 */ /* 0x000fc800000006ff */
[----:B------:R-:W1:Y:S02]  /*162e0*/  LDC R8, c[0x2][R0+0xc08] ;  /* 0x0083020000087b82 */ /* 0x000e640000000800 */
[----:B-1----:R-:W-:-:S04]  /*162f0*/  SHF.R.S32.HI R9, RZ, 0x1f, R8 ;  /* 0x0000001fff097819 */ /* 0x002fc80000011408 */
.L_x_1364:
[----:B------:R-:W-:Y:S05]  /*16300*/  BRX R8 -0x16310                                                         (*"BRANCH_TARGETS .L_x_1365,.L_x_1366,.L_x_418"*) ;  /* 0xfffffe9c083c7949 */ /* 0x000fea000383ffff */
.L_x_1366:
[----:B-----5:R-:W-:Y:S01]  /*16310*/  FMUL R0, R7, R6 ;  /* 0x0000000607007220 */ /* 0x020fe20000400000 */
[----:B------:R-:W-:Y:S06]  /*16320*/  BRA `(.L_x_410) ;  /* 0x0000003000d47947 */ /* 0x000fec0003800000 */
.L_x_1365:
[----:B-----5:R-:W-:Y:S01]  /*16330*/  FADD R0, R5, R6 ;  /* 0x0000000605007221 */ /* 0x020fe20000000000 */
[----:B------:R-:W-:Y:S06]  /*16340*/  BRA `(.L_x_410) ;  /* 0x0000003000cc7947 */ /* 0x000fec0003800000 */
.L_x_425:
[----:B------:R-:W-:-:S04]  /*16350*/  MOV R9, 0xfffffff6 ;  /* 0xfffffff600097802 */ /* 0x000fc80000000f00 */
[----:B------:R-:W-:-:S05]  /*16360*/  VIADDMNMX.U32 R0, R8, R9, 0x2, PT ;  /* 0x0000000208007446 */ /* 0x000fca0003800009 */
[----:B------:R-:W-:-:S04]  /*16370*/  IMAD.SHL.U32 R0, R0, 0x4, RZ ;  /* 0x0000000400007824 */ /* 0x000fc800078e00ff */
[----:B------:R-:W1:Y:S02]  /*16380*/  LDC R8, c[0x2][R0+0xc14] ;  /* 0x0083050000087b82 */ /* 0x000e640000000800 */
[----:B-1----:R-:W-:-:S04]  /*16390*/  SHF.R.S32.HI R9, RZ, 0x1f, R8 ;  /* 0x0000001fff097819 */ /* 0x002fc80000011408 */
.L_x_1368:
[----:B------:R-:W-:Y:S05]  /*163a0*/  BRX R8 -0x163b0                                                         (*"BRANCH_TARGETS .L_x_1369,.L_x_1370,.L_x_418"*) ;  /* 0xfffffe9c08147949 */ /* 0x000fea000383ffff */
.L_x_1370:
        /* <DEDUP_REMOVED lines=13> */
.L_x_427:
[----:B------:R-:W-:Y:S05]  /*16480*/  BSYNC.RECONVERGENT B5 ;  /* 0x0000000000057941 */ /* 0x000fea0003800200 */
.L_x_426:
[----:B------:R-:W-:Y:S05]  /*16490*/  BRA `(.L_x_410) ;  /* 0x0000003000787947 */ /* 0x000fea0003800000 */
.L_x_1369:
[----:B-----5:R-:W-:Y:S01]  /*164a0*/  FMUL R0, R5, R6 ;  /* 0x0000000605007220 */ /* 0x020fe20000400000 */
[----:B------:R-:W-:Y:S06]  /*164b0*/  BRA `(.L_x_410) ;  /* 0x0000003000707947 */ /* 0x000fec0003800000 */
.L_x_406:
[----:B------:R-:W-:-:S13]  /*164c0*/  ISETP.GT.AND P0, PT, R8, 0x12, PT ;  /* 0x000000120800780c */ /* 0x000fda0003f04270 */
[----:B------:R-:W-:Y:S05]  /*164d0*/  @P0 BRA `(.L_x_428) ;  /* 0x0000001800d00947 */ /* 0x000fea0003800000 */
[----:B------:R-:W-:-:S13]  /*164e0*/  ISETP.GT.AND P0, PT, R8, 0xe, PT ;  /* 0x0000000e0800780c */ /* 0x000fda0003f04270 */
[----:B------:R-:W-:Y:S05]  /*164f0*/  @P0 BRA `(.L_x_429) ;  /* 0x0000000000f00947 */ /* 0x000fea0003800000 */
[----:B-----5:R-:W-:-:S05]  /*16500*/  IMAD.MOV.U32 R5, RZ, RZ, -0xc ;  /* 0xfffffff4ff057424 */ /* 0x020fca00078e00ff */
[----:B------:R-:W-:-:S04]  /*16510*/  VIADDMNMX.U32 R0, R8, R5, 0x3, PT ;  /* 0x0000000308007446 */ /* 0x000fc80003800005 */
[----:B------:R-:W-:-:S04]  /*16520*/  SHF.L.U32 R0, R0, 0x2, RZ ;  /* 0x0000000200007819 */ /* 0x000fc800000006ff */
[----:B------:R-:W1:Y:S02]  /*16530*/  LDC R4, c[0x2][R0+0xc20] ;  /* 0x0083080000047b82 */ /* 0x000e640000000800 */
[----:B-1----:R-:W-:-:S04]  /*16540*/  SHF.R.S32.HI R5, RZ, 0x1f, R4 ;  /* 0x0000001fff057819 */ /* 0x002fc80000011404 */
.L_x_1372:
[----:B------:R-:W-:Y:S05]  /*16550*/  BRX R4 -0x16560                                                         (*"BRANCH_TARGETS .L_x_1373,.L_x_1374,.L_x_1375,.L_x_418"*) ;  /* 0xfffffe9804a87949 */ /* 0x000fea000383ffff */
.L_x_1375:
[----:B------:R-:W-:Y:S02]  /*16560*/  HFMA2 R5, -RZ, RZ, 0.96630859375, -0.0022525787353515625 ;  /* 0x3bbb989dff057431 */ /* 0x000fe400000001ff */
[----:B------:R-:W-:-:S03]  /*16570*/  IMAD.MOV.U32 R7, RZ, RZ, 0x437c0000 ;  /* 0x437c0000ff077424 */ /* 0x000fc600078e00ff */
[----:B------:R-:W-:-:S04]  /*16580*/  FFMA.SAT R0, R6, R5, 0.5 ;  /* 0x3f00000006007423 */ /* 0x000fc80000002005 */
[----:B------:R-:W-:-:S04]  /*16590*/  FFMA.RM R0, R0, R7, 12582913 ;  /* 0x4b40000100007423 */ /* 0x000fc80000004007 */
[C---:B------:R-:W-:Y:S01]  /*165a0*/  FADD R5, R0.reuse, -12583039 ;  /* 0xcb40007f00057421 */ /* 0x040fe20000000000 */
[----:B------:R-:W-:-:S03]  /*165b0*/  SHF.L.U32 R0, R0, 0x17, RZ ;  /* 0x0000001700007819 */ /* 0x000fc600000006ff */
[----:B------:R-:W-:-:S04]  /*165c0*/  FFMA R5, R6, 1.4426950216293334961, -R5 ;  /* 0x3fb8aa3b06057823 */ /* 0x000fc80000000805 */
[----:B------:R-:W-:-:S06]  /*165d0*/  FFMA R5, R6, 1.925963033500011079e-08, R5 ;  /* 0x32a5706006057823 */ /* 0x000fcc0000000005 */
[----:B------:R-:W1:Y:S02]  /*165e0*/  MUFU.EX2 R5, R5 ;  /* 0x0000000500057308 */ /* 0x000e640000000800 */
[----:B-1----:R-:W-:Y:S01]  /*165f0*/  FMUL R0, R0, R5 ;  /* 0x0000000500007220 */ /* 0x002fe20000400000 */
[----:B------:R-:W-:Y:S06]  /*16600*/  BRA `(.L_x_410) ;  /* 0x00000030001c7947 */ /* 0x000fec0003800000 */
.L_x_1373:
        /* <DEDUP_REMOVED lines=9> */
[----:B------:R-:W-:Y:S01]  /*166a0*/  MOV R5, R7 ;  /* 0x0000000700057202 */ /* 0x000fe20000000f00 */
[----:B------:R-:W-:Y:S01]  /*166b0*/  IMAD.MOV.U32 R0, RZ, RZ, R6 ;  /* 0x000000ffff007224 */ /* 0x000fe200078e0006 */
[----:B------:R-:W-:-:S07]  /*166c0*/  MOV R4, 0x166e0 ;  /* 0x000166e000047802 */ /* 0x000fce0000000f00 */
[----:B0-----:R-:W-:Y:S05]  /*166d0*/  CALL.REL.NOINC `($__internal_3_$__cuda_sm3x_div_rn_noftz_f32_slowpath) ;  /* 0x0000010800207944 */ /* 0x001fea0003c00000 */
.L_x_431:
[----:B------:R-:W-:Y:S05]  /*166e0*/  BSYNC.RECONVERGENT B5 ;  /* 0x0000000000057941 */ /* 0x000fea0003800200 */
.L_x_430:
[----:B------:R-:W-:Y:S05]  /*166f0*/  BRA `(.L_x_410) ;  /* 0x0000002c00e07947 */ /* 0x000fea0003800000 */
.L_x_1374:
[C---:B------:R-:W-:Y:S01]  /*16700*/  FMUL R5, R6.reuse, 8388608 ;  /* 0x4b00000006057820 */ /* 0x040fe20000400000 */
[----:B------:R-:W-:Y:S01]  /*16710*/  FSETP.GEU.AND P0, PT, R6, 1.175494350822287508e-38, PT ;  /* 0x008000000600780b */ /* 0x000fe20003f0e000 */
[----:B------:R-:W-:-:S03]  /*16720*/  IMAD.MOV.U32 R7, RZ, RZ, 0x3e055027 ;  /* 0x3e055027ff077424 */ /* 0x000fc600078e00ff */
[----:B------:R-:W-:-:S04]  /*16730*/  FSEL R5, R5, R6, !P0 ;  /* 0x0000000605057208 */ /* 0x000fc80004000000 */
[C---:B------:R-:W-:Y:S02]  /*16740*/  IADD3 R0, PT, PT, R5.reuse, -0x3f2aaaab, RZ ;  /* 0xc0d5555505007810 */ /* 0x040fe40007ffe0ff */
[----:B------:R-:W-:Y:S02]  /*16750*/  FSETP.NEU.AND P1, PT, R5, RZ, PT ;  /* 0x000000ff0500720b */ /* 0x000fe40003f2d000 */
        /* <DEDUP_REMOVED lines=16> */
[----:B------:R-:W-:Y:S02]  /*16860*/  FFMA R0, R7, 1.1920928955078125e-07, R0 ;  /* 0x3400000007007823 */ /* 0x000fe40000000000 */
[----:B------:R-:W-:-:S04]  /*16870*/  FFMA R9, R6, R9, R6 ;  /* 0x0000000906097223 */ /* 0x000fc80000000006 */
[----:B------:R-:W-:Y:S01]  /*16880*/  FFMA R0, R0, 0.69314718246459960938, R9 ;  /* 0x3f31721800007823 */ /* 0x000fe20000000009 */
[----:B------:R-:W-:-:S05]  /*16890*/  @P0 FFMA R0, R5, R4, +INF ;  /* 0x7f80000005000423 */ /* 0x000fca0000000004 */
[----:B------:R-:W-:Y:S01]  /*168a0*/  FSEL R0, R0, -INF , P1 ;  /* 0xff80000000007808 */ /* 0x000fe20000800000 */
[----:B------:R-:W-:Y:S06]  /*168b0*/  BRA `(.L_x_410) ;  /* 0x0000002c00707947 */ /* 0x000fec0003800000 */
.L_x_429:
[----:B------:R-:W-:-:S13]  /*168c0*/  ISETP.GT.AND P0, PT, R8, 0x10, PT ;  /* 0x000000100800780c */ /* 0x000fda0003f04270 */
[----:B------:R-:W-:Y:S05]  /*168d0*/  @P0 BRA `(.L_x_432) ;  /* 0x0000000800e80947 */ /* 0x000fea0003800000 */
[----:B------:R-:W-:-:S04]  /*168e0*/  MOV R9, 0xfffffff1 ;  /* 0xfffffff100097802 */ /* 0x000fc80000000f00 */
[----:B------:R-:W-:-:S05]  /*168f0*/  VIADDMNMX.U32 R4, R8, R9, 0x2, PT ;  /* 0x0000000208047446 */ /* 0x000fca0003800009 */
[----:B------:R-:W-:-:S04]  /*16900*/  IMAD.SHL.U32 R4, R4, 0x4, RZ ;  /* 0x0000000404047824 */ /* 0x000fc800078e00ff */
[----:B------:R-:W1:Y:S02]  /*16910*/  LDC R8, c[0x2][R4+0xc30] ;  /* 0x00830c0004087b82 */ /* 0x000e640000000800 */
[----:B-1----:R-:W-:-:S04]  /*16920*/  SHF.R.S32.HI R9, RZ, 0x1f, R8 ;  /* 0x0000001fff097819 */ /* 0x002fc80000011408 */
.L_x_1377:
[----:B------:R-:W-:Y:S05]  /*16930*/  BRX R8 -0x16940                                                         (*"BRANCH_TARGETS .L_x_1378,.L_x_1379,.L_x_418"*) ;  /* 0xfffffe9408b07949 */ /* 0x000fea000383ffff */
.L_x_1379:
[C---:B-----5:R-:W-:Y:S01]  /*16940*/  FMUL R7, |R6|.reuse, 16777216 ;  /* 0x4b80000006077820 */ /* 0x060fe20000400200 */
[----:B------:R-:W-:Y:S01]  /*16950*/  FSETP.GEU.AND P0, PT, |R6|, 1.175494350822287508e-38, PT ;  /* 0x008000000600780b */ /* 0x000fe20003f0e200 */
[----:B------:R-:W-:-:S03]  /*16960*/  IMAD.MOV.U32 R76, RZ, RZ, 0x3a2c32e4 ;  /* 0x3a2c32e4ff4c7424 */ /* 0x000fc600078e00ff */
[----:B------:R-:W-:-:S04]  /*16970*/  FSEL R8, R7, |R6|, !P0 ;  /* 0x4000000607087208 */ /* 0x000fc80004000000 */
[----:B------:R-:W-:-:S04]  /*16980*/  IADD3 R4, PT, PT, R8, -0x3f3504f3, RZ ;  /* 0xc0cafb0d08047810 */ /* 0x000fc80007ffe0ff */
        /* <DEDUP_REMOVED lines=11> */
[C---:B------:R-:W-:Y:S01]  /*16a40*/  FMUL R21, R10.reuse, R10 ;  /* 0x0000000a0a157220 */ /* 0x040fe20000400000 */
        /* <DEDUP_REMOVED lines=15> */
[----:B------:R-:W-:-:S03]  /*16b40*/  HFMA2 R10, -RZ, RZ, 0.64013671875, -15.109375 ;  /* 0x391fcb8eff0a7431 */ /* 0x000fc600000001ff */
        /* <DEDUP_REMOVED lines=24> */
[----:B------:R-:W-:Y:S01]  /*16cd0*/  IADD3 R7, PT, PT, R76, 0x7f000000, RZ ;  /* 0x7f0000004c077810 */ /* 0x000fe20007ffe0ff */
[----:B--2---:R-:W-:-:S04]  /*16ce0*/  IMAD R76, R21, 0x800000, -R76 ;  /* 0x00800000154c7824 */ /* 0x004fc800078e0a4c */
        /* <DEDUP_REMOVED lines=31> */
.L_x_1378:
[C---:B-----5:R-:W-:Y:S01]  /*16ee0*/  FMUL R5, |R6|.reuse, 16777216 ;  /* 0x4b80000006057820 */ /* 0x060fe20000400200 */
[----:B------:R-:W-:Y:S01]  /*16ef0*/  FSETP.GEU.AND P0, PT, |R6|, 1.175494350822287508e-38, PT ;  /* 0x008000000600780b */ /* 0x000fe20003f0e200 */
[----:B------:R-:W-:-:S03]  /*16f00*/  HFMA2 R78, -RZ, RZ, 0.771484375, 0.21533203125 ;  /* 0x3a2c32e4ff4e7431 */ /* 0x000fc600000001ff */
[----:B------:R-:W-:-:S05]  /*16f10*/  FSEL R5, R5, |R6|, !P0 ;  /* 0x4000000605057208 */ /* 0x000fca0004000000 */
[----:B------:R-:W-:-:S05]  /*16f20*/  VIADD R4, R5, 0xc0cafb0d ;  /* 0xc0cafb0d05047836 */ /* 0x000fca0000000000 */
[----:B------:R-:W-:Y:S02]  /*16f30*/  LOP3.LUT R8, R4, 0xff800000, RZ, 0xc0, !PT ;  /* 0xff80000004087812 */ /* 0x000fe400078ec0ff */
[----:B------:R-:W-:Y:S02]  /*16f40*/  FSEL R4, RZ, -24, P0 ;  /* 0xc1c00000ff047808 */ /* 0x000fe40000000000 */
[----:B------:R-:W-:-:S05]  /*16f50*/  IADD3 R5, PT, PT, -R8, R5, RZ ;  /* 0x0000000508057210 */ /* 0x000fca0007ffe1ff */
        /* <DEDUP_REMOVED lines=8> */
[C---:B------:R-:W-:Y:S01]  /*16fe0*/  FMUL R21, R8.reuse, R8 ;  /* 0x0000000808157220 */ /* 0x040fe20000400000 */
[C---:B------:R-:W-:Y:S02]  /*16ff0*/  FFMA R4, R8.reuse, 1.4426950216293334961, R5 ;  /* 0x3fb8aa3b08047823 */ /* 0x040fe40000000005 */
        /* <DEDUP_REMOVED lines=14> */
[----:B------:R-:W-:-:S03]  /*170e0*/  IMAD.MOV.U32 R10, RZ, RZ, 0x391fcb8e ;  /* 0x391fcb8eff0a7424 */ /* 0x000fc600078e00ff */
        /* <DEDUP_REMOVED lines=15> */
[C---:B------:R-:W-:Y:S01]  /*171e0*/  FFMA R4, R9.reuse, R10, 0.0013391353422775864601 ;  /* 0x3aaf85ed09047423 */ /* 0x040fe2000000000a */
[----:B------:R-:W-:Y:S02]  /*171f0*/  IADD3 R5, PT, PT, R76, 0x7f000000, RZ ;  /* 0x7f0000004c057810 */ /* 0x000fe40007ffe0ff */
        /* <DEDUP_REMOVED lines=40> */
.L_x_432:
[----:B------:R-:W-:-:S04]  /*17480*/  MOV R9, 0xffffffef ;  /* 0xffffffef00097802 */ /* 0x000fc80000000f00 */
[----:B------:R-:W-:-:S05]  /*17490*/  VIADDMNMX.U32 R4, R8, R9, 0x2, PT ;  /* 0x0000000208047446 */ /* 0x000fca0003800009 */
[----:B------:R-:W-:-:S04]  /*174a0*/  IMAD.SHL.U32 R4, R4, 0x4, RZ ;  /* 0x0000000404047824 */ /* 0x000fc800078e00ff */
[----:B------:R-:W1:Y:S02]  /*174b0*/  LDC R8, c[0x2][R4+0xc3c] ;  /* 0x00830f0004087b82 */ /* 0x000e640000000800 */
[----:B-1----:R-:W-:-:S04]  /*174c0*/  SHF.R.S32.HI R9, RZ, 0x1f, R8 ;  /* 0x0000001fff097819 */ /* 0x002fc80000011408 */
.L_x_1381:
[----:B------:R-:W-:Y:S05]  /*174d0*/  BRX R8 -0x174e0                                                         (*"BRANCH_TARGETS .L_x_1382,.L_x_1383,.L_x_418"*) ;  /* 0xfffffe8808c87949 */ /* 0x000fea000383ffff */
.L_x_1383:
[C---:B-----5:R-:W-:Y:S01]  /*174e0*/  FMUL R4, |R5|.reuse, 16777216 ;  /* 0x4b80000005047820 */ /* 0x060fe20000400200 */
[----:B------:R-:W-:Y:S01]  /*174f0*/  FSETP.GEU.AND P0, PT, |R5|, 1.175494350822287508e-38, PT ;  /* 0x008000000500780b */ /* 0x000fe20003f0e200 */
[----:B------:R-:W-:-:S03]  /*17500*/  IMAD.MOV.U32 R76, RZ, RZ, 0x3a2c32e4 ;  /* 0x3a2c32e4ff4c7424 */ /* 0x000fc600078e00ff */
[----:B------:R-:W-:-:S04]  /*17510*/  FSEL R4, R4, |R5|, !P0 ;  /* 0x4000000504047208 */ /* 0x000fc80004000000 */
[----:B------:R-:W-:-:S04]  /*17520*/  IADD3 R7, PT, PT, R4, -0x3f3504f3, RZ ;  /* 0xc0cafb0d04077810 */ /* 0x000fc80007ffe0ff */
        /* <DEDUP_REMOVED lines=33> */
[----:B------:R-:W-:Y:S01]  /*17740*/  FMUL R4, R6, 0.5 ;  /* 0x3f00000006047820 */ /* 0x000fe20000400000 */
[----:B------:R-:W-:Y:S02]  /*17750*/  FSETP.GT.AND P1, PT, |R7|, 152, PT ;  /* 0x431800000700780b */ /* 0x000fe40003f24200 */
[----:B------:R-:W-:Y:S01]  /*17760*/  FFMA R8, R21, R6, R8 ;  /* 0x0000000615087223 */ /* 0x000fe20000000008 */
[----:B------:R-:W-:Y:S01]  /*17770*/  HFMA2 R21, -RZ, RZ, 0.64013671875, -15.109375 ;  /* 0x391fcb8eff157431 */ /* 0x000fe200000001ff */
[C---:B------:R-:W-:Y:S01]  /*17780*/  FSETP.GEU.AND P2, PT, R7.reuse, RZ, PT ;  /* 0x000000ff0700720b */ /* 0x040fe20003f4e000 */
[----:B------:R-:W2:Y:S01]  /*17790*/  FRND.TRUNC R4, R4 ;  /* 0x0000000400047307 */ /* 0x000ea2000020d000 */
[----:B-1----:R-:W-:Y:S01]  /*177a0*/  FADD R9, R7, -R10 ;  /* 0x8000000a07097221 */ /* 0x002fe20000000000 */
[----:B------:R-:W-:-:S03]  /*177b0*/  FSETP.GT.AND P0, PT, R10, RZ, PT ;  /* 0x000000ff0a00720b */ /* 0x000fc60003f04000 */
[----:B------:R-:W-:Y:S01]  /*177c0*/  FADD R8, R8, R9 ;  /* 0x0000000908087221 */ /* 0x000fe20000000000 */
[----:B------:R-:W-:Y:S02]  /*177d0*/  SEL R10, RZ, 0x83000000, P0 ;  /* 0x83000000ff0a7807 */ /* 0x000fe40000000000 */
[----:B------:R-:W-:Y:S01]  /*177e0*/  FSETP.NEU.AND P0, PT, R6, RZ, PT ;  /* 0x000000ff0600720b */ /* 0x000fe20003f0d000 */
[C---:B------:R-:W-:Y:S02]  /*177f0*/  FFMA R9, R8.reuse, R21, 0.0013391353422775864601 ;  /* 0x3aaf85ed08097423 */ /* 0x040fe40000000015 */
[----:B------:R2:W1:Y:S01]  /*17800*/  F2I.NTZ R21, R7 ;  /* 0x0000000700157305 */ /* 0x0004620000203100 */
[----:B------:R-:W-:Y:S01]  /*17810*/  FSETP.EQ.OR P0, PT, R5, 1, !P0 ;  /* 0x3f8000000500780b */ /* 0x000fe20004702400 */
[----:B------:R-:W-:-:S04]  /*17820*/  FFMA R9, R8, R9, 0.0096188392490148544312 ;  /* 0x3c1d985608097423 */ /* 0x000fc80000000009 */
[----:B------:R-:W-:Y:S01]  /*17830*/  FFMA R9, R8, R9, 0.055503588169813156128 ;  /* 0x3d6357bb08097423 */ /* 0x000fe20000000009 */
[----:B--2---:R-:W-:-:S03]  /*17840*/  FADD R7, R4, R4 ;  /* 0x0000000404077221 */ /* 0x004fc60000000000 */
[----:B------:R-:W-:-:S04]  /*17850*/  FFMA R9, R8, R9, 0.24022644758224487305 ;  /* 0x3e75fdec08097423 */ /* 0x000fc80000000009 */
[----:B------:R-:W-:Y:S01]  /*17860*/  FFMA R9, R8, R9, 0.69314718246459960938 ;  /* 0x3f31721808097423 */ /* 0x000fe20000000009 */
[----:B-1----:R-:W-:-:S03]  /*17870*/  IMAD R21, R21, 0x800000, -R10 ;  /* 0x0080000015157824 */ /* 0x002fc600078e0a0a */
[----:B------:R-:W-:Y:S01]  /*17880*/  FFMA R9, R8, R9, 1 ;  /* 0x3f80000008097423 */ /* 0x000fe20000000009 */
[----:B------:R-:W-:-:S05]  /*17890*/  IADD3 R8, PT, PT, R10, 0x7f000000, RZ ;  /* 0x7f0000000a087810 */ /* 0x000fca0007ffe0ff */
        /* <DEDUP_REMOVED lines=30> */
.L_x_1382:
        /* <DEDUP_REMOVED lines=39> */
[----:B------:R-:W-:Y:S01]  /*17cf0*/  FSETP.GEU.AND P2, PT, R5, RZ, PT ;  /* 0x000000ff0500720b */ /* 0x000fe20003f4e000 */
[----:B------:R-:W-:Y:S01]  /*17d00*/  FFMA R8, R21, R6, R8 ;  /* 0x0000000615087223 */ /* 0x000fe20000000008 */
[----:B------:R-:W-:Y:S01]  /*17d10*/  IMAD.MOV.U32 R21, RZ, RZ, 0x391fcb8e ;  /* 0x391fcb8eff157424 */ /* 0x000fe200078e00ff */
[----:B------:R-:W-:Y:S01]  /*17d20*/  F2I.NTZ R4, R5 ;  /* 0x0000000500047305 */ /* 0x000fe20000203100 */
[----:B-1----:R-:W-:Y:S01]  /*17d30*/  FADD R9, R5, -R10 ;  /* 0x8000000a05097221 */ /* 0x002fe20000000000 */
[----:B------:R-:W-:Y:S01]  /*17d40*/  FSETP.GT.AND P0, PT, R10, RZ, PT ;  /* 0x000000ff0a00720b */ /* 0x000fe20003f04000 */
[----:B------:R-:W-:-:S02]  /*17d50*/  FMUL R10, R6, 0.5 ;  /* 0x3f000000060a7820 */ /* 0x000fc40000400000 */
[----:B------:R-:W-:-:S04]  /*17d60*/  FADD R8, R8, R9 ;  /* 0x0000000908087221 */ /* 0x000fc80000000000 */
[----:B------:R-:W-:Y:S01]  /*17d70*/  FFMA R9, R8, R21, 0.0013391353422775864601 ;  /* 0x3aaf85ed08097423 */ /* 0x000fe20000000015 */
[----:B------:R-:W-:Y:S01]  /*17d80*/  SEL R21, RZ, 0x83000000, P0 ;  /* 0x83000000ff157807 */ /* 0x000fe20000000000 */
[----:B------:R-:W1:Y:S01]  /*17d90*/  FRND.TRUNC R10, R10 ;  /* 0x0000000a000a7307 */ /* 0x000e62000020d000 */
[----:B------:R-:W-:Y:S01]  /*17da0*/  FSETP.NEU.AND P0, PT, R6, RZ, PT ;  /* 0x000000ff0600720b */ /* 0x000fe20003f0d000 */
[----:B------:R-:W-:-:S03]  /*17db0*/  FFMA R9, R8, R9, 0.0096188392490148544312 ;  /* 0x3c1d985608097423 */ /* 0x000fc60000000009 */
[----:B------:R-:W-:Y:S01]  /*17dc0*/  FSETP.EQ.OR P0, PT, R7, 1, !P0 ;  /* 0x3f8000000700780b */ /* 0x000fe20004702400 */
[----:B------:R-:W-:-:S04]  /*17dd0*/  FFMA R9, R8, R9, 0.055503588169813156128 ;  /* 0x3d6357bb08097423 */ /* 0x000fc80000000009 */
[----:B------:R-:W-:-:S04]  /*17de0*/  FFMA R9, R8, R9, 0.24022644758224487305 ;  /* 0x3e75fdec08097423 */ /* 0x000fc80000000009 */
[----:B------:R-:W-:Y:S01]  /*17df0*/  FFMA R9, R8, R9, 0.69314718246459960938 ;  /* 0x3f31721808097423 */ /* 0x000fe20000000009 */
[----:B-1----:R-:W-:-:S03]  /*17e00*/  FADD R5, R10, R10 ;  /* 0x0000000a0a057221 */ /* 0x002fc60000000000 */
[----:B------:R-:W-:Y:S01]  /*17e10*/  FFMA R9, R8, R9, 1 ;  /* 0x3f80000008097423 */ /* 0x000fe20000000009 */
[----:B------:R-:W-:Y:S02]  /*17e20*/  IADD3 R8, PT, PT, R21, 0x7f000000, RZ ;  /* 0x7f00000015087810 */ /* 0x000fe40007ffe0ff */
[----:B------:R-:W-:-:S03]  /*17e30*/  LEA R21, R4, -R21, 0x17 ;  /* 0x8000001504157211 */ /* 0x000fc600078eb8ff */
        /* <DEDUP_REMOVED lines=30> */
.L_x_428:
[----:B------:R-:W-:-:S13]  /*18020*/  ISETP.GT.AND P0, PT, R8, 0x16, PT ;  /* 0x000000160800780c */ /* 0x000fda0003f04270 */
[----:B------:R-:W-:Y:S05]  /*18030*/  @P0 BRA `(.L_x_433) ;  /* 0x0000000c005c0947 */ /* 0x000fea0003800000 */
[----:B------:R-:W-:-:S13]  /*18040*/  ISETP.GT.AND P0, PT, R8, 0x14, PT ;  /* 0x000000140800780c */ /* 0x000fda0003f04270 */
[----:B------:R-:W-:Y:S05]  /*18050*/  @P0 BRA `(.L_x_434) ;  /* 0x0000000400940947 */ /* 0x000fea0003800000 */
[----:B-----5:R-:W-:-:S04]  /*18060*/  MOV R5, 0xffffffed ;  /* 0xffffffed00057802 */ /* 0x020fc80000000f00 */
[----:B------:R-:W-:-:S05]  /*18070*/  VIADDMNMX.U32 R0, R8, R5, 0x2, PT ;  /* 0x0000000208007446 */ /* 0x000fca0003800005 */
[----:B------:R-:W-:-:S04]  /*18080*/  IMAD.SHL.U32 R0, R0, 0x4, RZ ;  /* 0x0000000400007824 */ /* 0x000fc800078e00ff */
[----:B------:R-:W1:Y:S02]  /*18090*/  LDC R4, c[0x2][R0+0xc48] ;  /* 0x0083120000047b82 */ /* 0x000e640000000800 */
[----:B-1----:R-:W-:-:S04]  /*180a0*/  SHF.R.S32.HI R5, RZ, 0x1f, R4 ;  /* 0x0000001fff057819 */ /* 0x002fc80000011404 */
.L_x_1385:
[----:B------:R-:W-:Y:S05]  /*180b0*/  BRX R4 -0x180c0                                                         (*"BRANCH_TARGETS .L_x_1386,.L_x_1387,.L_x_418"*) ;  /* 0xfffffe7c04d07949 */ /* 0x000fea000383ffff */
.L_x_1387:
        /* <DEDUP_REMOVED lines=18> */
.L_x_437:
        /* <DEDUP_REMOVED lines=37> */
[----:B------:R-:W-:-:S05]  /*18430*/  IMAD.MOV R6, RZ, RZ, -R0 ;  /* 0x000000ffff067224 */ /* 0x000fca00078e0a00 */
[----:B------:R-:W-:Y:S01]  /*18440*/  @!P0 MOV R0, R6 ;  /* 0x0000000600008202 */ /* 0x000fe20000000f00 */
[----:B-1----:R-:W-:-:S10]  /*18450*/  DMUL R4, R76, UR12 ;  /* 0x0000000c4c047c28 */ /* 0x002fd40008000000 */
[----:B------:R-:W1:Y:S02]  /*18460*/  F2F.F32.F64 R4, R4 ;  /* 0x0000000400047310 */ /* 0x000e640000301000 */
[----:B-12---:R-:W-:-:S07]  /*18470*/  FSEL R7, -R4, R4, !P1 ;  /* 0x0000000404077208 */ /* 0x006fce0004800100 */
.L_x_436:
[----:B------:R-:W-:Y:S05]  /*18480*/  BSYNC.RECONVERGENT B0 ;  /* 0x0000000000007941 */ /* 0x000fea0003800200 */
.L_x_435:
[----:B------:R-:W-:Y:S01]  /*18490*/  HFMA2 R4, -RZ, RZ, 0.487060546875, -0.0625 ;  /* 0x37cbac00ff047431 */ /* 0x000fe200000001ff */
[----:B------:R-:W-:Y:S01]  /*184a0*/  LOP3.LUT R6, R0, 0x1, RZ, 0xc0, !PT ;  /* 0x0000000100067812 */ /* 0x000fe200078ec0ff */
[C---:B------:R-:W-:Y:S01]  /*184b0*/  FMUL R5, R7.reuse, R7 ;  /* 0x0000000707057220 */ /* 0x040fe20000400000 */
[----:B------:R-:W-:Y:S02]  /*184c0*/  MOV R9, 0x3effffff ;  /* 0x3effffff00097802 */ /* 0x000fe40000000f00 */
[----:B------:R-:W-:Y:S01]  /*184d0*/  ISETP.NE.U32.AND P0, PT, R6, 0x1, PT ;  /* 0x000000010600780c */ /* 0x000fe20003f05070 */
[----:B------:R-:W-:Y:S01]  /*184e0*/  IMAD.MOV.U32 R6, RZ, RZ, 0x3d2aaabb ;  /* 0x3d2aaabbff067424 */ /* 0x000fe200078e00ff */
[----:B------:R-:W-:Y:S02]  /*184f0*/  LOP3.LUT P1, RZ, R0, 0x2, RZ, 0xc0, !PT ;  /* 0x0000000200ff7812 */ /* 0x000fe4000782c0ff */
[----:B------:R-:W-:Y:S01]  /*18500*/  FSEL R0, R7, 1, P0 ;  /* 0x3f80000007007808 */ /* 0x000fe20000000000 */
[----:B------:R-:W-:Y:S01]  /*18510*/  FFMA R4, R5, R4, -0.0013887860113754868507 ;  /* 0xbab607ed05047423 */ /* 0x000fe20000000004 */
[----:B------:R-:W-:-:S02]  /*18520*/  FSEL R6, R6, 0.0083327032625675201416, !P0 ;  /* 0x3c0885e406067808 */ /* 0x000fc40004000000 */
[----:B------:R-:W-:Y:S01]  /*18530*/  FSEL R9, -R9, -0.16666662693023681641, !P0 ;  /* 0xbe2aaaa809097808 */ /* 0x000fe20004000100 */
[----:B------:R-:W-:Y:S01]  /*18540*/  FFMA R7, R5, R0, RZ ;  /* 0x0000000005077223 */ /* 0x000fe200000000ff */
[----:B------:R-:W-:-:S05]  /*18550*/  FSEL R4, R4, -0.00019574658654164522886, !P0 ;  /* 0xb94d415304047808 */ /* 0x000fca0004000000 */
[----:B------:R-:W-:-:S04]  /*18560*/  FFMA R4, R5, R4, R6 ;  /* 0x0000000405047223 */ /* 0x000fc80000000006 */
[----:B------:R-:W-:-:S04]  /*18570*/  FFMA R4, R5, R4, R9 ;  /* 0x0000000405047223 */ /* 0x000fc80000000009 */
[----:B------:R-:W-:-:S04]  /*18580*/  FFMA R0, R7, R4, R0 ;  /* 0x0000000407007223 */ /* 0x000fc80000000000 */
[----:B------:R-:W-:Y:S01]  /*18590*/  @P1 FADD R0, RZ, -R0 ;  /* 0x80000000ff001221 */ /* 0x000fe20000000000 */
[----:B------:R-:W-:Y:S06]  /*185a0*/  BRA `(.L_x_410) ;  /* 0x0000001000347947 */ /* 0x000fec0003800000 */
.L_x_1386:
[----:B------:R-:W-:Y:S01]  /*185b0*/  IADD3 R0, PT, PT, R6, -0xd000000, RZ ;  /* 0xf300000006007810 */ /* 0x000fe20007ffe0ff */
[----:B------:R1:W2:Y:S01]  /*185c0*/  MUFU.RSQ R7, R6 ;  /* 0x0000000600077308 */ /* 0x0002a20000001400 */
[----:B------:R-:W-:Y:S02]  /*185d0*/  BSSY.RECONVERGENT B0, `(.L_x_438) ;  /* 0x000000c000007945 */ /* 0x000fe40003800200 */
[----:B------:R-:W-:-:S13]  /*185e0*/  ISETP.GT.U32.AND P0, PT, R0, 0x727fffff, PT ;  /* 0x727fffff0000780c */ /* 0x000fda0003f04070 */
[----:B-1----:R-:W-:Y:S05]  /*185f0*/  @!P0 BRA `(.L_x_439) ;  /* 0x0000000000148947 */ /* 0x002fea0003800000 */
[----:B------:R-:W-:Y:S01]  /*18600*/  IMAD.MOV.U32 R0, RZ, RZ, R6 ;  /* 0x000000ffff007224 */ /* 0x000fe200078e0006 */
[----:B------:R-:W-:-:S07]  /*18610*/  MOV R4, 0x18630 ;  /* 0x0001863000047802 */ /* 0x000fce0000000f00 */
[----:B0-2---:R-:W-:Y:S05]  /*18620*/  CALL.REL.NOINC `($__internal_2_$__cuda_sm20_sqrt_rn_f32_slowpath) ;  /* 0x000000e400f87944 */ /* 0x005fea0003c00000 */
[----:B------:R-:W-:Y:S01]  /*18630*/  MOV R0, R7 ;  /* 0x0000000700007202 */ /* 0x000fe20000000f00 */
[----:B------:R-:W-:Y:S06]  /*18640*/  BRA `(.L_x_440) ;  /* 0x0000000000107947 */ /* 0x000fec0003800000 */
.L_x_439:
[C---:B--2---:R-:W-:Y:S01]  /*18650*/  FMUL.FTZ R5, R7.reuse, R6 ;  /* 0x0000000607057220 */ /* 0x044fe20000410000 */
[----:B------:R-:W-:-:S03]  /*18660*/  FMUL.FTZ R4, R7, 0.5 ;  /* 0x3f00000007047820 */ /* 0x000fc60000410000 */
[----:B------:R-:W-:-:S04]  /*18670*/  FFMA R0, -R5, R5, R6 ;  /* 0x0000000505007223 */ /* 0x000fc80000000106 */
[----:B------:R-:W-:-:S07]  /*18680*/  FFMA R0, R0, R4, R5 ;  /* 0x0000000400007223 */ /* 0x000fce0000000005 */
.L_x_440:
[----:B------:R-:W-:Y:S05]  /*18690*/  BSYNC.RECONVERGENT B0 ;  /* 0x0000000000007941 */ /* 0x000fea0003800200 */
.L_x_438:
[----:B------:R-:W-:Y:S05]  /*186a0*/  BRA `(.L_x_410) ;  /* 0x0000000c00f47947 */ /* 0x000fea0003800000 */
.L_x_434:
[----:B-----5:R-:W-:-:S04]  /*186b0*/  MOV R5, 0xffffffeb ;  /* 0xffffffeb00057802 */ /* 0x020fc80000000f00 */
[----:B------:R-:W-:-:S05]  /*186c0*/  VIADDMNMX.U32 R0, R8, R5, 0x2, PT ;  /* 0x0000000208007446 */ /* 0x000fca0003800005 */
[----:B------:R-:W-:-:S04]  /*186d0*/  IMAD.SHL.U32 R0, R0, 0x4, RZ ;  /* 0x0000000400007824 */ /* 0x000fc800078e00ff */
[----:B------:R-:W1:Y:S02]  /*186e0*/  LDC R4, c[0x2][R0+0xc54] ;  /* 0x0083150000047b82 */ /* 0x000e640000000800 */
[----:B-1----:R-:W-:-:S04]  /*186f0*/  SHF.R.S32.HI R5, RZ, 0x1f, R4 ;  /* 0x0000001fff057819 */ /* 0x002fc80000011404 */
.L_x_1389:
[----:B------:R-:W-:Y:S05]  /*18700*/  BRX R4 -0x18710                                                         (*"BRANCH_TARGETS .L_x_1390,.L_x_1391,.L_x_418"*) ;  /* 0xfffffe78043c7949 */ /* 0x000fea000383ffff */
.L_x_1391:
        /* <DEDUP_REMOVED lines=18> */
.L_x_443:
        /* <DEDUP_REMOVED lines=42> */
.L_x_442:
[----:B------:R-:W-:Y:S05]  /*18ad0*/  BSYNC.RECONVERGENT B0 ;  /* 0x0000000000007941 */ /* 0x000fea0003800200 */
.L_x_441:
[----:B------:R-:W-:Y:S01]  /*18ae0*/  HFMA2 R4, -RZ, RZ, 0.487060546875, -0.0625 ;  /* 0x37cbac00ff047431 */ /* 0x000fe200000001ff */
[C---:B------:R-:W-:Y:S01]  /*18af0*/  LOP3.LUT R6, R7.reuse, 0x1, RZ, 0xc0, !PT ;  /* 0x0000000107067812 */ /* 0x040fe200078ec0ff */
[----:B------:R-:W-:Y:S01]  /*18b00*/  FMUL R5, R0, R0 ;  /* 0x0000000000057220 */ /* 0x000fe20000400000 */
[----:B------:R-:W-:Y:S02]  /*18b10*/  IADD3 R7, PT, PT, R7, 0x1, RZ ;  /* 0x0000000107077810 */ /* 0x000fe40007ffe0ff */
[----:B------:R-:W-:Y:S01]  /*18b20*/  ISETP.NE.U32.AND P0, PT, R6, 0x1, PT ;  /* 0x000000010600780c */ /* 0x000fe20003f05070 */
[----:B------:R-:W-:Y:S01]  /*18b30*/  IMAD.MOV.U32 R6, RZ, RZ, 0x3c0885e4 ;  /* 0x3c0885e4ff067424 */ /* 0x000fe200078e00ff */
[----:B------:R-:W-:Y:S02]  /*18b40*/  MOV R9, 0x3e2aaaa8 ;  /* 0x3e2aaaa800097802 */ /* 0x000fe40000000f00 */
[----:B------:R-:W-:Y:S01]  /*18b50*/  LOP3.LUT P1, RZ, R7, 0x2, RZ, 0xc0, !PT ;  /* 0x0000000207ff7812 */ /* 0x000fe2000782c0ff */
[----:B------:R-:W-:Y:S01]  /*18b60*/  FFMA R4, R5, R4, -0.0013887860113754868507 ;  /* 0xbab607ed05047423 */ /* 0x000fe20000000004 */
[----:B------:R-:W-:-:S02]  /*18b70*/  FSEL R6, R6, 0.041666727513074874878, !P0 ;  /* 0x3d2aaabb06067808 */ /* 0x000fc40004000000 */
[----:B------:R-:W-:Y:S02]  /*18b80*/  FSEL R0, R0, 1, !P0 ;  /* 0x3f80000000007808 */ /* 0x000fe40004000000 */
[----:B------:R-:W-:Y:S02]  /*18b90*/  FSEL R4, R4, -0.00019574658654164522886, P0 ;  /* 0xb94d415304047808 */ /* 0x000fe40000000000 */
[----:B------:R-:W-:Y:S01]  /*18ba0*/  FSEL R9, -R9, -0.4999999701976776123, !P0 ;  /* 0xbeffffff09097808 */ /* 0x000fe20004000100 */
[C---:B------:R-:W-:Y:S02]  /*18bb0*/  FFMA R7, R5.reuse, R0, RZ ;  /* 0x0000000005077223 */ /* 0x040fe400000000ff */
[----:B------:R-:W-:-:S04]  /*18bc0*/  FFMA R4, R5, R4, R6 ;  /* 0x0000000405047223 */ /* 0x000fc80000000006 */
[----:B------:R-:W-:-:S04]  /*18bd0*/  FFMA R4, R5, R4, R9 ;  /* 0x0000000405047223 */ /* 0x000fc80000000009 */
[----:B------:R-:W-:-:S04]  /*18be0*/  FFMA R0, R7, R4, R0 ;  /* 0x0000000407007223 */ /* 0x000fc80000000000 */
[----:B------:R-:W-:Y:S01]  /*18bf0*/  @P1 FADD R0, RZ, -R0 ;  /* 0x80000000ff001221 */ /* 0x000fe20000000000 */
[----:B------:R-:W-:Y:S06]  /*18c00*/  BRA `(.L_x_410) ;  /* 0x00000008009c7947 */ /* 0x000fec0003800000 */
.L_x_1390:
[----:B------:R-:W-:Y:S01]  /*18c10*/  IMAD.MOV.U32 R5, RZ, RZ, 0x3f000000 ;  /* 0x3f000000ff057424 */ /* 0x000fe200078e00ff */
[C---:B------:R-:W-:Y:S01]  /*18c20*/  FSETP.NEU.AND P1, PT, |R6|.reuse, 1, PT ;  /* 0x3f8000000600780b */ /* 0x040fe20003f2d200 */
[----:B------:R-:W-:Y:S01]  /*18c30*/  HFMA2 R7, -RZ, RZ, 1.3251953125, -55.71875 ;  /* 0x3d4dd2f7ff077431 */ /* 0x000fe200000001ff */
[C---:B------:R-:W-:Y:S01]  /*18c40*/  FSETP.GT.AND P0, PT, |R6|.reuse, 0.56000000238418579102, PT ;  /* 0x3f0f5c290600780b */ /* 0x040fe20003f04200 */
        /* <DEDUP_REMOVED lines=22> */
.L_x_433:
[----:B------:R-:W-:-:S13]  /*18db0*/  ISETP.GT.AND P0, PT, R8, 0x18, PT ;  /* 0x000000180800780c */ /* 0x000fda0003f04270 */
[----:B------:R-:W-:Y:S05]  /*18dc0*/  @P0 BRA `(.L_x_444) ;  /* 0x0000000400b80947 */ /* 0x000fea0003800000 */
[----:B-----5:R-:W-:-:S05]  /*18dd0*/  IMAD.MOV.U32 R5, RZ, RZ, -0x17 ;  /* 0xffffffe9ff057424 */ /* 0x020fca00078e00ff */
[----:B------:R-:W-:-:S04]  /*18de0*/  VIADDMNMX.U32 R0, R8, R5, 0x2, PT ;  /* 0x0000000208007446 */ /* 0x000fc80003800005 */
[----:B------:R-:W-:-:S04]  /*18df0*/  SHF.L.U32 R0, R0, 0x2, RZ ;  /* 0x0000000200007819 */ /* 0x000fc800000006ff */
[----:B------:R-:W1:Y:S02]  /*18e00*/  LDC R4, c[0x2][R0+0xc60] ;  /* 0x0083180000047b82 */ /* 0x000e640000000800 */
[----:B-1----:R-:W-:-:S04]  /*18e10*/  SHF.R.S32.HI R5, RZ, 0x1f, R4 ;  /* 0x0000001fff057819 */ /* 0x002fc80000011404 */
.L_x_1393:
[----:B------:R-:W-:Y:S05]  /*18e20*/  BRX R4 -0x18e30                                                         (*"BRANCH_TARGETS .L_x_1394,.L_x_1395,.L_x_418"*) ;  /* 0xfffffe7004747949 */ /* 0x000fea000383ffff */
.L_x_1394:
        /* <DEDUP_REMOVED lines=12> */
[----:B------:R-:W-:Y:S01]  /*18ef0*/  LOP3.LUT R0, R7, 0x80000000, R6, 0xb8, !PT ;  /* 0x8000000007007812 */ /* 0x000fe200078eb806 */
[----:B------:R-:W-:-:S04]  /*18f00*/  IMAD.MOV.U32 R7, RZ, RZ, 0x3d10ecef ;  /* 0x3d10ecefff077424 */ /* 0x000fc800078e00ff */
        /* <DEDUP_REMOVED lines=8> */
[----:B------:R-:W-:-:S04]  /*18f90*/  MOV R5, 0x3fd774eb ;  /* 0x3fd774eb00057802 */ /* 0x000fc80000000f00 */
[----:B------:R-:W-:-:S05]  /*18fa0*/  FSEL R4, R0, -R0, P1 ;  /* 0x8000000000047208 */ /* 0x000fca0000800000 */
[----:B------:R-:W-:-:S04]  /*18fb0*/  @!P0 FFMA R0, R5, 0.93318945169448852539, R4 ;  /* 0x3f6ee58105008823 */ /* 0x000fc80000000004 */
[----:B------:R-:W-:Y:S01]  /*18fc0*/  @P1 FADD R0, R0, R0 ;  /* 0x0000000000001221 */ /* 0x000fe20000000000 */
[----:B------:R-:W-:Y:S06]  /*18fd0*/  BRA `(.L_x_410) ;  /* 0x0000000400a87947 */ /* 0x000fec0003800000 */
.L_x_1395:
        /* <DEDUP_REMOVED lines=18> */
.L_x_447:
        /* <DEDUP_REMOVED lines=27> */
[C-C-:B------:R-:W-:Y:S01]  /*192b0*/  SHF.L.W.U32.HI R7, R5.reuse, 0x2, R0.reuse ;  /* 0x0000000205077819 */ /* 0x140fe20000010e00 */
[----:B------:R-:W-:Y:S01]  /*192c0*/  IMAD.SHL.U32 R5, R5, 0x4, RZ ;  /* 0x0000000405057824 */ /* 0x000fe200078e00ff */
[----:B------:R-:W-:Y:S02]  /*192d0*/  SHF.R.U32.HI R0, RZ, 0x1e, R0 ;  /* 0x0000001eff007819 */ /* 0x000fe40000011600 */
[----:B------:R-:W-:Y:S02]  /*192e0*/  SHF.R.S32.HI R4, RZ, 0x1f, R7 ;  /* 0x0000001fff047819 */ /* 0x000fe40000011407 */
[----:B------:R-:W-:Y:S02]  /*192f0*/  LOP3.LUT R6, R7, R6, RZ, 0x3c, !PT ;  /* 0x0000000607067212 */ /* 0x000fe400078e3cff */
[C---:B------:R-:W-:Y:S02]  /*19300*/  LOP3.LUT R76, R4.reuse, R5, RZ, 0x3c, !PT ;  /* 0x00000005044c7212 */ /* 0x040fe400078e3cff */
[----:B------:R-:W-:-:S02]  /*19310*/  LOP3.LUT R77, R4, R7, RZ, 0x3c, !PT ;  /* 0x00000007044d7212 */ /* 0x000fc400078e3cff */
[----:B------:R-:W-:Y:S02]  /*19320*/  LEA.HI R7, R7, R0, RZ, 0x1 ;  /* 0x0000000007077211 */ /* 0x000fe400078f08ff */
[----:B------:R-:W-:Y:S02]  /*19330*/  ISETP.GE.AND P0, PT, R6, RZ, PT ;  /* 0x000000ff0600720c */ /* 0x000fe40003f06270 */
[----:B------:R-:W2:Y:S01]  /*19340*/  I2F.F64.S64 R76, R76 ;  /* 0x0000004c004c7312 */ /* 0x000ea20000301c00 */
[----:B------:R-:W-:-:S04]  /*19350*/  IADD3 R0, PT, PT, -R7, RZ, RZ ;  /* 0x000000ff07007210 */ /* 0x000fc80007ffe1ff */
[----:B------:R-:W-:Y:S01]  /*19360*/  @!P1 MOV R7, R0 ;  /* 0x0000000000079202 */ /* 0x000fe20000000f00 */
[----:B--2---:R-:W-:-:S10]  /*19370*/  DMUL R4, R76, UR12 ;  /* 0x0000000c4c047c28 */ /* 0x004fd40008000000 */
[----:B------:R-:W2:Y:S02]  /*19380*/  F2F.F32.F64 R4, R4 ;  /* 0x0000000400047310 */ /* 0x000ea40000301000 */
[----:B-12---:R-:W-:-:S07]  /*19390*/  FSEL R0, -R4, R4, !P0 ;  /* 0x0000000404007208 */ /* 0x006fce0004000100 */
.L_x_446:
[----:B------:R-:W-:Y:S05]  /*193a0*/  BSYNC.RECONVERGENT B0 ;  /* 0x0000000000007941 */ /* 0x000fea0003800200 */
.L_x_445:
[----:B------:R-:W-:Y:S02]  /*193b0*/  HFMA2 R5, -RZ, RZ, 1.0244140625, 0 ;  /* 0x3c190000ff057431 */ /* 0x000fe400000001ff */
[----:B------:R-:W-:Y:S01]  /*193c0*/  IMAD.MOV.U32 R4, RZ, RZ, R0 ;  /* 0x000000ffff047224 */ /* 0x000fe200078e0000 */
[----:B------:R-:W-:-:S03]  /*193d0*/  LOP3.LUT R7, R7, 0x1, RZ, 0xc0, !PT ;  /* 0x0000000107077812 */ /* 0x000fc600078ec0ff */
[C---:B------:R-:W-:Y:S01]  /*193e0*/  FMUL R0, R4.reuse, R4 ;  /* 0x0000000404007220 */ /* 0x040fe20000400000 */
[----:B------:R-:W-:Y:S02]  /*193f0*/  FSETP.NEU.AND P0, PT, |R4|, 0.00049096695147454738617, PT ;  /* 0x3a00b43c0400780b */ /* 0x000fe40003f0d200 */
[----:B------:R-:W-:Y:S01]  /*19400*/  ISETP.NE.U32.AND P1, PT, R7, 0x1, PT ;  /* 0x000000010700780c */ /* 0x000fe20003f25070 */
        /* <DEDUP_REMOVED lines=10> */
.L_x_444:
[----:B-----5:R-:W-:-:S05]  /*194b0*/  IMAD.MOV.U32 R5, RZ, RZ, -0x19 ;  /* 0xffffffe7ff057424 */ /* 0x020fca00078e00ff */
[----:B------:R-:W-:-:S04]  /*194c0*/  VIADDMNMX.U32 R0, R8, R5, 0x2, PT ;  /* 0x0000000208007446 */ /* 0x000fc80003800005 */
[----:B------:R-:W-:-:S04]  /*194d0*/  SHF.L.U32 R0, R0, 0x2, RZ ;  /* 0x0000000200007819 */ /* 0x000fc800000006ff */
[----:B------:R-:W1:Y:S02]  /*194e0*/  LDC R4, c[0x2][R0+0xc6c] ;  /* 0x00831b0000047b82 */ /* 0x000e640000000800 */
[----:B-1----:R-:W-:-:S04]  /*194f0*/  SHF.R.S32.HI R5, RZ, 0x1f, R4 ;  /* 0x0000001fff057819 */ /* 0x002fc80000011404 */
.L_x_1397:
[----:B------:R-:W-:Y:S05]  /*19500*/  BRX R4 -0x19510                                                         (*"BRANCH_TARGETS .L_x_1398,.L_x_1399,.L_x_418"*) ;  /* 0xfffffe6804bc7949 */ /* 0x000fea000383ffff */
.L_x_1399:
[----:B------:R-:W-:Y:S01]  /*19510*/  FADD R0, |R6|, -RZ ;  /* 0x800000ff06007221 */ /* 0x000fe20000000200 */
[----:B------:R-:W-:Y:S06]  /*19520*/  BRA `(.L_x_410) ;  /* 0x0000000000547947 */ /* 0x000fec0003800000 */
.L_x_418:
[----:B------:R-:W-:Y:S01]  /*19530*/  MOV R0, 0x7fffffff ;  /* 0x7fffffff00007802 */ /* 0x000fe20000000f00 */
[----:B------:R-:W-:Y:S06]  /*19540*/  BRA `(.L_x_410) ;  /* 0x00000000004c7947 */ /* 0x000fec0003800000 */
.L_x_1398:
[----:B------:R-:W1:Y:S01]  /*19550*/  MUFU.RCP R5, |R6| ;  /* 0x4000000600057308 */ /* 0x000e620000001000 */
[----:B------:R-:W-:-:S04]  /*19560*/  FSETP.GT.AND P0, PT, |R6|, 1, PT ;  /* 0x3f8000000600780b */ /* 0x000fc80003f04200 */
[----:B-1----:R-:W-:Y:S01]  /*19570*/  FSEL R0, R5, |R6|, P0 ;  /* 0x4000000605007208 */ /* 0x002fe20000000000 */
[----:B------:R-:W-:-:S04]  /*19580*/  IMAD.MOV.U32 R5, RZ, RZ, 0x3b2090aa ;  /* 0x3b2090aaff057424 */ /* 0x000fc800078e00ff */
        /* <DEDUP_REMOVED lines=9> */
[----:B------:R-:W-:-:S03]  /*19620*/  HFMA2 R4, -RZ, RZ, 1.857421875, -1409 ;  /* 0x3f6ee581ff047431 */ /* 0x000fc600000001ff */
[----:B------:R-:W-:-:S04]  /*19630*/  FFMA R5, R0, R5, R0 ;  /* 0x0000000500057223 */ /* 0x000fc80000000000 */
[----:B------:R-:W-:Y:S01]  /*19640*/  @P0 FFMA R5, R4, 1.6832555532455444336, -R5 ;  /* 0x3fd774eb04050823 */ /* 0x000fe20000000805 */
[----:B------:R-:W-:-:S04]  /*19650*/  FSETP.NAN.AND P0, PT, |R6|, |R6|, PT ;  /* 0x400000060600720b */ /* 0x000fc80003f08200 */
[----:B------:R-:W-:-:S04]  /*19660*/  LOP3.LUT R0, R5, 0x80000000, R6, 0xb8, !PT ;  /* 0x8000000005007812 */ /* 0x000fc800078eb806 */
[----:B------:R-:W-:-:S07]  /*19670*/  FSEL R0, R0, R5, !P0 ;  /* 0x0000000500007208 */ /* 0x000fce0004000000 */
.L_x_410:
[----:B------:R-:W-:Y:S05]  /*19680*/  BSYNC.RECONVERGENT B3 ;  /* 0x0000000000037941 */ /* 0x000fea0003800200 */
.L_x_405:
[C---:B-----5:R-:W-:Y:S02]  /*19690*/  LEA R5, R74.reuse, R17, 0x2 ;  /* 0x000000114a057211 */ /* 0x060fe400078e10ff */
[----:B------:R-:W-:-:S03]  /*196a0*/  ISETP.GT.U32.AND P0, PT, R74, 0x1, PT ;  /* 0x000000014a00780c */ /* 0x000fc60003f04070 */
[----:B------:R1:W-:Y:S10]  /*196b0*/  STL [R5], R0 ;  /* 0x0000000005007387 */ /* 0x0003f40000100800 */
[----:B-1----:R-:W-:Y:S05]  /*196c0*/  @P0 BRA `(.L_x_448) ;  /* 0xffffffb000ec0947 */ /* 0x002fea000383ffff */
[----:B------:R-:W2:Y:S01]  /*196d0*/  LDL R0, [R1+0x24] ;  /* 0x0000240001007983 */ /* 0x000ea20000100800 */
[----:B------:R-:W-:Y:S01]  /*196e0*/  IMAD.MOV.U32 R2, RZ, RZ, 0x0 ;  /* 0x00000000ff027424 */ /* 0x000fe200078e00ff */
        /* <DEDUP_REMOVED lines=8> */
[----:B------:R-:W-:-:S06]  /*19770*/  FMUL R74, R21, R21 ;  /* 0x00000015154a7220 */ /* 0x000fcc0000400000 */
[----:B------:R-:W2:Y:S01]  /*19780*/  F2F.F64.F32 R74, R74 ;  /* 0x0000004a004a7310 */ /* 0x000ea20000201800 */
[----:B-1----:R-:W-:-:S08]  /*19790*/  DADD R4, R6, R6 ;  /* 0x0000000006047229 */ /* 0x002fd00000000006 */
[----:B------:R-:W-:Y:S01]  /*197a0*/  DMUL R6, R6, R4 ;  /* 0x0000000406067228 */ /* 0x000fe20000000000 */
[----:B------:R-:W-:-:S05]  /*197b0*/  MOV R4, 0x1 ;  /* 0x0000000100047802 */ /* 0x000fca0000000f00 */
[----:B------:R-:W1:Y:S01]  /*197c0*/  MUFU.RCP64H R5, R7 ;  /* 0x0000000700057308 */ /* 0x000e620000001800 */
[----:B--2---:R-:W-:Y:S01]  /*197d0*/  FSETP.GEU.AND P1, PT, |R75|, 6.5827683646048100446e-37, PT ;  /* 0x036000004b00780b */ /* 0x004fe20003f2e200 */
[----:B-1----:R-:W-:-:S08]  /*197e0*/  DFMA R8, -R6, R4, 1 ;  /* 0x3ff000000608742b */ /* 0x002fd00000000104 */
[----:B------:R-:W-:-:S08]  /*197f0*/  DFMA R8, R8, R8, R8 ;  /* 0x000000080808722b */ /* 0x000fd00000000008 */
[----:B------:R-:W-:-:S08]  /*19800*/  DFMA R8, R4, R8, R4 ;  /* 0x000000080408722b */ /* 0x000fd00000000004 */
[----:B------:R-:W-:-:S08]  /*19810*/  DFMA R4, -R6, R8, 1 ;  /* 0x3ff000000604742b */ /* 0x000fd00000000108 */
[----:B------:R-:W-:-:S08]  /*19820*/  DFMA R4, R8, R4, R8 ;  /* 0x000000040804722b */ /* 0x000fd00000000008 */
[----:B------:R-:W-:-:S08]  /*19830*/  DMUL R8, R74, R4 ;  /* 0x000000044a087228 */ /* 0x000fd00000000000 */
[----:B0-----:R-:W-:-:S08]  /*19840*/  DFMA R72, -R6, R8, R74 ;  /* 0x000000080648722b */ /* 0x001fd0000000014a */
[----:B------:R-:W-:-:S10]  /*19850*/  DFMA R4, R4, R72, R8 ;  /* 0x000000480404722b */ /* 0x000fd40000000008 */
[----:B------:R-:W-:-:S05]  /*19860*/  FFMA R0, RZ, R7, R5 ;  /* 0x00000007ff007223 */ /* 0x000fca0000000005 */
[----:B------:R-:W-:-:S13]  /*19870*/  FSETP.GT.AND P0, PT, |R0|, 1.469367938527859385e-39, PT ;  /* 0x001000000000780b */ /* 0x000fda0003f04200 */
[----:B------:R-:W-:Y:S05]  /*19880*/  @P0 BRA P1, `(.L_x_451) ;  /* 0x0000000000180947 */ /* 0x000fea0000800000 */
[----:B------:R-:W-:Y:S01]  /*19890*/  IMAD.MOV.U32 R4, RZ, RZ, R74 ;  /* 0x000000ffff047224 */ /* 0x000fe200078e004a */
[----:B------:R-:W-:Y:S02]  /*198a0*/  MOV R5, R75 ;  /* 0x0000004b00057202 */ /* 0x000fe40000000f00 */
[----:B------:R-:W-:-:S07]  /*198b0*/  MOV R0, 0x198d0 ;  /* 0x000198d000007802 */ /* 0x000fce0000000f00 */
[----:B------:R-:W-:Y:S05]  /*198c0*/  CALL.REL.NOINC `($__internal_0_$__cuda_sm20_div_rn_f64_full) ;  /* 0x000000cc000c7944 */ /* 0x000fea0003c00000 */
[----:B------:R-:W-:Y:S01]  /*198d0*/  MOV R4, R8 ;  /* 0x0000000800047202 */ /* 0x000fe20000000f00 */
[----:B------:R-:W-:-:S07]  /*198e0*/  IMAD.MOV.U32 R5, RZ, RZ, R9 ;  /* 0x000000ffff057224 */ /* 0x000fce00078e0009 */
.L_x_451:
[----:B------:R-:W-:Y:S05]  /*198f0*/  BSYNC.RECONVERGENT B0 ;  /* 0x0000000000007941 */ /* 0x000fea0003800200 */
.L_x_450:
        /* <DEDUP_REMOVED lines=42> */
.L_x_449:
[----:B------:R-:W-:Y:S05]  /*19ba0*/  BSYNC.RECONVERGENT B4 ;  /* 0x0000000000047941 */ /* 0x000fea0003800200 */
.L_x_404:
[----:B0-----:R-:W-:Y:S01]  /*19bb0*/  DADD R72, R70, R2 ;  /* 0x0000000046487229 */ /* 0x001fe20000000002 */
[----:B------:R-:W-:Y:S07]  /*19bc0*/  BSSY.RELIABLE B3, `(.L_x_453) ;  /* 0x0000032000037945 */ /* 0x000fee0003800100 */
[----:B------:R-:W-:-:S08]  /*19bd0*/  DADD R72, R72, -R12 ;  /* 0x0000000048487229 */ /* 0x000fd0000000080c */
[----:B------:R-:W-:-:S14]  /*19be0*/  DSETP.NE.AND P0, PT, |R72|, +INF , PT ;  /* 0x7ff000004800742a */ /* 0x000fdc0003f05200 */
[----:B------:R-:W-:Y:S05]  /*19bf0*/  @!P0 BRA `(.L_x_454) ;  /* 0x0000000000ac8947 */ /* 0x000fea0003800000 */
[----:B------:R-:W-:-:S14]  /*19c00*/  DSETP.GT.AND P0, PT, R72, R24, PT ;  /* 0x000000184800722a */ /* 0x000fdc0003f04000 */
[----:B------:R-:W-:Y:S05]  /*19c10*/  @P0 BREAK.RELIABLE B3 ;  /* 0x0000000000030942 */ /* 0x000fea0003800100 */
[----:B------:R-:W-:Y:S05]  /*19c20*/  @P0 BRA `(.L_x_455) ;  /* 0x000000c8000c0947 */ /* 0x000fea0003800000 */
[----:B------:R-:W-:Y:S01]  /*19c30*/  BSSY.RECONVERGENT B0, `(.L_x_456) ;  /* 0x0000006000007945 */ /* 0x000fe20003800200 */
[----:B------:R-:W-:-:S07]  /*19c40*/  MOV R5, 0x41c64e6d ;  /* 0x41c64e6d00057802 */ /* 0x000fce0000000f00 */
.L_x_457:
[----:B------:R-:W-:-:S05]  /*19c50*/  IMAD R16, R16, R5, 0x3039 ;  /* 0x0000303910107424 */ /* 0x000fca00078e0205 */
[----:B------:R-:W-:-:S04]  /*19c60*/  LOP3.LUT R16, R16, 0x7fffffff, RZ, 0xc0, !PT ;  /* 0x7fffffff10107812 */ /* 0x000fc800078ec0ff */
[----:B------:R-:W-:-:S13]  /*19c70*/  ISETP.GT.U32.AND P0, PT, R16, 0x7ff89ebf, PT ;  /* 0x7ff89ebf1000780c */ /* 0x000fda0003f04070 */
[----:B------:R-:W-:Y:S05]  /*19c80*/  @P0 BRA `(.L_x_457) ;  /* 0xfffffffc00f00947 */ /* 0x000fea000383ffff */
[----:B------:R-:W-:Y:S05]  /*19c90*/  BSYNC.RECONVERGENT B0 ;  /* 0x0000000000007941 */ /* 0x000fea0003800200 */
.L_x_456:
        /* <DEDUP_REMOVED lines=13> */
[----:B------:R-:W-:Y:S01]  /*19d70*/  HFMA2 R0, -RZ, RZ, 10.90625, 0.015625 ;  /* 0x49742400ff007431 */ /* 0x000fe200000001ff */
[----:B------:R-:W-:Y:S02]  /*19d80*/  MOV R5, R6 ;  /* 0x0000000600057202 */ /* 0x000fe40000000f00 */
[----:B------:R-:W-:-:S07]  /*19d90*/  MOV R4, 0x19db0 ;  /* 0x00019db000047802 */ /* 0x000fce0000000f00 */
[----:B------:R-:W-:Y:S05]  /*19da0*/  CALL.REL.NOINC `($__internal_3_$__cuda_sm3x_div_rn_noftz_f32_slowpath) ;  /* 0x000000d0006c7944 */ /* 0x000fea0003c00000 */
.L_x_459:
[----:B------:R-:W-:Y:S05]  /*19db0*/  BSYNC.RECONVERGENT B4 ;  /* 0x0000000000047941 */ /* 0x000fea0003800200 */
.L_x_458:
[----:B------:R-:W-:Y:S01]  /*19dc0*/  DADD R4, R72, -R24 ;  /* 0x0000000048047229 */ /* 0x000fe20000000818 */
[----:B------:R-:W-:Y:S01]  /*19dd0*/  IMAD.MOV.U32 R7, RZ, RZ, 0x3bbb989d ;  /* 0x3bbb989dff077424 */ /* 0x000fe200078e00ff */
[----:B------:R-:W-:-:S08]  /*19de0*/  MOV R9, 0x437c0000 ;  /* 0x437c000000097802 */ /* 0x000fd00000000f00 */
[----:B------:R-:W0:Y:S02]  /*19df0*/  F2F.F32.F64 R4, R4 ;  /* 0x0000000400047310 */ /* 0x000e240000301000 */
[----:B0-----:R-:W-:-:S04]  /*19e00*/  FFMA.SAT R6, R4, R7, 0.5 ;  /* 0x3f00000004067423 */ /* 0x001fc80000002007 */
[----:B------:R-:W-:-:S04]  /*19e10*/  FFMA.RM R6, R6, R9, 12582913 ;  /* 0x4b40000106067423 */ /* 0x000fc80000004009 */
[C---:B------:R-:W-:Y:S01]  /*19e20*/  FADD R7, R6.reuse, -12583039 ;  /* 0xcb40007f06077421 */ /* 0x040fe20000000000 */
[----:B------:R-:W-:-:S03]  /*19e30*/  SHF.L.U32 R6, R6, 0x17, RZ ;  /* 0x0000001706067819 */ /* 0x000fc600000006ff */
[----:B------:R-:W-:-:S04]  /*19e40*/  FFMA R7, R4, 1.4426950216293334961, -R7 ;  /* 0x3fb8aa3b04077823 */ /* 0x000fc80000000807 */
[----:B------:R-:W-:-:S06]  /*19e50*/  FFMA R7, R4, 1.925963033500011079e-08, R7 ;  /* 0x32a5706004077823 */ /* 0x000fcc0000000007 */
[----:B------:R-:W0:Y:S02]  /*19e60*/  MUFU.EX2 R7, R7 ;  /* 0x0000000700077308 */ /* 0x000e240000000800 */
[----:B0-----:R-:W-:-:S05]  /*19e70*/  FMUL R9, R6, R7 ;  /* 0x0000000706097220 */ /* 0x001fca0000400000 */
[----:B------:R-:W-:-:S13]  /*19e80*/  FSETP.GEU.AND P0, PT, R0, R9, PT ;  /* 0x000000090000720b */ /* 0x000fda0003f0e000 */
[----:B------:R-:W-:Y:S05]  /*19e90*/  @!P0 BREAK.RELIABLE B3 ;  /* 0x0000000000038942 */ /* 0x000fea0003800100 */
[----:B------:R-:W-:Y:S05]  /*19ea0*/  @!P0 BRA `(.L_x_455) ;  /* 0x000000c4006c8947 */ /* 0x000fea0003800000 */
.L_x_454:
[----:B------:R-:W-:-:S14]  /*19eb0*/  DSETP.NE.AND P0, PT, |R24|, +INF , PT ;  /* 0x7ff000001800742a */ /* 0x000fdc0003f05200 */
[----:B------:R-:W-:Y:S05]  /*19ec0*/  @!P0 BREAK.RELIABLE B3 ;  /* 0x0000000000038942 */ /* 0x000fea0003800100 */
[----:B------:R-:W-:Y:S05]  /*19ed0*/  @!P0 BRA `(.L_x_455) ;  /* 0x000000c400608947 */ /* 0x000fea0003800000 */
[----:B------:R-:W-:Y:S05]  /*19ee0*/  BSYNC.RELIABLE B3 ;  /* 0x0000000000037941 */ /* 0x000fea0003800100 */
.L_x_453:
[----:B------:R-:W2:Y:S01]  /*19ef0*/  LDL R21, [R1+0x9c] ;  /* 0x00009c0001157983 */ /* 0x000ea20000100800 */
[----:B------:R-:W0:Y:S03]  /*19f00*/  LDC R3, c[0x0][0x380] ;  /* 0x0000e000ff037b82 */ /* 0x000e260000000800 */
[----:B------:R-:W3:Y:S04]  /*19f10*/  LDL.128 R4, [R1+0xa0] ;  /* 0x0000a00001047983 */ /* 0x000ee80000100c00 */
[----:B------:R-:W4:Y:S04]  /*19f20*/  LDL.128 R8, [R1+0xb0] ;  /* 0x0000b00001087983 */ /* 0x000f280000100c00 */
[----:B------:R-:W5:Y:S04]  /*19f30*/  LDL.128 R12, [R1+0xc0] ;  /* 0x0000c000010c7983 */ /* 0x000f680000100c00 */
[----:B------:R-:W5:Y:S01]  /*19f40*/  LDL.64 R74, [R1+0xd0] ;  /* 0x0000d000014a7983 */ /* 0x000f620000100a00 */
[----:B------:R-:W-:Y:S01]  /*19f50*/  MOV R2, R26 ;  /* 0x0000001a00027202 */ /* 0x000fe20000000f00 */
[----:B0-----:R-:W-:-:S04]  /*19f60*/  IMAD.WIDE R78, R3, 0x4, R30 ;  /* 0x00000004034e7825 */ /* 0x001fc800078e021e */
[----:B------:R-:W-:-:S04]  /*19f70*/  IMAD.WIDE R72, R3, 0x4, R22 ;  /* 0x0000000403487825 */ /* 0x000fc800078e0216 */
[----:B------:R-:W-:-:S04]  /*19f80*/  IMAD.WIDE R70, R3, 0x4, R38 ;  /* 0x0000000403467825 */ /* 0x000fc800078e0226 */
[----:B------:R-:W-:-:S04]  /*19f90*/  IMAD.WIDE R76, R3, 0x4, R78 ;  /* 0x00000004034c7825 */ /* 0x000fc800078e024e */
[----:B------:R-:W-:-:S04]  /*19fa0*/  IMAD.WIDE R80, R3, 0x4, R72 ;  /* 0x0000000403507825 */ /* 0x000fc800078e0248 */
[----:B------:R-:W-:-:S04]  /*19fb0*/  IMAD.WIDE R86, R3, 0x4, R34 ;  /* 0x0000000403567825 */ /* 0x000fc800078e0222 */
[----:B------:R-:W-:-:S04]  /*19fc0*/  IMAD.WIDE R82, R3, 0x4, R76 ;  /* 0x0000000403527825 */ /* 0x000fc800078e024c */
[----:B------:R-:W-:-:S04]  /*19fd0*/  IMAD.WIDE R88, R3, 0x4, R32 ;  /* 0x0000000403587825 */ /* 0x000fc800078e0220 */
[----:B------:R-:W-:-:S04]  /*19fe0*/  IMAD.WIDE R84, R3, 0x4, R82 ;  /* 0x0000000403547825 */ /* 0x000fc800078e0252 */
[----:B------:R-:W-:Y:S01]  /*19ff0*/  IMAD.MOV.U32 R3, RZ, RZ, R27 ;  /* 0x000000ffff037224 */ /* 0x000fe200078e001b */
[----:B--2---:R-:W-:Y:S04]  /*1a000*/  STG.E desc[UR8][R38.64], R21 ;  /* 0x0000001526007986 */ /* 0x004fe8000c101908 */
[----:B---3--:R0:W-:Y:S04]  /*1a010*/  STG.E desc[UR8][R70.64], R4 ;  /* 0x0000000446007986 */ /* 0x0081e8000c101908 */
[----:B------:R-:W-:Y:S04]  /*1a020*/  STG.E desc[UR8][R22.64], R5 ;  /* 0x0000000516007986 */ /* 0x000fe8000c101908 */
[----:B------:R1:W-:Y:S04]  /*1a030*/  STG.E desc[UR8][R72.64], R6 ;  /* 0x0000000648007986 */ /* 0x0003e8000c101908 */
[----:B------:R3:W-:Y:S01]  /*1a040*/  STG.E desc[UR8][R80.64], R7 ;  /* 0x0000000750007986 */ /* 0x0007e2000c101908 */
[----:B0-----:R-:W-:Y:S01]  /*1a050*/  IMAD.MOV.U32 R70, RZ, RZ, R28 ;  /* 0x000000ffff467224 */ /* 0x001fe200078e001c */
[----:B------:R-:W-:-:S02]  /*1a060*/  MOV R71, R29 ;  /* 0x0000001d00477202 */ /* 0x000fc40000000f00 */
[----:B----4-:R3:W-:Y:S04]  /*1a070*/  STG.E desc[UR8][R36.64], R8 ;  /* 0x0000000824007986 */ /* 0x0107e8000c101908 */
[----:B------:R3:W-:Y:S01]  /*1a080*/  STG.E desc[UR8][R34.64], R9 ;  /* 0x0000000922007986 */ /* 0x0007e2000c101908 */
[----:B-1----:R-:W-:Y:S02]  /*1a090*/  MOV R72, R24 ;  /* 0x0000001800487202 */ /* 0x002fe40000000f00 */
[----:B------:R-:W-:Y:S01]  /*1a0a0*/  MOV R73, R25 ;  /* 0x0000001900497202 */ /* 0x000fe20000000f00 */
[----:B------:R3:W-:Y:S04]  /*1a0b0*/  STG.E desc[UR8][R86.64], R10 ;  /* 0x0000000a56007986 */ /* 0x0007e8000c101908 */
[----:B------:R3:W-:Y:S04]  /*1a0c0*/  STG.E desc[UR8][R32.64], R11 ;  /* 0x0000000b20007986 */ /* 0x0007e8000c101908 */
[----:B-----5:R3:W-:Y:S04]  /*1a0d0*/  STG.E desc[UR8][R88.64], R12 ;  /* 0x0000000c58007986 */ /* 0x0207e8000c101908 */
[----:B------:R3:W-:Y:S04]  /*1a0e0*/  STG.E desc[UR8][R30.64], R13 ;  /* 0x0000000d1e007986 */ /* 0x0007e8000c101908 */
[----:B------:R3:W-:Y:S04]  /*1a0f0*/  STG.E desc[UR8][R78.64], R14 ;  /* 0x0000000e4e007986 */ /* 0x0007e8000c101908 */
[----:B------:R3:W-:Y:S04]  /*1a100*/  STG.E desc[UR8][R76.64], R15 ;  /* 0x0000000f4c007986 */ /* 0x0007e8000c101908 */
[----:B------:R3:W-:Y:S04]  /*1a110*/  STG.E desc[UR8][R82.64], R74 ;  /* 0x0000004a52007986 */ /* 0x0007e8000c101908 */
[----:B------:R3:W-:Y:S01]  /*1a120*/  STG.E desc[UR8][R84.64], R75 ;  /* 0x0000004b54007986 */ /* 0x0007e2000c101908 */
[----:B------:R-:W-:Y:S05]  /*1a130*/  BRA `(.L_x_455) ;  /* 0x000000c000c87947 */ /* 0x000fea0003800000 */
.L_x_196:
[----:B------:R-:W-:Y:S01]  /*1a140*/  DSETP.NE.AND P0, PT, |R72|, +INF , PT ;  /* 0x7ff000004800742a */ /* 0x000fe20003f05200 */
[----:B------:R-:W-:Y:S01]  /*1a150*/  BSSY.RECONVERGENT B0, `(.L_x_460) ;  /* 0x000000c000007945 */ /* 0x000fe20003800200 */
[----:B------:R-:W-:-:S12]  /*1a160*/  IMAD.MOV.U32 R11, RZ, RZ, RZ ;  /* 0x000000ffff0b7224 */ /* 0x000fd800078e00ff */
[----:B------:R-:W-:Y:S05]  /*1a170*/  @!P0 BRA `(.L_x_461) ;  /* 0x0000000000248947 */ /* 0x000fea0003800000 */
[----:B------:R-:W-:Y:S01]  /*1a180*/  BSSY.RECONVERGENT B1, `(.L_x_462) ;  /* 0x0000006000017945 */ /* 0x000fe20003800200 */
[----:B------:R-:W-:-:S07]  /*1a190*/  MOV R3, 0x41c64e6d ;  /* 0x41c64e6d00037802 */ /* 0x000fce0000000f00 */
.L_x_463:
[----:B------:R-:W-:-:S05]  /*1a1a0*/  IMAD R16, R16, R3, 0x3039 ;  /* 0x0000303910107424 */ /* 0x000fca00078e0203 */
[----:B------:R-:W-:-:S04]  /*1a1b0*/  LOP3.LUT R16, R16, 0x7fffffff, RZ, 0xc0, !PT ;  /* 0x7fffffff10107812 */ /* 0x000fc800078ec0ff */
[----:B------:R-:W-:-:S13]  /*1a1c0*/  ISETP.GT.U32.AND P0, PT, R16, 0x77fffff0, PT ;  /* 0x77fffff01000780c */ /* 0x000fda0003f04070 */
[----:B------:R-:W-:Y:S05]  /*1a1d0*/  @P0 BRA `(.L_x_463) ;  /* 0xfffffffc00f00947 */ /* 0x000fea000383ffff */
[----:B------:R-:W-:Y:S05]  /*1a1e0*/  BSYNC.RECONVERGENT B1 ;  /* 0x0000000000017941 */ /* 0x000fea0003800200 */
.L_x_462:
[----:B------:R-:W-:-:S05]  /*1a1f0*/  IMAD.HI.U32 R11, R16, -0x7fffffef, RZ ;  /* 0x80000011100b7827 */ /* 0x000fca00078e00ff */
[----:B------:R-:W-:-:S07]  /*1a200*/  SHF.R.U32.HI R11, RZ, 0x1a, R11 ;  /* 0x0000001aff0b7819 */ /* 0x000fce000001160b */
.L_x_461:
[----:B------:R-:W-:Y:S05]  /*1a210*/  BSYNC.RECONVERGENT B0 ;  /* 0x0000000000007941 */ /* 0x000fea0003800200 */
.L_x_460:
[----:B------:R-:W-:Y:S01]  /*1a220*/  BSSY.RECONVERGENT B0, `(.L_x_464) ;  /* 0x0000020000007945 */ /* 0x000fe20003800200 */
[----:B------:R-:W-:Y:S01]  /*1a230*/  IADD3 R22, PT, PT, R11, 0x1, RZ ;  /* 0x000000010b167810 */ /* 0x000fe20007ffe0ff */
[----:B------:R-:W-:-:S07]  /*1a240*/  IMAD.MOV.U32 R0, RZ, RZ, R11 ;  /* 0x000000ffff007224 */ /* 0x000fce00078e000b */
.L_x_471:
[----:B-1----:R-:W1:Y:S02]  /*1a250*/  LDCU UR5, c[0x0][0x380] ;  /* 0x00007000ff0577ac */ /* 0x002e640008000800 */
[----:B-1----:R-:W-:-:S04]  /*1a260*/  IMAD R3, R0, UR5, RZ ;  /* 0x0000000500037c24 */ /* 0x002fc8000f8e02ff */
[----:B------:R-:W-:-:S05]  /*1a270*/  IMAD.WIDE R2, R3, 0x4, R40 ;  /* 0x0000000403027825 */ /* 0x000fca00078e0228 */
[----:B------:R-:W2:Y:S01]  /*1a280*/  LDG.E R4, desc[UR8][R2.64] ;  /* 0x0000000802047981 */ /* 0x000ea2000c1e1900 */
[C---:B------:R-:W-:Y:S01]  /*1a290*/  LEA R5, R0.reuse, UR10, 0x2 ;  /* 0x0000000a00057c11 */ /* 0x040fe2000f8e10ff */
[----:B------:R-:W-:Y:S01]  /*1a2a0*/  BSSY.RECONVERGENT B1, `(.L_x_465) ;  /* 0x0000014000017945 */ /* 0x000fe20003800200 */
[----:B------:R-:W-:-:S03]  /*1a2b0*/  ISETP.NE.AND P0, PT, R0, R11, PT ;  /* 0x0000000b0000720c */ /* 0x000fc60003f05270 */
[----:B--2---:R1:W-:Y:S10]  /*1a2c0*/  STL [R5], R4 ;  /* 0x0000000405007387 */ /* 0x0043f40000100800 */
[----:B------:R-:W-:Y:S05]  /*1a2d0*/  @!P0 BRA `(.L_x_466) ;  /* 0x0000000000188947 */ /* 0x000fea0003800000 */
[----:B-1----:R-:W-:-:S07]  /*1a2e0*/  IADD3 R5, PT, PT, R0, 0x1, RZ ;  /* 0x0000000100057810 */ /* 0x002fce0007ffe0ff */
.L_x_468:
[----:B------:R-:W-:-:S13]  /*1a2f0*/  ISETP.GT.U32.AND P0, PT, R5, R22, PT ;  /* 0x000000160500720c */ /* 0x000fda0003f04070 */
[----:B------:R-:W-:Y:S05]  /*1a300*/  @!P0 BRA `(.L_x_467) ;  /* 0x0000000000348947 */ /* 0x000fea0003800000 */
[----:B------:R-:W-:-:S04]  /*1a310*/  SHF.R.U32.HI R5, RZ, 0x1, R5 ;  /* 0x00000001ff057819 */ /* 0x000fc80000011605 */
[----:B------:R-:W-:-:S13]  /*1a320*/  ISETP.NE.AND P0, PT, R5, R22, PT ;  /* 0x000000160500720c */ /* 0x000fda0003f05270 */
[----:B------:R-:W-:Y:S05]  /*1a330*/  @P0 BRA `(.L_x_468) ;  /* 0xfffffffc00ec0947 */ /* 0x000fea000383ffff */
.L_x_466:
[----:B------:R-:W-:Y:S01]  /*1a340*/  BSSY.RECONVERGENT B3, `(.L_x_469) ;  /* 0x0000006000037945 */ /* 0x000fe20003800200 */
[----:B-1----:R-:W-:-:S07]  /*1a350*/  MOV R5, 0x41c64e6d ;  /* 0x41c64e6d00057802 */ /* 0x002fce0000000f00 */
.L_x_470:
[----:B------:R-:W-:-:S05]  /*1a360*/  IMAD R16, R16, R5, 0x3039 ;  /* 0x0000303910107424 */ /* 0x000fca00078e0205 */
[----:B------:R-:W-:-:S04]  /*1a370*/  LOP3.LUT R16, R16, 0x7fffffff, RZ, 0xc0, !PT ;  /* 0x7fffffff10107812 */ /* 0x000fc800078ec0ff */
[----:B------:R-:W-:-:S13]  /*1a380*/  ISETP.GT.U32.AND P0, PT, R16, 0x7b6db6cb, PT ;  /* 0x7b6db6cb1000780c */ /* 0x000fda0003f04070 */
[----:B------:R-:W-:Y:S05]  /*1a390*/  @P0 BRA `(.L_x_470) ;  /* 0xfffffffc00f00947 */ /* 0x000fea000383ffff */
[----:B------:R-:W-:Y:S05]  /*1a3a0*/  BSYNC.RECONVERGENT B3 ;  /* 0x0000000000037941 */ /* 0x000fea0003800200 */
.L_x_469:
[----:B------:R-:W-:-:S05]  /*1a3b0*/  IMAD.HI.U32 R4, R16, -0x1fffffe3, RZ ;  /* 0xe000001d10047827 */ /* 0x000fca00078e00ff */
[----:B------:R-:W-:-:S05]  /*1a3c0*/  SHF.R.U32.HI R5, RZ, 0x1a, R4 ;  /* 0x0000001aff057819 */ /* 0x000fca0000011604 */
[----:B------:R1:W-:Y:S02]  /*1a3d0*/  STG.E desc[UR8][R2.64], R5 ;  /* 0x0000000502007986 */ /* 0x0003e4000c101908 */
.L_x_467:
[----:B------:R-:W-:Y:S05]  /*1a3e0*/  BSYNC.RECONVERGENT B1 ;  /* 0x0000000000017941 */ /* 0x000fea0003800200 */
.L_x_465:
[----:B------:R-:W-:-:S05]  /*1a3f0*/  VIADD R0, R0, 0x1 ;  /* 0x0000000100007836 */ /* 0x000fca0000000000 */
[----:B------:R-:W-:-:S13]  /*1a400*/  ISETP.NE.AND P0, PT, R0, 0xf, PT ;  /* 0x0000000f0000780c */ /* 0x000fda0003f05270 */
[----:B------:R-:W-:Y:S05]  /*1a410*/  @P0 BRA `(.L_x_471) ;  /* 0xfffffffc008c0947 */ /* 0x000fea000383ffff */
[----:B------:R-:W-:Y:S05]  /*1a420*/  BSYNC.RECONVERGENT B0 ;  /* 0x0000000000007941 */ /* 0x000fea0003800200 */
.L_x_464:
[----:B------:R-:W2:Y:S01]  /*1a430*/  LDG.E R0, desc[UR8][R68.64] ;  /* 0x0000000844007981 */ /* 0x000ea2000c1e1900 */
[----:B------:R-:W-:Y:S01]  /*1a440*/  BSSY.RECONVERGENT B0, `(.L_x_472) ;  /* 0x0000011000007945 */ /* 0x000fe20003800200 */
[----:B--2---:R-:W-:-:S13]  /*1a450*/  ISETP.GT.U32.AND P0, PT, R0, 0x1a, PT ;  /* 0x0000001a0000780c */ /* 0x004fda0003f04070 */
[----:B------:R-:W-:Y:S05]  /*1a460*/  @P0 BRA `(.L_x_473) ;  /* 0x0000000000240947 */ /* 0x000fea0003800000 */
[----:B-1----:R-:W-:Y:S01]  /*1a470*/  HFMA2 R3, -RZ, RZ, 0, 5.9604644775390625e-08 ;  /* 0x00000001ff037431 */ /* 0x002fe200000001ff */
[----:B------:R-:W-:-:S04]  /*1a480*/  MOV R9, 0x3f800000 ;  /* 0x3f80000000097802 */ /* 0x000fc80000000f00 */
[----:B------:R-:W-:-:S04]  /*1a490*/  SHF.L.U32 R0, R3, R0, RZ ;  /* 0x0000000003007219 */ /* 0x000fc800000006ff */
[----:B------:R-:W-:-:S13]  /*1a4a0*/  LOP3.LUT P0, RZ, R0, 0x79fe0, RZ, 0xc0, !PT ;  /* 0x00079fe000ff7812 */ /* 0x000fda000780c0ff */
[----:B------:R-:W-:Y:S01]  /*1a4b0*/  @P0 IMAD.MOV.U32 R9, RZ, RZ, 0x40400000 ;  /* 0x40400000ff090424 */ /* 0x000fe200078e00ff */
[----:B------:R-:W-:Y:S06]  /*1a4c0*/  @P0 BRA `(.L_x_474) ;  /* 0x0000000000200947 */ /* 0x000fec0003800000 */
[----:B------:R-:W-:-:S13]  /*1a4d0*/  LOP3.LUT P0, RZ, R0, 0x7f86004, RZ, 0xc0, !PT ;  /* 0x07f8600400ff7812 */ /* 0x000fda000780c0ff */
[----:B------:R-:W-:Y:S05]  /*1a4e0*/  @P0 BRA `(.L_x_475) ;  /* 0x0000000000140947 */ /* 0x000fea0003800000 */
[----:B------:R-:W-:Y:S05]  /*1a4f0*/  BRA `(.L_x_474) ;  /* 0x0000000000147947 */ /* 0x000fea0003800000 */
.L_x_473:
[----:B------:R-:W-:-:S04]  /*1a500*/  IADD3 R0, PT, PT, R0, 0x3e7, RZ ;  /* 0x000003e700007810 */ /* 0x000fc80007ffe0ff */
[----:B------:R-:W-:-:S13]  /*1a510*/  ISETP.GE.U32.AND P0, PT, R0, 0x3, PT ;  /* 0x000000030000780c */ /* 0x000fda0003f06070 */
[----:B------:R-:W-:Y:S01]  /*1a520*/  @P0 MOV R9, 0x7fc00000 ;  /* 0x7fc0000000090802 */ /* 0x000fe20000000f00 */
[----:B------:R-:W-:Y:S06]  /*1a530*/  @P0 BRA `(.L_x_474) ;  /* 0x0000000000040947 */ /* 0x000fec0003800000 */
.L_x_475:
[----:B------:R-:W-:-:S07]  /*1a540*/  IMAD.MOV.U32 R9, RZ, RZ, 0x40000000 ;  /* 0x40000000ff097424 */ /* 0x000fce00078e00ff */
.L_x_474:
[----:B------:R-:W-:Y:S05]  /*1a550*/  BSYNC.RECONVERGENT B0 ;  /* 0x0000000000007941 */ /* 0x000fea0003800200 */
.L_x_472:
        /* <DEDUP_REMOVED lines=13> */
.L_x_477:
[----:B------:R-:W-:-:S04]  /*1a630*/  IADD3 R0, PT, PT, R0, 0x3e7, RZ ;  /* 0x000003e700007810 */ /* 0x000fc80007ffe0ff */
[----:B------:R-:W-:-:S13]  /*1a640*/  ISETP.GE.U32.AND P0, PT, R0, 0x3, PT ;  /* 0x000000030000780c */ /* 0x000fda0003f06070 */
[----:B------:R-:W-:Y:S01]  /*1a650*/  @P0 MOV R8, 0x7fc00000 ;  /* 0x7fc0000000080802 */ /* 0x000fe20000000f00 */
[----:B------:R-:W-:Y:S06]  /*1a660*/  @P0 BRA `(.L_x_478) ;  /* 0x0000000000040947 */ /* 0x000fec0003800000 */
.L_x_479:
[----:B------:R-:W-:-:S07]  /*1a670*/  IMAD.MOV.U32 R8, RZ, RZ, 0x40000000 ;  /* 0x40000000ff087424 */ /* 0x000fce00078e00ff */
.L_x_478:
[----:B------:R-:W-:Y:S05]  /*1a680*/  BSYNC.RECONVERGENT B0 ;  /* 0x0000000000007941 */ /* 0x000fea0003800200 */
.L_x_476:
        /* <DEDUP_REMOVED lines=13> */
.L_x_481:
[----:B------:R-:W-:-:S04]  /*1a760*/  IADD3 R0, PT, PT, R0, 0x3e7, RZ ;  /* 0x000003e700007810 */ /* 0x000fc80007ffe0ff */
[----:B------:R-:W-:-:S13]  /*1a770*/  ISETP.GE.U32.AND P0, PT, R0, 0x3, PT ;  /* 0x000000030000780c */ /* 0x000fda0003f06070 */
[----:B------:R-:W-:Y:S01]  /*1a780*/  @P0 MOV R6, 0x7fc00000 ;  /* 0x7fc0000000060802 */ /* 0x000fe20000000f00 */
[----:B------:R-:W-:Y:S06]  /*1a790*/  @P0 BRA `(.L_x_482) ;  /* 0x0000000000040947 */ /* 0x000fec0003800000 */
.L_x_483:
[----:B------:R-:W-:-:S07]  /*1a7a0*/  IMAD.MOV.U32 R6, RZ, RZ, 0x40000000 ;  /* 0x40000000ff067424 */ /* 0x000fce00078e00ff */
.L_x_482:
[----:B------:R-:W-:Y:S05]  /*1a7b0*/  BSYNC.RECONVERGENT B0 ;  /* 0x0000000000007941 */ /* 0x000fea0003800200 */
.L_x_480:
[----:B------:R-:W2:Y:S01]  /*1a7c0*/  LDG.E R0, desc[UR8][R62.64] ;  /* 0x000000083e007981 */ /* 0x000ea2000c1e1900 */
[----:B------:R-:W-:Y:S01]  /*1a7d0*/  BSSY.RECONVERGENT B0, `(.L_x_484) ;  /* 0x0000011000007945 */ /* 0x000fe20003800200 */
[----:B--2---:R-:W-:-:S13]  /*1a7e0*/  ISETP.GT.U32.AND P0, PT, R0, 0x1a, PT ;  /* 0x0000001a0000780c */ /* 0x004fda0003f04070 */
[----:B------:R-:W-:Y:S05]  /*1a7f0*/  @P0 BRA `(.L_x_485) ;  /* 0x0000000000240947 */ /* 0x000fea0003800000 */
[----:B-1----:R-:W-:-:S05]  /*1a800*/  HFMA2 R3, -RZ, RZ, 0, 5.9604644775390625e-08 ;  /* 0x00000001ff037431 */ /* 0x002fca00000001ff */
[----:B------:R-:W-:Y:S02]  /*1a810*/  SHF.L.U32 R0, R3, R0, RZ ;  /* 0x0000000003007219 */ /* 0x000fe400000006ff */
[----:B------:R-:W-:Y:S02]  /*1a820*/  MOV R3, 0x3f800000 ;  /* 0x3f80000000037802 */ /* 0x000fe40000000f00 */
[----:B------:R-:W-:-:S13]  /*1a830*/  LOP3.LUT P0, RZ, R0, 0x79fe0, RZ, 0xc0, !PT ;  /* 0x00079fe000ff7812 */ /* 0x000fda000780c0ff */
[----:B------:R-:W-:Y:S01]  /*1a840*/  @P0 IMAD.MOV.U32 R3, RZ, RZ, 0x40400000 ;  /* 0x40400000ff030424 */ /* 0x000fe200078e00ff */
[----:B------:R-:W-:Y:S06]  /*1a850*/  @P0 BRA `(.L_x_486) ;  /* 0x0000000000200947 */ /* 0x000fec0003800000 */
[----:B------:R-:W-:-:S13]  /*1a860*/  LOP3.LUT P0, RZ, R0, 0x7f86004, RZ, 0xc0, !PT ;  /* 0x07f8600400ff7812 */ /* 0x000fda000780c0ff */
[----:B------:R-:W-:Y:S05]  /*1a870*/  @P0 BRA `(.L_x_487) ;  /* 0x0000000000140947 */ /* 0x000fea0003800000 */
[----:B------:R-:W-:Y:S05]  /*1a880*/  BRA `(.L_x_486) ;  /* 0x0000000000147947 */ /* 0x000fea0003800000 */
.L_x_485:
[----:B------:R-:W-:-:S04]  /*1a890*/  IADD3 R0, PT, PT, R0, 0x3e7, RZ ;  /* 0x000003e700007810 */ /* 0x000fc80007ffe0ff */
[----:B------:R-:W-:-:S13]  /*1a8a0*/  ISETP.GE.U32.AND P0, PT, R0, 0x3, PT ;  /* 0x000000030000780c */ /* 0x000fda0003f06070 */
[----:B-1----:R-:W-:Y:S01]  /*1a8b0*/  @P0 MOV R3, 0x7fc00000 ;  /* 0x7fc0000000030802 */ /* 0x002fe20000000f00 */
[----:B------:R-:W-:Y:S06]  /*1a8c0*/  @P0 BRA `(.L_x_486) ;  /* 0x0000000000040947 */ /* 0x000fec0003800000 */
.L_x_487:
[----:B------:R-:W-:-:S07]  /*1a8d0*/  IMAD.MOV.U32 R3, RZ, RZ, 0x40000000 ;  /* 0x40000000ff037424 */ /* 0x000fce00078e00ff */
.L_x_486:
[----:B------:R-:W-:Y:S05]  /*1a8e0*/  BSYNC.RECONVERGENT B0 ;  /* 0x0000000000007941 */ /* 0x000fea0003800200 */
.L_x_484:
[----:B------:R-:W2:Y:S01]  /*1a8f0*/  LDG.E R0, desc[UR8][R60.64] ;  /* 0x000000083c007981 */ /* 0x000ea2000c1e1900 */
[----:B------:R-:W-:Y:S01]  /*1a900*/  BSSY.RECONVERGENT B0, `(.L_x_488) ;  /* 0x0000011000007945 */ /* 0x000fe20003800200 */
[----:B--2---:R-:W-:-:S13]  /*1a910*/  ISETP.GT.U32.AND P0, PT, R0, 0x1a, PT ;  /* 0x0000001a0000780c */ /* 0x004fda0003f04070 */
[----:B------:R-:W-:Y:S05]  /*1a920*/  @P0 BRA `(.L_x_489) ;  /* 0x0000000000240947 */ /* 0x000fea0003800000 */
[----:B------:R-:W-:Y:S01]  /*1a930*/  HFMA2 R5, -RZ, RZ, 0, 5.9604644775390625e-08 ;  /* 0x00000001ff057431 */ /* 0x000fe200000001ff */
        /* <DEDUP_REMOVED lines=8> */
.L_x_489:
[----:B------:R-:W-:-:S04]  /*1a9c0*/  IADD3 R0, PT, PT, R0, 0x3e7, RZ ;  /* 0x000003e700007810 */ /* 0x000fc80007ffe0ff */
[----:B------:R-:W-:-:S13]  /*1a9d0*/  ISETP.GE.U32.AND P0, PT, R0, 0x3, PT ;  /* 0x000000030000780c */ /* 0x000fda0003f06070 */
[----:B------:R-:W-:Y:S01]  /*1a9e0*/  @P0 MOV R4, 0x7fc00000 ;  /* 0x7fc0000000040802 */ /* 0x000fe20000000f00 */
[----:B------:R-:W-:Y:S06]  /*1a9f0*/  @P0 BRA `(.L_x_490) ;  /* 0x0000000000040947 */ /* 0x000fec0003800000 */
.L_x_491:
[----:B------:R-:W-:-:S07]  /*1aa00*/  IMAD.MOV.U32 R4, RZ, RZ, 0x40000000 ;  /* 0x40000000ff047424 */ /* 0x000fce00078e00ff */
.L_x_490:
[----:B------:R-:W-:Y:S05]  /*1aa10*/  BSYNC.RECONVERGENT B0 ;  /* 0x0000000000007941 */ /* 0x000fea0003800200 */
.L_x_488:
[----:B------:R-:W2:Y:S01]  /*1aa20*/  LDG.E R0, desc[UR8][R58.64] ;  /* 0x000000083a007981 */ /* 0x000ea2000c1e1900 */
[----:B------:R-:W-:Y:S01]  /*1aa30*/  BSSY.RECONVERGENT B0, `(.L_x_492) ;  /* 0x0000011000007945 */ /* 0x000fe20003800200 */
[----:B--2---:R-:W-:-:S13]  /*1aa40*/  ISETP.GT.U32.AND P0, PT, R0, 0x1a, PT ;  /* 0x0000001a0000780c */ /* 0x004fda0003f04070 */
[----:B------:R-:W-:Y:S05]  /*1aa50*/  @P0 BRA `(.L_x_493) ;  /* 0x0000000000240947 */ /* 0x000fea0003800000 */
[----:B------:R-:W-:-:S05]  /*1aa60*/  HFMA2 R5, -RZ, RZ, 0, 5.9604644775390625e-08 ;  /* 0x00000001ff057431 */ /* 0x000fca00000001ff */
        /* <DEDUP_REMOVED lines=8> */
.L_x_493:
[----:B------:R-:W-:-:S04]  /*1aaf0*/  IADD3 R0, PT, PT, R0, 0x3e7, RZ ;  /* 0x000003e700007810 */ /* 0x000fc80007ffe0ff */
[----:B------:R-:W-:-:S13]  /*1ab00*/  ISETP.GE.U32.AND P0, PT, R0, 0x3, PT ;  /* 0x000000030000780c */ /* 0x000fda0003f06070 */
[----:B------:R-:W-:Y:S01]  /*1ab10*/  @P0 MOV R5, 0x7fc00000 ;  /* 0x7fc0000000050802 */ /* 0x000fe20000000f00 */
[----:B------:R-:W-:Y:S06]  /*1ab20*/  @P0 BRA `(.L_x_494) ;  /* 0x0000000000040947 */ /* 0x000fec0003800000 */
.L_x_495:
[----:B------:R-:W-:-:S07]  /*1ab30*/  IMAD.MOV.U32 R5, RZ, RZ, 0x40000000 ;  /* 0x40000000ff057424 */ /* 0x000fce00078e00ff */
.L_x_494:
[----:B------:R-:W-:Y:S05]  /*1ab40*/  BSYNC.RECONVERGENT B0 ;  /* 0x0000000000007941 */ /* 0x000fea0003800200 */
.L_x_492:
        /* <DEDUP_REMOVED lines=13> */
.L_x_497:
[----:B------:R-:W-:-:S04]  /*1ac20*/  IADD3 R0, PT, PT, R0, 0x3e7, RZ ;  /* 0x000003e700007810 */ /* 0x000fc80007ffe0ff */
[----:B------:R-:W-:-:S13]  /*1ac30*/  ISETP.GE.U32.AND P0, PT, R0, 0x3, PT ;  /* 0x000000030000780c */ /* 0x000fda0003f06070 */
[----:B------:R-:W-:Y:S01]  /*1ac40*/  @P0 MOV R0, 0x7fc00000 ;  /* 0x7fc0000000000802 */ /* 0x000fe20000000f00 */
[----:B------:R-:W-:Y:S06]  /*1ac50*/  @P0 BRA `(.L_x_498) ;  /* 0x0000000000040947 */ /* 0x000fec0003800000 */
.L_x_499:
[----:B------:R-:W-:-:S07]  /*1ac60*/  IMAD.MOV.U32 R0, RZ, RZ, 0x40000000 ;  /* 0x40000000ff007424 */ /* 0x000fce00078e00ff */
.L_x_498:
[----:B------:R-:W-:Y:S05]  /*1ac70*/  BSYNC.RECONVERGENT B0 ;  /* 0x0000000000007941 */ /* 0x000fea0003800200 */
.L_x_496:
        /* <DEDUP_REMOVED lines=13> */
.L_x_501:
[----:B------:R-:W-:-:S04]  /*1ad50*/  IADD3 R2, PT, PT, R2, 0x3e7, RZ ;  /* 0x000003e702027810 */ /* 0x000fc80007ffe0ff */
[----:B------:R-:W-:-:S13]  /*1ad60*/  ISETP.GE.U32.AND P0, PT, R2, 0x3, PT ;  /* 0x000000030200780c */ /* 0x000fda0003f06070 */
[----:B------:R-:W-:Y:S01]  /*1ad70*/  @P0 MOV R2, 0x7fc00000 ;  /* 0x7fc0000000020802 */ /* 0x000fe20000000f00 */
[----:B------:R-:W-:Y:S06]  /*1ad80*/  @P0 BRA `(.L_x_502) ;  /* 0x0000000000040947 */ /* 0x000fec0003800000 */
.L_x_503:
[----:B------:R-:W-:-:S07]  /*1ad90*/  IMAD.MOV.U32 R2, RZ, RZ, 0x40000000 ;  /* 0x40000000ff027424 */ /* 0x000fce00078e00ff */
.L_x_502:
[----:B------:R-:W-:Y:S05]  /*1ada0*/  BSYNC.RECONVERGENT B0 ;  /* 0x0000000000007941 */ /* 0x000fea0003800200 */
.L_x_500:
        /* <DEDUP_REMOVED lines=12> */
[----:B0-----:R-:W0:Y:S02]  /*1ae70*/  LDC R12, c[0x2][R10+0x428] ;  /* 0x00810a000a0c7b82 */ /* 0x001e240000000800 */
[----:B0-----:R-:W-:-:S04]  /*1ae80*/  SHF.R.S32.HI R13, RZ, 0x1f, R12 ;  /* 0x0000001fff0d7819 */ /* 0x001fc8000001140c */
.L_x_1401:
[----:B------:R-:W-:Y:S05]  /*1ae90*/  BRX R12 -0x1aea0                                                        (*"BRANCH_TARGETS .L_x_1402,.L_x_1403,.L_x_1404,.L_x_510"*) ;  /* 0xfffffe500c587949 */ /* 0x000fea000383ffff */
.L_x_1404:
[----:B------:R-:W-:Y:S01]  /*1aea0*/  FADD R7, R8, 1 ;  /* 0x3f80000008077421 */ /* 0x000fe20000000000 */
[----:B------:R-:W-:Y:S06]  /*1aeb0*/  BRA `(.L_x_508) ;  /* 0x0000000800547947 */ /* 0x000fec0003800000 */
.L_x_1403:
[----:B------:R-:W-:Y:S01]  /*1aec0*/  FADD R7, R8, 1 ;  /* 0x3f80000008077421 */ /* 0x000fe20000000000 */
[----:B------:R-:W-:Y:S06]  /*1aed0*/  BRA `(.L_x_508) ;  /* 0x00000008004c7947 */ /* 0x000fec0003800000 */
.L_x_1402:
[----:B------:R-:W-:Y:S01]  /*1aee0*/  FADD R7, R8, 1 ;  /* 0x3f80000008077421 */ /* 0x000fe20000000000 */
[----:B------:R-:W-:Y:S06]  /*1aef0*/  BRA `(.L_x_508) ;  /* 0x0000000800447947 */ /* 0x000fec0003800000 */
.L_x_507:
        /* <DEDUP_REMOVED lines=8> */
.L_x_509:
[----:B------:R-:W-:Y:S02]  /*1af80*/  ISETP.NE.AND P0, PT, R10, 0x3, PT ;  /* 0x000000030a00780c */ /* 0x000fe40003f05270 */
[----:B------:R-:W-:-:S11]  /*1af90*/  MOV R7, R8 ;  /* 0x0000000800077202 */ /* 0x000fd60000000f00 */
[----:B------:R-:W-:Y:S05]  /*1afa0*/  @!P0 BRA `(.L_x_508) ;  /* 0x0000000800188947 */ /* 0x000fea0003800000 */
[----:B------:R-:W-:Y:S02]  /*1afb0*/  ISETP.NE.AND P0, PT, R10, 0x4, PT ;  /* 0x000000040a00780c */ /* 0x000fe40003f05270 */
[----:B------:R-:W-:-:S11]  /*1afc0*/  MOV R7, R9 ;  /* 0x0000000900077202 */ /* 0x000fd60000000f00 */
[----:B------:R-:W-:Y:S05]  /*1afd0*/  @!P0 BRA `(.L_x_508) ;  /* 0x00000008000c8947 */ /* 0x000fea0003800000 */
[----:B------:R-:W-:Y:S05]  /*1afe0*/  BRA `(.L_x_510) ;  /* 0x0000000400fc7947 */ /* 0x000fea0003800000 */
.L_x_506:
[----:B------:R-:W-:-:S13]  /*1aff0*/  ISETP.GT.AND P0, PT, R10, 0x7, PT ;  /* 0x000000070a00780c */ /* 0x000fda0003f04270 */
[----:B------:R-:W-:Y:S05]  /*1b000*/  @P0 BRA `(.L_x_511) ;  /* 0x00000000003c0947 */ /* 0x000fea0003800000 */
[----:B------:R-:W-:-:S05]  /*1b010*/  IMAD.MOV.U32 R7, RZ, RZ, -0x5 ;  /* 0xfffffffbff077424 */ /* 0x000fca00078e00ff */
[----:B------:R-:W-:-:S04]  /*1b020*/  VIADDMNMX.U32 R10, R10, R7, 0x3, PT ;  /* 0x000000030a0a7446 */ /* 0x000fc80003800007 */
[----:B------:R-:W-:-:S04]  /*1b030*/  SHF.L.U32 R10, R10, 0x2, RZ ;  /* 0x000000020a0a7819 */ /* 0x000fc800000006ff */
[----:B0-----:R-:W0:Y:S02]  /*1b040*/  LDC R12, c[0x2][R10+0x438] ;  /* 0x00810e000a0c7b82 */ /* 0x001e240000000800 */
[----:B0-----:R-:W-:-:S04]  /*1b050*/  SHF.R.S32.HI R13, RZ, 0x1f, R12 ;  /* 0x0000001fff0d7819 */ /* 0x001fc8000001140c */
.L_x_1406:
[----:B------:R-:W-:Y:S05]  /*1b060*/  BRX R12 -0x1b070                                                        (*"BRANCH_TARGETS .L_x_1407,.L_x_1408,.L_x_1409,.L_x_510"*) ;  /* 0xfffffe4c0ce47949 */ /* 0x000fea000383ffff */
.L_x_1409:
[----:B------:R-:W-:-:S04]  /*1b070*/  FADD R7, R9, 1 ;  /* 0x3f80000009077421 */ /* 0x000fc80000000000 */
[----:B------:R-:W-:Y:S01]  /*1b080*/  FADD R7, R7, R8 ;  /* 0x0000000807077221 */ /* 0x000fe20000000000 */
[----:B------:R-:W-:Y:S06]  /*1b090*/  BRA `(.L_x_508) ;  /* 0x0000000400dc7947 */ /* 0x000fec0003800000 */
.L_x_1408:
[----:B------:R-:W-:-:S04]  /*1b0a0*/  FADD R8, R8, 1 ;  /* 0x3f80000008087421 */ /* 0x000fc80000000000 */
[----:B------:R-:W-:Y:S01]  /*1b0b0*/  FADD R7, R8, R9 ;  /* 0x0000000908077221 */ /* 0x000fe20000000000 */
[----:B------:R-:W-:Y:S06]  /*1b0c0*/  BRA `(.L_x_508) ;  /* 0x0000000400d07947 */ /* 0x000fec0003800000 */
.L_x_1407:
[----:B------:R-:W-:-:S04]  /*1b0d0*/  FADD R8, R8, 1 ;  /* 0x3f80000008087421 */ /* 0x000fc80000000000 */
[----:B------:R-:W-:Y:S01]  /*1b0e0*/  FADD R7, R8, R9 ;  /* 0x0000000908077221 */ /* 0x000fe20000000000 */
[----:B------:R-:W-:Y:S06]  /*1b0f0*/  BRA `(.L_x_508) ;  /* 0x0000000400c47947 */ /* 0x000fec0003800000 */
.L_x_511:
[----:B------:R-:W-:-:S13]  /*1b100*/  ISETP.GT.AND P0, PT, R10, 0x9, PT ;  /* 0x000000090a00780c */ /* 0x000fda0003f04270 */
[----:B------:R-:W-:Y:S05]  /*1b110*/  @P0 BRA `(.L_x_512) ;  /* 0x0000000000300947 */ /* 0x000fea0003800000 */
[----:B------:R-:W-:-:S04]  /*1b120*/  MOV R7, 0xfffffff8 ;  /* 0xfffffff800077802 */ /* 0x000fc80000000f00 */
[----:B------:R-:W-:-:S05]  /*1b130*/  VIADDMNMX.U32 R10, R10, R7, 0x2, PT ;  /* 0x000000020a0a7446 */ /* 0x000fca0003800007 */
[----:B------:R-:W-:-:S04]  /*1b140*/  IMAD.SHL.U32 R10, R10, 0x4, RZ ;  /* 0x000000040a0a7824 */ /* 0x000fc800078e00ff */
[----:B0-----:R-:W0:Y:S02]  /*1b150*/  LDC R12, c[0x2][R10+0x448] ;  /* 0x008112000a0c7b82 */ /* 0x001e240000000800 */
[----:B0-----:R-:W-:-:S04]  /*1b160*/  SHF.R.S32.HI R13, RZ, 0x1f, R12 ;  /* 0x0000001fff0d7819 */ /* 0x001fc8000001140c */
.L_x_1411:
[----:B------:R-:W-:Y:S05]  /*1b170*/  BRX R12 -0x1b180                                                        (*"BRANCH_TARGETS .L_x_1412,.L_x_1413,.L_x_510"*) ;  /* 0xfffffe4c0ca07949 */ /* 0x000fea000383ffff */
.L_x_1413:
[----:B------:R-:W-:-:S04]  /*1b180*/  FADD R8, R8, 1 ;  /* 0x3f80000008087421 */ /* 0x000fc80000000000 */
[----:B------:R-:W-:Y:S01]  /*1b190*/  FADD R7, R8, R9 ;  /* 0x0000000908077221 */ /* 0x000fe20000000000 */
[----:B------:R-:W-:Y:S06]  /*1b1a0*/  BRA `(.L_x_508) ;  /* 0x0000000400987947 */ /* 0x000fec0003800000 */
.L_x_1412:
[----:B------:R-:W-:-:S04]  /*1b1b0*/  FADD R7, R8, 1 ;  /* 0x3f80000008077421 */ /* 0x000fc80000000000 */
[----:B------:R-:W-:Y:S01]  /*1b1c0*/  FADD R7, R7, 1 ;  /* 0x3f80000007077421 */ /* 0x000fe20000000000 */
[----:B------:R-:W-:Y:S06]  /*1b1d0*/  BRA `(.L_x_508) ;  /* 0x00000004008c7947 */ /* 0x000fec0003800000 */
.L_x_512:
[----:B------:R-:W-:-:S04]  /*1b1e0*/  MOV R7, 0xfffffff6 ;  /* 0xfffffff600077802 */ /* 0x000fc80000000f00 */
[----:B------:R-:W-:-:S04]  /*1b1f0*/  VIADDMNMX.U32 R10, R10, R7, 0x2, PT ;  /* 0x000000020a0a7446 */ /* 0x000fc80003800007 */
[----:B------:R-:W-:-:S04]  /*1b200*/  SHF.L.U32 R10, R10, 0x2, RZ ;  /* 0x000000020a0a7819 */ /* 0x000fc800000006ff */
[----:B0-----:R-:W0:Y:S02]  /*1b210*/  LDC R12, c[0x2][R10+0x454] ;  /* 0x008115000a0c7b82 */ /* 0x001e240000000800 */
[----:B0-----:R-:W-:-:S04]  /*1b220*/  SHF.R.S32.HI R13, RZ, 0x1f, R12 ;  /* 0x0000001fff0d7819 */ /* 0x001fc8000001140c */
.L_x_1415:
[----:B------:R-:W-:Y:S05]  /*1b230*/  BRX R12 -0x1b240                                                        (*"BRANCH_TARGETS .L_x_1416,.L_x_1417,.L_x_510"*) ;  /* 0xfffffe4c0c707949 */ /* 0x000fea000383ffff */
.L_x_1417:
[----:B------:R-:W-:-:S04]  /*1b240*/  FADD R8, R8, 1 ;  /* 0x3f80000008087421 */ /* 0x000fc80000000000 */
[----:B------:R-:W-:Y:S01]  /*1b250*/  FADD R7, R8, R9 ;  /* 0x0000000908077221 */ /* 0x000fe20000000000 */
[----:B------:R-:W-:Y:S06]  /*1b260*/  BRA `(.L_x_508) ;  /* 0x0000000400687947 */ /* 0x000fec0003800000 */
.L_x_1416:
[----:B------:R-:W-:-:S04]  /*1b270*/  FADD R7, R8, 1 ;  /* 0x3f80000008077421 */ /* 0x000fc80000000000 */
[----:B------:R-:W-:Y:S01]  /*1b280*/  FADD R7, R7, 1 ;  /* 0x3f80000007077421 */ /* 0x000fe20000000000 */
[----:B------:R-:W-:Y:S06]  /*1b290*/  BRA `(.L_x_508) ;  /* 0x00000004005c7947 */ /* 0x000fec0003800000 */
.L_x_505:
[----:B------:R-:W-:-:S13]  /*1b2a0*/  ISETP.GT.AND P0, PT, R10, 0x12, PT ;  /* 0x000000120a00780c */ /* 0x000fda0003f04270 */
[----:B------:R-:W-:Y:S05]  /*1b2b0*/  @P0 BRA `(.L_x_513) ;  /* 0x0000000000a40947 */ /* 0x000fea0003800000 */
[----:B------:R-:W-:-:S13]  /*1b2c0*/  ISETP.GT.AND P0, PT, R10, 0xe, PT ;  /* 0x0000000e0a00780c */ /* 0x000fda0003f04270 */
[----:B------:R-:W-:Y:S05]  /*1b2d0*/  @P0 BRA `(.L_x_514) ;  /* 0x0000000000340947 */ /* 0x000fea0003800000 */
[----:B------:R-:W-:-:S05]  /*1b2e0*/  IMAD.MOV.U32 R7, RZ, RZ, -0xc ;  /* 0xfffffff4ff077424 */ /* 0x000fca00078e00ff */
[----:B------:R-:W-:-:S04]  /*1b2f0*/  VIADDMNMX.U32 R10, R10, R7, 0x3, PT ;  /* 0x000000030a0a7446 */ /* 0x000fc80003800007 */
[----:B------:R-:W-:-:S04]  /*1b300*/  SHF.L.U32 R10, R10, 0x2, RZ ;  /* 0x000000020a0a7819 */ /* 0x000fc800000006ff */
[----:B0-----:R-:W0:Y:S02]  /*1b310*/  LDC R12, c[0x2][R10+0x460] ;  /* 0x008118000a0c7b82 */ /* 0x001e240000000800 */
[----:B0-----:R-:W-:-:S04]  /*1b320*/  SHF.R.S32.HI R13, RZ, 0x1f, R12 ;  /* 0x0000001fff0d7819 */ /* 0x001fc8000001140c */
.L_x_1419:
[----:B------:R-:W-:Y:S05]  /*1b330*/  BRX R12 -0x1b340                                                        (*"BRANCH_TARGETS .L_x_1420,.L_x_1421,.L_x_1422,.L_x_510"*) ;  /* 0xfffffe4c0c307949 */ /* 0x000fea000383ffff */
.L_x_1422:
[----:B------:R-:W-:Y:S01]  /*1b340*/  FADD R7, R8, 1 ;  /* 0x3f80000008077421 */ /* 0x000fe20000000000 */
[----:B------:R-:W-:Y:S06]  /*1b350*/  BRA `(.L_x_508) ;  /* 0x00000004002c7947 */ /* 0x000fec0003800000 */
.L_x_1421:
[----:B------:R-:W-:Y:S01]  /*1b360*/  FADD R7, R8, 1 ;  /* 0x3f80000008077421 */ /* 0x000fe20000000000 */
[----:B------:R-:W-:Y:S06]  /*1b370*/  BRA `(.L_x_508) ;  /* 0x0000000400247947 */ /* 0x000fec0003800000 */
.L_x_1420:
[----:B------:R-:W-:-:S04]  /*1b380*/  FADD R8, R8, 1 ;  /* 0x3f80000008087421 */ /* 0x000fc80000000000 */
[----:B------:R-:W-:Y:S01]  /*1b390*/  FADD R7, R8, R9 ;  /* 0x0000000908077221 */ /* 0x000fe20000000000 */
[----:B------:R-:W-:Y:S06]  /*1b3a0*/  BRA `(.L_x_508) ;  /* 0x0000000400187947 */ /* 0x000fec0003800000 */
.L_x_514:
[----:B------:R-:W-:-:S13]  /*1b3b0*/  ISETP.GT.AND P0, PT, R10, 0x10, PT ;  /* 0x000000100a00780c */ /* 0x000fda0003f04270 */
[----:B------:R-:W-:Y:S05]  /*1b3c0*/  @P0 BRA `(.L_x_515) ;  /* 0x0000000000300947 */ /* 0x000fea0003800000 */
[----:B------:R-:W-:-:S04]  /*1b3d0*/  MOV R7, 0xfffffff1 ;  /* 0xfffffff100077802 */ /* 0x000fc80000000f00 */
[----:B------:R-:W-:-:S05]  /*1b3e0*/  VIADDMNMX.U32 R10, R10, R7, 0x2, PT ;  /* 0x000000020a0a7446 */ /* 0x000fca0003800007 */
[----:B------:R-:W-:-:S04]  /*1b3f0*/  IMAD.SHL.U32 R10, R10, 0x4, RZ ;  /* 0x000000040a0a7824 */ /* 0x000fc800078e00ff */
[----:B0-----:R-:W0:Y:S02]  /*1b400*/  LDC R12, c[0x2][R10+0x470] ;  /* 0x00811c000a0c7b82 */ /* 0x001e240000000800 */
[----:B0-----:R-:W-:-:S04]  /*1b410*/  SHF.R.S32.HI R13, RZ, 0x1f, R12 ;  /* 0x0000001fff0d7819 */ /* 0x001fc8000001140c */
.L_x_1424:
[----:B------:R-:W-:Y:S05]  /*1b420*/  BRX R12 -0x1b430                                                        (*"BRANCH_TARGETS .L_x_1425,.L_x_1426,.L_x_510"*) ;  /* 0xfffffe480cf47949 */ /* 0x000fea000383ffff */
.L_x_1426:
[----:B------:R-:W-:-:S04]  /*1b430*/  FADD R7, R8, 1 ;  /* 0x3f80000008077421 */ /* 0x000fc80000000000 */
[----:B------:R-:W-:Y:S01]  /*1b440*/  FADD R7, R7, 1 ;  /* 0x3f80000007077421 */ /* 0x000fe20000000000 */
[----:B------:R-:W-:Y:S06]  /*1b450*/  BRA `(.L_x_508) ;  /* 0x0000000000ec7947 */ /* 0x000fec0003800000 */
.L_x_1425:
[----:B------:R-:W-:-:S04]  /*1b460*/  FADD R8, R8, 1 ;  /* 0x3f80000008087421 */ /* 0x000fc80000000000 */
[----:B------:R-:W-:Y:S01]  /*1b470*/  FADD R7, R8, R9 ;  /* 0x0000000908077221 */ /* 0x000fe20000000000 */
[----:B------:R-:W-:Y:S06]  /*1b480*/  BRA `(.L_x_508) ;  /* 0x0000000000e07947 */ /* 0x000fec0003800000 */
.L_x_515:
[----:B------:R-:W-:-:S04]  /*1b490*/  MOV R7, 0xffffffef ;  /* 0xffffffef00077802 */ /* 0x000fc80000000f00 */
[----:B------:R-:W-:-:S04]  /*1b4a0*/  VIADDMNMX.U32 R10, R10, R7, 0x2, PT ;  /* 0x000000020a0a7446 */ /* 0x000fc80003800007 */
[----:B------:R-:W-:-:S04]  /*1b4b0*/  SHF.L.U32 R10, R10, 0x2, RZ ;  /* 0x000000020a0a7819 */ /* 0x000fc800000006ff */
[----:B0-----:R-:W0:Y:S02]  /*1b4c0*/  LDC R12, c[0x2][R10+0x47c] ;  /* 0x00811f000a0c7b82 */ /* 0x001e240000000800 */
[----:B0-----:R-:W-:-:S04]  /*1b4d0*/  SHF.R.S32.HI R13, RZ, 0x1f, R12 ;  /* 0x0000001fff0d7819 */ /* 0x001fc8000001140c */
.L_x_1428:
[----:B------:R-:W-:Y:S05]  /*1b4e0*/  BRX R12 -0x1b4f0                                                        (*"BRANCH_TARGETS .L_x_1429,.L_x_1430,.L_x_510"*) ;  /* 0xfffffe480cc47949 */ /* 0x000fea000383ffff */
.L_x_1430:
[----:B------:R-:W-:-:S04]  /*1b4f0*/  FADD R7, R8, 1 ;  /* 0x3f80000008077421 */ /* 0x000fc80000000000 */
[----:B------:R-:W-:Y:S01]  /*1b500*/  FADD R7, R7, 1 ;  /* 0x3f80000007077421 */ /* 0x000fe20000000000 */
[----:B------:R-:W-:Y:S06]  /*1b510*/  BRA `(.L_x_508) ;  /* 0x0000000000bc7947 */ /* 0x000fec0003800000 */
.L_x_1429:
[----:B------:R-:W-:-:S04]  /*1b520*/  FADD R7, R9, 1 ;  /* 0x3f80000009077421 */ /* 0x000fc80000000000 */
[----:B------:R-:W-:Y:S01]  /*1b530*/  FADD R7, R7, R8 ;  /* 0x0000000807077221 */ /* 0x000fe20000000000 */
[----:B------:R-:W-:Y:S06]  /*1b540*/  BRA `(.L_x_508) ;  /* 0x0000000000b07947 */ /* 0x000fec0003800000 */
.L_x_513:
        /* <DEDUP_REMOVED lines=9> */
.L_x_1432:
[----:B------:R-:W-:Y:S05]  /*1b5e0*/  BRX R12 -0x1b5f0                                                        (*"BRANCH_TARGETS .L_x_1433,.L_x_1434,.L_x_510"*) ;  /* 0xfffffe480c847949 */ /* 0x000fea000383ffff */
.L_x_1434:
[----:B------:R-:W-:Y:S01]  /*1b5f0*/  FADD R7, R8, 1 ;  /* 0x3f80000008077421 */ /* 0x000fe20000000000 */
[----:B------:R-:W-:Y:S06]  /*1b600*/  BRA `(.L_x_508) ;  /* 0x0000000000807947 */ /* 0x000fec0003800000 */
.L_x_1433:
[----:B------:R-:W-:Y:S01]  /*1b610*/  FADD R7, R8, 1 ;  /* 0x3f80000008077421 */ /* 0x000fe20000000000 */
[----:B------:R-:W-:Y:S06]  /*1b620*/  BRA `(.L_x_508) ;  /* 0x0000000000787947 */ /* 0x000fec0003800000 */
.L_x_517:
[----:B------:R-:W-:-:S04]  /*1b630*/  MOV R7, 0xffffffeb ;  /* 0xffffffeb00077802 */ /* 0x000fc80000000f00 */
[----:B------:R-:W-:-:S05]  /*1b640*/  VIADDMNMX.U32 R10, R10, R7, 0x2, PT ;  /* 0x000000020a0a7446 */ /* 0x000fca0003800007 */
[----:B------:R-:W-:-:S04]  /*1b650*/  IMAD.SHL.U32 R10, R10, 0x4, RZ ;  /* 0x000000040a0a7824 */ /* 0x000fc800078e00ff */
[----:B0-----:R-:W0:Y:S02]  /*1b660*/  LDC R12, c[0x2][R10+0x494] ;  /* 0x008125000a0c7b82 */ /* 0x001e240000000800 */
[----:B0-----:R-:W-:-:S04]  /*1b670*/  SHF.R.S32.HI R13, RZ, 0x1f, R12 ;  /* 0x0000001fff0d7819 */ /* 0x001fc8000001140c */
.L_x_1436:
[----:B------:R-:W-:Y:S05]  /*1b680*/  BRX R12 -0x1b690                                                        (*"BRANCH_TARGETS .L_x_1437,.L_x_1438,.L_x_510"*) ;  /* 0xfffffe480c5c7949 */ /* 0x000fea000383ffff */
.L_x_1438:
[----:B------:R-:W-:Y:S01]  /*1b690*/  FADD R7, R8, 1 ;  /* 0x3f80000008077421 */ /* 0x000fe20000000000 */
[----:B------:R-:W-:Y:S06]  /*1b6a0*/  BRA `(.L_x_508) ;  /* 0x0000000000587947 */ /* 0x000fec0003800000 */
.L_x_1437:
[----:B------:R-:W-:Y:S01]  /*1b6b0*/  FADD R7, R8, 1 ;  /* 0x3f80000008077421 */ /* 0x000fe20000000000 */
[----:B------:R-:W-:Y:S06]  /*1b6c0*/  BRA `(.L_x_508) ;  /* 0x0000000000507947 */ /* 0x000fec0003800000 */
.L_x_516:
[----:B------:R-:W-:-:S13]  /*1b6d0*/  ISETP.GT.AND P0, PT, R10, 0x18, PT ;  /* 0x000000180a00780c */ /* 0x000fda0003f04270 */
[----:B------:R-:W-:Y:S05]  /*1b6e0*/  @P0 BRA `(.L_x_518) ;  /* 0x0000000000280947 */ /* 0x000fea0003800000 */
[----:B------:R-:W-:-:S04]  /*1b6f0*/  MOV R7, 0xffffffe9 ;  /* 0xffffffe900077802 */ /* 0x000fc80000000f00 */
[----:B------:R-:W-:-:S04]  /*1b700*/  VIADDMNMX.U32 R10, R10, R7, 0x2, PT ;  /* 0x000000020a0a7446 */ /* 0x000fc80003800007 */
[----:B------:R-:W-:-:S04]  /*1b710*/  SHF.L.U32 R10, R10, 0x2, RZ ;  /* 0x000000020a0a7819 */ /* 0x000fc800000006ff */
[----:B0-----:R-:W0:Y:S02]  /*1b720*/  LDC R12, c[0x2][R10+0x4a0] ;  /* 0x008128000a0c7b82 */ /* 0x001e240000000800 */
[----:B0-----:R-:W-:-:S04]  /*1b730*/  SHF.R.S32.HI R13, RZ, 0x1f, R12 ;  /* 0x0000001fff0d7819 */ /* 0x001fc8000001140c */
.L_x_1440:
[----:B------:R-:W-:Y:S05]  /*1b740*/  BRX R12 -0x1b750                                                        (*"BRANCH_TARGETS .L_x_1441,.L_x_1442,.L_x_510"*) ;  /* 0xfffffe480c2c7949 */ /* 0x000fea000383ffff */
.L_x_1442:
[----:B------:R-:W-:Y:S01]  /*1b750*/  FADD R7, R8, 1 ;  /* 0x3f80000008077421 */ /* 0x000fe20000000000 */
[----:B------:R-:W-:Y:S06]  /*1b760*/  BRA `(.L_x_508) ;  /* 0x0000000000287947 */ /* 0x000fec0003800000 */
.L_x_1441:
[----:B------:R-:W-:Y:S01]  /*1b770*/  FADD R7, R8, 1 ;  /* 0x3f80000008077421 */ /* 0x000fe20000000000 */
[----:B------:R-:W-:Y:S06]  /*1b780*/  BRA `(.L_x_508) ;  /* 0x0000000000207947 */ /* 0x000fec0003800000 */
.L_x_518:
[----:B------:R-:W-:-:S13]  /*1b790*/  ISETP.NE.AND P0, PT, R10, 0x19, PT ;  /* 0x000000190a00780c */ /* 0x000fda0003f05270 */
[----:B------:R-:W-:Y:S05]  /*1b7a0*/  @!P0 BRA `(.L_x_519) ;  /* 0x0000000000148947 */ /* 0x000fea0003800000 */
[----:B------:R-:W-:-:S13]  /*1b7b0*/  ISETP.NE.AND P0, PT, R10, 0x1a, PT ;  /* 0x0000001a0a00780c */ /* 0x000fda0003f05270 */
[----:B------:R-:W-:Y:S01]  /*1b7c0*/  @!P0 FADD R7, R8, 1 ;  /* 0x3f80000008078421 */ /* 0x000fe20000000000 */
[----:B------:R-:W-:Y:S06]  /*1b7d0*/  @!P0 BRA `(.L_x_508) ;  /* 0x00000000000c8947 */ /* 0x000fec0003800000 */
.L_x_510:
[----:B------:R-:W-:Y:S01]  /*1b7e0*/  IMAD.MOV.U32 R7, RZ, RZ, 0x7fc00000 ;  /* 0x7fc00000ff077424 */ /* 0x000fe200078e00ff */
[----:B------:R-:W-:Y:S06]  /*1b7f0*/  BRA `(.L_x_508) ;  /* 0x0000000000047947 */ /* 0x000fec0003800000 */
.L_x_519:
[----:B------:R-:W-:-:S07]  /*1b800*/  FADD R7, R8, 1 ;  /* 0x3f80000008077421 */ /* 0x000fce0000000000 */
.L_x_508:
[----:B------:R-:W-:Y:S05]  /*1b810*/  BSYNC.RECONVERGENT B0 ;  /* 0x0000000000007941 */ /* 0x000fea0003800200 */
.L_x_504:
        /* <DEDUP_REMOVED lines=12> */
[----:B------:R-:W1:Y:S02]  /*1b8e0*/  LDC R8, c[0x2][R6+0x4ac] ;  /* 0x00812b0006087b82 */ /* 0x000e640000000800 */
[----:B-1----:R-:W-:-:S04]  /*1b8f0*/  SHF.R.S32.HI R9, RZ, 0x1f, R8 ;  /* 0x0000001fff097819 */ /* 0x002fc80000011408 */
.L_x_1444:
[----:B------:R-:W-:Y:S05]  /*1b900*/  BRX R8 -0x1b910                                                         (*"BRANCH_TARGETS .L_x_1445,.L_x_1446,.L_x_1447,.L_x_526"*) ;  /* 0xfffffe4408bc7949 */ /* 0x000fea000383ffff */
.L_x_1447:
[----:B------:R-:W-:Y:S01]  /*1b910*/  FADD R8, R3, 1 ;  /* 0x3f80000003087421 */ /* 0x000fe20000000000 */
[----:B------:R-:W-:Y:S06]  /*1b920*/  BRA `(.L_x_524) ;  /* 0x0000000800547947 */ /* 0x000fec0003800000 */
.L_x_1446:
[----:B------:R-:W-:Y:S01]  /*1b930*/  FADD R8, R3, 1 ;  /* 0x3f80000003087421 */ /* 0x000fe20000000000 */
[----:B------:R-:W-:Y:S06]  /*1b940*/  BRA `(.L_x_524) ;  /* 0x00000008004c7947 */ /* 0x000fec0003800000 */
.L_x_1445:
[----:B------:R-:W-:Y:S01]  /*1b950*/  FADD R8, R3, 1 ;  /* 0x3f80000003087421 */ /* 0x000fe20000000000 */
[----:B------:R-:W-:Y:S06]  /*1b960*/  BRA `(.L_x_524) ;  /* 0x0000000800447947 */ /* 0x000fec0003800000 */
.L_x_523:
        /* <DEDUP_REMOVED lines=8> */
.L_x_525:
[----:B------:R-:W-:Y:S02]  /*1b9f0*/  ISETP.NE.AND P0, PT, R9, 0x3, PT ;  /* 0x000000030900780c */ /* 0x000fe40003f05270 */
[----:B------:R-:W-:-:S11]  /*1ba00*/  MOV R8, R3 ;  /* 0x0000000300087202 */ /* 0x000fd60000000f00 */
[----:B------:R-:W-:Y:S05]  /*1ba10*/  @!P0 BRA `(.L_x_524) ;  /* 0x0000000800188947 */ /* 0x000fea0003800000 */
[----:B------:R-:W-:Y:S02]  /*1ba20*/  ISETP.NE.AND P0, PT, R9, 0x4, PT ;  /* 0x000000040900780c */ /* 0x000fe40003f05270 */
[----:B------:R-:W-:-:S11]  /*1ba30*/  MOV R8, R6 ;  /* 0x0000000600087202 */ /* 0x000fd60000000f00 */
[----:B------:R-:W-:Y:S05]  /*1ba40*/  @!P0 BRA `(.L_x_524) ;  /* 0x00000008000c8947 */ /* 0x000fea0003800000 */
[----:B------:R-:W-:Y:S05]  /*1ba50*/  BRA `(.L_x_526) ;  /* 0x0000000400fc7947 */ /* 0x000fea0003800000 */
.L_x_522:
[----:B------:R-:W-:-:S13]  /*1ba60*/  ISETP.GT.AND P0, PT, R9, 0x7, PT ;  /* 0x000000070900780c */ /* 0x000fda0003f04270 */
[----:B------:R-:W-:Y:S05]  /*1ba70*/  @P0 BRA `(.L_x_527) ;  /* 0x00000000003c0947 */ /* 0x000fea0003800000 */
[----:B------:R-:W-:-:S05]  /*1ba80*/  IMAD.MOV.U32 R8, RZ, RZ, -0x5 ;  /* 0xfffffffbff087424 */ /* 0x000fca00078e00ff */
[----:B------:R-:W-:-:S04]  /*1ba90*/  VIADDMNMX.U32 R9, R9, R8, 0x3, PT ;  /* 0x0000000309097446 */ /* 0x000fc80003800008 */
[----:B------:R-:W-:-:S04]  /*1baa0*/  SHF.L.U32 R10, R9, 0x2, RZ ;  /* 0x00000002090a7819 */ /* 0x000fc800000006ff */
[----:B------:R-:W1:Y:S02]  /*1bab0*/  LDC R8, c[0x2][R10+0x4bc] ;  /* 0x00812f000a087b82 */ /* 0x000e640000000800 */
[----:B-1----:R-:W-:-:S04]  /*1bac0*/  SHF.R.S32.HI R9, RZ, 0x1f, R8 ;  /* 0x0000001fff097819 */ /* 0x002fc80000011408 */
.L_x_1449:
[----:B------:R-:W-:Y:S05]  /*1bad0*/  BRX R8 -0x1bae0                                                         (*"BRANCH_TARGETS .L_x_1450,.L_x_1451,.L_x_1452,.L_x_526"*) ;  /* 0xfffffe4408487949 */ /* 0x000fea000383ffff */
.L_x_1452:
[----:B------:R-:W-:-:S04]  /*1bae0*/  FADD R6, R6, 1 ;  /* 0x3f80000006067421 */ /* 0x000fc80000000000 */
[----:B------:R-:W-:Y:S01]  /*1baf0*/  FADD R8, R6, R3 ;  /* 0x0000000306087221 */ /* 0x000fe20000000000 */
[----:B------:R-:W-:Y:S06]  /*1bb00*/  BRA `(.L_x_524) ;  /* 0x0000000400dc7947 */ /* 0x000fec0003800000 */
.L_x_1451:
[----:B------:R-:W-:-:S04]  /*1bb10*/  FADD R3, R3, 1 ;  /* 0x3f80000003037421 */ /* 0x000fc80000000000 */
[----:B------:R-:W-:Y:S01]  /*1bb20*/  FADD R8, R3, R6 ;  /* 0x0000000603087221 */ /* 0x000fe20000000000 */
[----:B------:R-:W-:Y:S06]  /*1bb30*/  BRA `(.L_x_524) ;  /* 0x0000000400d07947 */ /* 0x000fec0003800000 */
.L_x_1450:
[----:B------:R-:W-:-:S04]  /*1bb40*/  FADD R3, R3, 1 ;  /* 0x3f80000003037421 */ /* 0x000fc80000000000 */
[----:B------:R-:W-:Y:S01]  /*1bb50*/  FADD R8, R3, R6 ;  /* 0x0000000603087221 */ /* 0x000fe20000000000 */
[----:B------:R-:W-:Y:S06]  /*1bb60*/  BRA `(.L_x_524) ;  /* 0x0000000400c47947 */ /* 0x000fec0003800000 */
.L_x_527:
[----:B------:R-:W-:-:S13]  /*1bb70*/  ISETP.GT.AND P0, PT, R9, 0x9, PT ;  /* 0x000000090900780c */ /* 0x000fda0003f04270 */
[----:B------:R-:W-:Y:S05]  /*1bb80*/  @P0 BRA `(.L_x_528) ;  /* 0x0000000000300947 */ /* 0x000fea0003800000 */
[----:B------:R-:W-:-:S04]  /*1bb90*/  MOV R8, 0xfffffff8 ;  /* 0xfffffff800087802 */ /* 0x000fc80000000f00 */
[----:B------:R-:W-:-:S05]  /*1bba0*/  VIADDMNMX.U32 R9, R9, R8, 0x2, PT ;  /* 0x0000000209097446 */ /* 0x000fca0003800008 */
[----:B------:R-:W-:-:S04]  /*1bbb0*/  IMAD.SHL.U32 R10, R9, 0x4, RZ ;  /* 0x00000004090a7824 */ /* 0x000fc800078e00ff */
[----:B------:R-:W1:Y:S02]  /*1bbc0*/  LDC R8, c[0x2][R10+0x4cc] ;  /* 0x008133000a087b82 */ /* 0x000e640000000800 */
[----:B-1----:R-:W-:-:S04]  /*1bbd0*/  SHF.R.S32.HI R9, RZ, 0x1f, R8 ;  /* 0x0000001fff097819 */ /* 0x002fc80000011408 */
.L_x_1454:
[----:B------:R-:W-:Y:S05]  /*1bbe0*/  BRX R8 -0x1bbf0                                                         (*"BRANCH_TARGETS .L_x_1455,.L_x_1456,.L_x_526"*) ;  /* 0xfffffe4408047949 */ /* 0x000fea000383ffff */
.L_x_1456:
[----:B------:R-:W-:-:S04]  /*1bbf0*/  FADD R3, R3, 1 ;  /* 0x3f80000003037421 */ /* 0x000fc80000000000 */
[----:B------:R-:W-:Y:S01]  /*1bc00*/  FADD R8, R3, R6 ;  /* 0x0000000603087221 */ /* 0x000fe20000000000 */
[----:B------:R-:W-:Y:S06]  /*1bc10*/  BRA `(.L_x_524) ;  /* 0x0000000400987947 */ /* 0x000fec0003800000 */
.L_x_1455:
[----:B------:R-:W-:-:S04]  /*1bc20*/  FADD R3, R3, 1 ;  /* 0x3f80000003037421 */ /* 0x000fc80000000000 */
[----:B------:R-:W-:Y:S01]  /*1bc30*/  FADD R8, R3, 1 ;  /* 0x3f80000003087421 */ /* 0x000fe20000000000 */
[----:B------:R-:W-:Y:S06]  /*1bc40*/  BRA `(.L_x_524) ;  /* 0x00000004008c7947 */ /* 0x000fec0003800000 */
.L_x_528:
[----:B------:R-:W-:-:S04]  /*1bc50*/  MOV R8, 0xfffffff6 ;  /* 0xfffffff600087802 */ /* 0x000fc80000000f00 */
[----:B------:R-:W-:-:S04]  /*1bc60*/  VIADDMNMX.U32 R9, R9, R8, 0x2, PT ;  /* 0x0000000209097446 */ /* 0x000fc80003800008 */
[----:B------:R-:W-:-:S04]  /*1bc70*/  SHF.L.U32 R10, R9, 0x2, RZ ;  /* 0x00000002090a7819 */ /* 0x000fc800000006ff */
[----:B------:R-:W1:Y:S02]  /*1bc80*/  LDC R8, c[0x2][R10+0x4d8] ;  /* 0x008136000a087b82 */ /* 0x000e640000000800 */
[----:B-1----:R-:W-:-:S04]  /*1bc90*/  SHF.R.S32.HI R9, RZ, 0x1f, R8 ;  /* 0x0000001fff097819 */ /* 0x002fc80000011408 */
.L_x_1458:
[----:B------:R-:W-:Y:S05]  /*1bca0*/  BRX R8 -0x1bcb0                                                         (*"BRANCH_TARGETS .L_x_1459,.L_x_1460,.L_x_526"*) ;  /* 0xfffffe4008d47949 */ /* 0x000fea000383ffff */
.L_x_1460:
[----:B------:R-:W-:-:S04]  /*1bcb0*/  FADD R3, R3, 1 ;  /* 0x3f80000003037421 */ /* 0x000fc80000000000 */
[----:B------:R-:W-:Y:S01]  /*1bcc0*/  FADD R8, R3, R6 ;  /* 0x0000000603087221 */ /* 0x000fe20000000000 */
[----:B------:R-:W-:Y:S06]  /*1bcd0*/  BRA `(.L_x_524) ;  /* 0x0000000400687947 */ /* 0x000fec0003800000 */
.L_x_1459:
[----:B------:R-:W-:-:S04]  /*1bce0*/  FADD R3, R3, 1 ;  /* 0x3f80000003037421 */ /* 0x000fc80000000000 */
[----:B------:R-:W-:Y:S01]  /*1bcf0*/  FADD R8, R3, 1 ;  /* 0x3f80000003087421 */ /* 0x000fe20000000000 */
[----:B------:R-:W-:Y:S06]  /*1bd00*/  BRA `(.L_x_524) ;  /* 0x00000004005c7947 */ /* 0x000fec0003800000 */
.L_x_521:
[----:B------:R-:W-:-:S13]  /*1bd10*/  ISETP.GT.AND P0, PT, R9, 0x12, PT ;  /* 0x000000120900780c */ /* 0x000fda0003f04270 */
[----:B------:R-:W-:Y:S05]  /*1bd20*/  @P0 BRA `(.L_x_529) ;  /* 0x0000000000a40947 */ /* 0x000fea0003800000 */
[----:B------:R-:W-:-:S13]  /*1bd30*/  ISETP.GT.AND P0, PT, R9, 0xe, PT ;  /* 0x0000000e0900780c */ /* 0x000fda0003f04270 */
[----:B------:R-:W-:Y:S05]  /*1bd40*/  @P0 BRA `(.L_x_530) ;  /* 0x0000000000340947 */ /* 0x000fea0003800000 */
[----:B------:R-:W-:-:S05]  /*1bd50*/  IMAD.MOV.U32 R8, RZ, RZ, -0xc ;  /* 0xfffffff4ff087424 */ /* 0x000fca00078e00ff */
[----:B------:R-:W-:-:S04]  /*1bd60*/  VIADDMNMX.U32 R9, R9, R8, 0x3, PT ;  /* 0x0000000309097446 */ /* 0x000fc80003800008 */
[----:B------:R-:W-:-:S04]  /*1bd70*/  SHF.L.U32 R10, R9, 0x2, RZ ;  /* 0x00000002090a7819 */ /* 0x000fc800000006ff */
[----:B------:R-:W1:Y:S02]  /*1bd80*/  LDC R8, c[0x2][R10+0x4e4] ;  /* 0x008139000a087b82 */ /* 0x000e640000000800 */
[----:B-1----:R-:W-:-:S04]  /*1bd90*/  SHF.R.S32.HI R9, RZ, 0x1f, R8 ;  /* 0x0000001fff097819 */ /* 0x002fc80000011408 */
.L_x_1462:
[----:B------:R-:W-:Y:S05]  /*1bda0*/  BRX R8 -0x1bdb0                                                         (*"BRANCH_TARGETS .L_x_1463,.L_x_1464,.L_x_1465,.L_x_526"*) ;  /* 0xfffffe4008947949 */ /* 0x000fea000383ffff */
.L_x_1465:
[----:B------:R-:W-:Y:S01]  /*1bdb0*/  FADD R8, R3, 1 ;  /* 0x3f80000003087421 */ /* 0x000fe20000000000 */
[----:B------:R-:W-:Y:S06]  /*1bdc0*/  BRA `(.L_x_524) ;  /* 0x00000004002c7947 */ /* 0x000fec0003800000 */
.L_x_1464:
[----:B------:R-:W-:Y:S01]  /*1bdd0*/  FADD R8, R3, 1 ;  /* 0x3f80000003087421 */ /* 0x000fe20000000000 */
[----:B------:R-:W-:Y:S06]  /*1bde0*/  BRA `(.L_x_524) ;  /* 0x0000000400247947 */ /* 0x000fec0003800000 */
.L_x_1463:
[----:B------:R-:W-:-:S04]  /*1bdf0*/  FADD R3, R3, 1 ;  /* 0x3f80000003037421 */ /* 0x000fc80000000000 */
[----:B------:R-:W-:Y:S01]  /*1be00*/  FADD R8, R3, R6 ;  /* 0x0000000603087221 */ /* 0x000fe20000000000 */
[----:B------:R-:W-:Y:S06]  /*1be10*/  BRA `(.L_x_524) ;  /* 0x0000000400187947 */ /* 0x000fec0003800000 */
.L_x_530:
[----:B------:R-:W-:-:S13]  /*1be20*/  ISETP.GT.AND P0, PT, R9, 0x10, PT ;  /* 0x000000100900780c */ /* 0x000fda0003f04270 */
[----:B------:R-:W-:Y:S05]  /*1be30*/  @P0 BRA `(.L_x_531) ;  /* 0x0000000000300947 */ /* 0x000fea0003800000 */
[----:B------:R-:W-:-:S04]  /*1be40*/  MOV R8, 0xfffffff1 ;  /* 0xfffffff100087802 */ /* 0x000fc80000000f00 */
[----:B------:R-:W-:-:S05]  /*1be50*/  VIADDMNMX.U32 R9, R9, R8, 0x2, PT ;  /* 0x0000000209097446 */ /* 0x000fca0003800008 */
[----:B------:R-:W-:-:S04]  /*1be60*/  IMAD.SHL.U32 R10, R9, 0x4, RZ ;  /* 0x00000004090a7824 */ /* 0x000fc800078e00ff */
[----:B------:R-:W1:Y:S02]  /*1be70*/  LDC R8, c[0x2][R10+0x4f4] ;  /* 0x00813d000a087b82 */ /* 0x000e640000000800 */
[----:B-1----:R-:W-:-:S04]  /*1be80*/  SHF.R.S32.HI R9, RZ, 0x1f, R8 ;  /* 0x0000001fff097819 */ /* 0x002fc80000011408 */
.L_x_1467:
[----:B------:R-:W-:Y:S05]  /*1be90*/  BRX R8 -0x1bea0                                                         (*"BRANCH_TARGETS .L_x_1468,.L_x_1469,.L_x_526"*) ;  /* 0xfffffe4008587949 */ /* 0x000fea000383ffff */
.L_x_1469:
[----:B------:R-:W-:-:S04]  /*1bea0*/  FADD R3, R3, 1 ;  /* 0x3f80000003037421 */ /* 0x000fc80000000000 */
[----:B------:R-:W-:Y:S01]  /*1beb0*/  FADD R8, R3, 1 ;  /* 0x3f80000003087421 */ /* 0x000fe20000000000 */
[----:B------:R-:W-:Y:S06]  /*1bec0*/  BRA `(.L_x_524) ;  /* 0x0000000000ec7947 */ /* 0x000fec0003800000 */
.L_x_1468:
[----:B------:R-:W-:-:S04]  /*1bed0*/  FADD R3, R3, 1 ;  /* 0x3f80000003037421 */ /* 0x000fc80000000000 */
[----:B------:R-:W-:Y:S01]  /*1bee0*/  FADD R8, R3, R6 ;  /* 0x0000000603087221 */ /* 0x000fe20000000000 */
[----:B------:R-:W-:Y:S06]  /*1bef0*/  BRA `(.L_x_524) ;  /* 0x0000000000e07947 */ /* 0x000fec0003800000 */
.L_x_531:
[----:B------:R-:W-:-:S04]  /*1bf00*/  MOV R8, 0xffffffef ;  /* 0xffffffef00087802 */ /* 0x000fc80000000f00 */
[----:B------:R-:W-:-:S04]  /*1bf10*/  VIADDMNMX.U32 R9, R9, R8, 0x2, PT ;  /* 0x0000000209097446 */ /* 0x000fc80003800008 */
[----:B------:R-:W-:-:S04]  /*1bf20*/  SHF.L.U32 R10, R9, 0x2, RZ ;  /* 0x00000002090a7819 */ /* 0x000fc800000006ff */
[----:B------:R-:W1:Y:S02]  /*1bf30*/  LDC R8, c[0x2][R10+0x500] ;  /* 0x008140000a087b82 */ /* 0x000e640000000800 */
[----:B-1----:R-:W-:-:S04]  /*1bf40*/  SHF.R.S32.HI R9, RZ, 0x1f, R8 ;  /* 0x0000001fff097819 */ /* 0x002fc80000011408 */
.L_x_1471:
[----:B------:R-:W-:Y:S05]  /*1bf50*/  BRX R8 -0x1bf60                                                         (*"BRANCH_TARGETS .L_x_1472,.L_x_1473,.L_x_526"*) ;  /* 0xfffffe4008287949 */ /* 0x000fea000383ffff */
.L_x_1473:
[----:B------:R-:W-:-:S04]  /*1bf60*/  FADD R3, R3, 1 ;  /* 0x3f80000003037421 */ /* 0x000fc80000000000 */
[----:B------:R-:W-:Y:S01]  /*1bf70*/  FADD R8, R3, 1 ;  /* 0x3f80000003087421 */ /* 0x000fe20000000000 */
[----:B------:R-:W-:Y:S06]  /*1bf80*/  BRA `(.L_x_524) ;  /* 0x0000000000bc7947 */ /* 0x000fec0003800000 */
.L_x_1472:
[----:B------:R-:W-:-:S04]  /*1bf90*/  FADD R6, R6, 1 ;  /* 0x3f80000006067421 */ /* 0x000fc80000000000 */
[----:B------:R-:W-:Y:S01]  /*1bfa0*/  FADD R8, R6, R3 ;  /* 0x0000000306087221 */ /* 0x000fe20000000000 */
[----:B------:R-:W-:Y:S06]  /*1bfb0*/  BRA `(.L_x_524) ;  /* 0x0000000000b07947 */ /* 0x000fec0003800000 */
.L_x_529:
        /* <DEDUP_REMOVED lines=9> */
.L_x_1475:
[----:B------:R-:W-:Y:S05]  /*1c050*/  BRX R8 -0x1c060                                                         (*"BRANCH_TARGETS .L_x_1476,.L_x_1477,.L_x_526"*) ;  /* 0xfffffe3c08e87949 */ /* 0x000fea000383ffff */
.L_x_1477:
[----:B------:R-:W-:Y:S01]  /*1c060*/  FADD R8, R3, 1 ;  /* 0x3f80000003087421 */ /* 0x000fe20000000000 */
[----:B------:R-:W-:Y:S06]  /*1c070*/  BRA `(.L_x_524) ;  /* 0x0000000000807947 */ /* 0x000fec0003800000 */
.L_x_1476:
[----:B------:R-:W-:Y:S01]  /*1c080*/  FADD R8, R3, 1 ;  /* 0x3f80000003087421 */ /* 0x000fe20000000000 */
[----:B------:R-:W-:Y:S06]  /*1c090*/  BRA `(.L_x_524) ;  /* 0x0000000000787947 */ /* 0x000fec0003800000 */
.L_x_533:
[----:B------:R-:W-:-:S04]  /*1c0a0*/  MOV R6, 0xffffffeb ;  /* 0xffffffeb00067802 */ /* 0x000fc80000000f00 */
[----:B------:R-:W-:-:S05]  /*1c0b0*/  VIADDMNMX.U32 R9, R9, R6, 0x2, PT ;  /* 0x0000000209097446 */ /* 0x000fca0003800006 */
[----:B------:R-:W-:-:S04]  /*1c0c0*/  IMAD.SHL.U32 R6, R9, 0x4, RZ ;  /* 0x0000000409067824 */ /* 0x000fc800078e00ff */
[----:B------:R-:W1:Y:S02]  /*1c0d0*/  LDC R8, c[0x2][R6+0x518] ;  /* 0x0081460006087b82 */ /* 0x000e640000000800 */
[----:B-1----:R-:W-:-:S04]  /*1c0e0*/  SHF.R.S32.HI R9, RZ, 0x1f, R8 ;  /* 0x0000001fff097819 */ /* 0x002fc80000011408 */
.L_x_1479:
[----:B------:R-:W-:Y:S05]  /*1c0f0*/  BRX R8 -0x1c100                                                         (*"BRANCH_TARGETS .L_x_1480,.L_x_1481,.L_x_526"*) ;  /* 0xfffffe3c08c07949 */ /* 0x000fea000383ffff */
.L_x_1481:
[----:B------:R-:W-:Y:S01]  /*1c100*/  FADD R8, R3, 1 ;  /* 0x3f80000003087421 */ /* 0x000fe20000000000 */
[----:B------:R-:W-:Y:S06]  /*1c110*/  BRA `(.L_x_524) ;  /* 0x0000000000587947 */ /* 0x000fec0003800000 */
.L_x_1480:
[----:B------:R-:W-:Y:S01]  /*1c120*/  FADD R8, R3, 1 ;  /* 0x3f80000003087421 */ /* 0x000fe20000000000 */
[----:B------:R-:W-:Y:S06]  /*1c130*/  BRA `(.L_x_524) ;  /* 0x0000000000507947 */ /* 0x000fec0003800000 */
.L_x_532:
[----:B------:R-:W-:-:S13]  /*1c140*/  ISETP.GT.AND P0, PT, R9, 0x18, PT ;  /* 0x000000180900780c */ /* 0x000fda0003f04270 */
[----:B------:R-:W-:Y:S05]  /*1c150*/  @P0 BRA `(.L_x_534) ;  /* 0x0000000000280947 */ /* 0x000fea0003800000 */
[----:B------:R-:W-:-:S04]  /*1c160*/  MOV R6, 0xffffffe9 ;  /* 0xffffffe900067802 */ /* 0x000fc80000000f00 */
[----:B------:R-:W-:-:S04]  /*1c170*/  VIADDMNMX.U32 R9, R9, R6, 0x2, PT ;  /* 0x0000000209097446 */ /* 0x000fc80003800006 */
[----:B------:R-:W-:-:S04]  /*1c180*/  SHF.L.U32 R6, R9, 0x2, RZ ;  /* 0x0000000209067819 */ /* 0x000fc800000006ff */
[----:B------:R-:W1:Y:S02]  /*1c190*/  LDC R8, c[0x2][R6+0x524] ;  /* 0x0081490006087b82 */ /* 0x000e640000000800 */
[----:B-1----:R-:W-:-:S04]  /*1c1a0*/  SHF.R.S32.HI R9, RZ, 0x1f, R8 ;  /* 0x0000001fff097819 */ /* 0x002fc80000011408 */
.L_x_1483:
[----:B------:R-:W-:Y:S05]  /*1c1b0*/  BRX R8 -0x1c1c0                                                         (*"BRANCH_TARGETS .L_x_1484,.L_x_1485,.L_x_526"*) ;  /* 0xfffffe3c08907949 */ /* 0x000fea000383ffff */
.L_x_1485:
[----:B------:R-:W-:Y:S01]  /*1c1c0*/  FADD R8, R3, 1 ;  /* 0x3f80000003087421 */ /* 0x000fe20000000000 */
[----:B------:R-:W-:Y:S06]  /*1c1d0*/  BRA `(.L_x_524) ;  /* 0x0000000000287947 */ /* 0x000fec0003800000 */
.L_x_1484:
[----:B------:R-:W-:Y:S01]  /*1c1e0*/  FADD R8, R3, 1 ;  /* 0x3f80000003087421 */ /* 0x000fe20000000000 */
[----:B------:R-:W-:Y:S06]  /*1c1f0*/  BRA `(.L_x_524) ;  /* 0x0000000000207947 */ /* 0x000fec0003800000 */
.L_x_534:
[----:B------:R-:W-:-:S13]  /*1c200*/  ISETP.NE.AND P0, PT, R9, 0x19, PT ;  /* 0x000000190900780c */ /* 0x000fda0003f05270 */
[----:B------:R-:W-:Y:S05]  /*1c210*/  @!P0 BRA `(.L_x_535) ;  /* 0x0000000000148947 */ /* 0x000fea0003800000 */
[----:B------:R-:W-:-:S13]  /*1c220*/  ISETP.NE.AND P0, PT, R9, 0x1a, PT ;  /* 0x0000001a0900780c */ /* 0x000fda0003f05270 */
[----:B------:R-:W-:Y:S01]  /*1c230*/  @!P0 FADD R8, R3, 1 ;  /* 0x3f80000003088421 */ /* 0x000fe20000000000 */
[----:B------:R-:W-:Y:S06]  /*1c240*/  @!P0 BRA `(.L_x_524) ;  /* 0x00000000000c8947 */ /* 0x000fec0003800000 */
.L_x_526:
[----:B------:R-:W-:Y:S01]  /*1c250*/  IMAD.MOV.U32 R8, RZ, RZ, 0x7fc00000 ;  /* 0x7fc00000ff087424 */ /* 0x000fe200078e00ff */
[----:B------:R-:W-:Y:S06]  /*1c260*/  BRA `(.L_x_524) ;  /* 0x0000000000047947 */ /* 0x000fec0003800000 */
.L_x_535:
[----:B------:R-:W-:-:S07]  /*1c270*/  FADD R8, R3, 1 ;  /* 0x3f80000003087421 */ /* 0x000fce0000000000 */
.L_x_524:
[----:B------:R-:W-:Y:S05]  /*1c280*/  BSYNC.RECONVERGENT B0 ;  /* 0x0000000000007941 */ /* 0x000fea0003800200 */
.L_x_520:
        /* <DEDUP_REMOVED lines=14> */
.L_x_1487:
[----:B------:R-:W-:Y:S05]  /*1c370*/  BRX R12 -0x1c380                                                        (*"BRANCH_TARGETS .L_x_1488,.L_x_1489,.L_x_1490,.L_x_542"*) ;  /* 0xfffffe3c0c207949 */ /* 0x000fea000383ffff */
.L_x_1490:
[----:B------:R-:W-:Y:S01]  /*1c380*/  FADD R3, R5, 1 ;  /* 0x3f80000005037421 */ /* 0x000fe20000000000 */
[----:B------:R-:W-:Y:S06]  /*1c390*/  BRA `(.L_x_540) ;  /* 0x0000000800547947 */ /* 0x000fec0003800000 */
.L_x_1489:
[----:B------:R-:W-:Y:S01]  /*1c3a0*/  FADD R3, R5, 1 ;  /* 0x3f80000005037421 */ /* 0x000fe20000000000 */
[----:B------:R-:W-:Y:S06]  /*1c3b0*/  BRA `(.L_x_540) ;  /* 0x00000008004c7947 */ /* 0x000fec0003800000 */
.L_x_1488:
[----:B------:R-:W-:Y:S01]  /*1c3c0*/  FADD R3, R5, 1 ;  /* 0x3f80000005037421 */ /* 0x000fe20000000000 */
[----:B------:R-:W-:Y:S06]  /*1c3d0*/  BRA `(.L_x_540) ;  /* 0x0000000800447947 */ /* 0x000fec0003800000 */
.L_x_539:
        /* <DEDUP_REMOVED lines=8> */
.L_x_541:
[----:B------:R-:W-:Y:S02]  /*1c460*/  ISETP.NE.AND P0, PT, R6, 0x3, PT ;  /* 0x000000030600780c */ /* 0x000fe40003f05270 */
[----:B------:R-:W-:-:S11]  /*1c470*/  MOV R3, R5 ;  /* 0x0000000500037202 */ /* 0x000fd60000000f00 */
[----:B------:R-:W-:Y:S05]  /*1c480*/  @!P0 BRA `(.L_x_540) ;  /* 0x0000000800188947 */ /* 0x000fea0003800000 */
[----:B------:R-:W-:Y:S02]  /*1c490*/  ISETP.NE.AND P0, PT, R6, 0x4, PT ;  /* 0x000000040600780c */ /* 0x000fe40003f05270 */
[----:B------:R-:W-:-:S11]  /*1c4a0*/  MOV R3, R4 ;  /* 0x0000000400037202 */ /* 0x000fd60000000f00 */
[----:B------:R-:W-:Y:S05]  /*1c4b0*/  @!P0 BRA `(.L_x_540) ;  /* 0x00000008000c8947 */ /* 0x000fea0003800000 */
[----:B------:R-:W-:Y:S05]  /*1c4c0*/  BRA `(.L_x_542) ;  /* 0x0000000400fc7947 */ /* 0x000fea0003800000 */
.L_x_538:
[----:B------:R-:W-:-:S13]  /*1c4d0*/  ISETP.GT.AND P0, PT, R6, 0x7, PT ;  /* 0x000000070600780c */ /* 0x000fda0003f04270 */
[----:B------:R-:W-:Y:S05]  /*1c4e0*/  @P0 BRA `(.L_x_543) ;  /* 0x00000000003c0947 */ /* 0x000fea0003800000 */
[----:B------:R-:W-:-:S05]  /*1c4f0*/  IMAD.MOV.U32 R3, RZ, RZ, -0x5 ;  /* 0xfffffffbff037424 */ /* 0x000fca00078e00ff */
[----:B------:R-:W-:-:S04]  /*1c500*/  VIADDMNMX.U32 R6, R6, R3, 0x3, PT ;  /* 0x0000000306067446 */ /* 0x000fc80003800003 */
[----:B------:R-:W-:-:S04]  /*1c510*/  SHF.L.U32 R6, R6, 0x2, RZ ;  /* 0x0000000206067819 */ /* 0x000fc800000006ff */
[----:B0-----:R-:W0:Y:S02]  /*1c520*/  LDC R12, c[0x2][R6+0x540] ;  /* 0x00815000060c7b82 */ /* 0x001e240000000800 */
[----:B0-----:R-:W-:-:S04]  /*1c530*/  SHF.R.S32.HI R13, RZ, 0x1f, R12 ;  /* 0x0000001fff0d7819 */ /* 0x001fc8000001140c */
.L_x_1492:
[----:B------:R-:W-:Y:S05]  /*1c540*/  BRX R12 -0x1c550                                                        (*"BRANCH_TARGETS .L_x_1493,.L_x_1494,.L_x_1495,.L_x_542"*) ;  /* 0xfffffe380cac7949 */ /* 0x000fea000383ffff */
.L_x_1495:
[----:B------:R-:W-:-:S04]  /*1c550*/  FADD R4, R4, 1 ;  /* 0x3f80000004047421 */ /* 0x000fc80000000000 */
[----:B------:R-:W-:Y:S01]  /*1c560*/  FADD R3, R4, R5 ;  /* 0x0000000504037221 */ /* 0x000fe20000000000 */
[----:B------:R-:W-:Y:S06]  /*1c570*/  BRA `(.L_x_540) ;  /* 0x0000000400dc7947 */ /* 0x000fec0003800000 */
.L_x_1494:
[----:B------:R-:W-:-:S04]  /*1c580*/  FADD R3, R5, 1 ;  /* 0x3f80000005037421 */ /* 0x000fc80000000000 */
[----:B------:R-:W-:Y:S01]  /*1c590*/  FADD R3, R3, R4 ;  /* 0x0000000403037221 */ /* 0x000fe20000000000 */
[----:B------:R-:W-:Y:S06]  /*1c5a0*/  BRA `(.L_x_540) ;  /* 0x0000000400d07947 */ /* 0x000fec0003800000 */
.L_x_1493:
[----:B------:R-:W-:-:S04]  /*1c5b0*/  FADD R3, R5, 1 ;  /* 0x3f80000005037421 */ /* 0x000fc80000000000 */
[----:B------:R-:W-:Y:S01]  /*1c5c0*/  FADD R3, R3, R4 ;  /* 0x0000000403037221 */ /* 0x000fe20000000000 */
[----:B------:R-:W-:Y:S06]  /*1c5d0*/  BRA `(.L_x_540) ;  /* 0x0000000400c47947 */ /* 0x000fec0003800000 */
.L_x_543:
[----:B------:R-:W-:-:S13]  /*1c5e0*/  ISETP.GT.AND P0, PT, R6, 0x9, PT ;  /* 0x000000090600780c */ /* 0x000fda0003f04270 */
[----:B------:R-:W-:Y:S05]  /*1c5f0*/  @P0 BRA `(.L_x_544) ;  /* 0x0000000000300947 */ /* 0x000fea0003800000 */
[----:B------:R-:W-:-:S04]  /*1c600*/  MOV R3, 0xfffffff8 ;  /* 0xfffffff800037802 */ /* 0x000fc80000000f00 */
[----:B------:R-:W-:-:S05]  /*1c610*/  VIADDMNMX.U32 R6, R6, R3, 0x2, PT ;  /* 0x0000000206067446 */ /* 0x000fca0003800003 */
[----:B------:R-:W-:-:S04]  /*1c620*/  IMAD.SHL.U32 R6, R6, 0x4, RZ ;  /* 0x0000000406067824 */ /* 0x000fc800078e00ff */
[----:B0-----:R-:W0:Y:S02]  /*1c630*/  LDC R12, c[0x2][R6+0x550] ;  /* 0x00815400060c7b82 */ /* 0x001e240000000800 */
[----:B0-----:R-:W-:-:S04]  /*1c640*/  SHF.R.S32.HI R13, RZ, 0x1f, R12 ;  /* 0x0000001fff0d7819 */ /* 0x001fc8000001140c */
.L_x_1497:
[----:B------:R-:W-:Y:S05]  /*1c650*/  BRX R12 -0x1c660                                                        (*"BRANCH_TARGETS .L_x_1498,.L_x_1499,.L_x_542"*) ;  /* 0xfffffe380c687949 */ /* 0x000fea000383ffff */
.L_x_1499:
[----:B------:R-:W-:-:S04]  /*1c660*/  FADD R3, R5, 1 ;  /* 0x3f80000005037421 */ /* 0x000fc80000000000 */
[----:B------:R-:W-:Y:S01]  /*1c670*/  FADD R3, R3, R4 ;  /* 0x0000000403037221 */ /* 0x000fe20000000000 */
[----:B------:R-:W-:Y:S06]  /*1c680*/  BRA `(.L_x_540) ;  /* 0x0000000400987947 */ /* 0x000fec0003800000 */
.L_x_1498:
[----:B------:R-:W-:-:S04]  /*1c690*/  FADD R3, R5, 1 ;  /* 0x3f80000005037421 */ /* 0x000fc80000000000 */
[----:B------:R-:W-:Y:S01]  /*1c6a0*/  FADD R3, R3, 1 ;  /* 0x3f80000003037421 */ /* 0x000fe20000000000 */
[----:B------:R-:W-:Y:S06]  /*1c6b0*/  BRA `(.L_x_540) ;  /* 0x00000004008c7947 */ /* 0x000fec0003800000 */
.L_x_544:
[----:B------:R-:W-:-:S04]  /*1c6c0*/  MOV R3, 0xfffffff6 ;  /* 0xfffffff600037802 */ /* 0x000fc80000000f00 */
[----:B------:R-:W-:-:S04]  /*1c6d0*/  VIADDMNMX.U32 R6, R6, R3, 0x2, PT ;  /* 0x0000000206067446 */ /* 0x000fc80003800003 */
[----:B------:R-:W-:-:S04]  /*1c6e0*/  SHF.L.U32 R6, R6, 0x2, RZ ;  /* 0x0000000206067819 */ /* 0x000fc800000006ff */
[----:B0-----:R-:W0:Y:S02]  /*1c6f0*/  LDC R12, c[0x2][R6+0x55c] ;  /* 0x00815700060c7b82 */ /* 0x001e240000000800 */
[----:B0-----:R-:W-:-:S04]  /*1c700*/  SHF.R.S32.HI R13, RZ, 0x1f, R12 ;  /* 0x0000001fff0d7819 */ /* 0x001fc8000001140c */
.L_x_1501:
[----:B------:R-:W-:Y:S05]  /*1c710*/  BRX R12 -0x1c720                                                        (*"BRANCH_TARGETS .L_x_1502,.L_x_1503,.L_x_542"*) ;  /* 0xfffffe380c387949 */ /* 0x000fea000383ffff */
.L_x_1503:
[----:B------:R-:W-:-:S04]  /*1c720*/  FADD R3, R5, 1 ;  /* 0x3f80000005037421 */ /* 0x000fc80000000000 */
[----:B------:R-:W-:Y:S01]  /*1c730*/  FADD R3, R3, R4 ;  /* 0x0000000403037221 */ /* 0x000fe20000000000 */
[----:B------:R-:W-:Y:S06]  /*1c740*/  BRA `(.L_x_540) ;  /* 0x0000000400687947 */ /* 0x000fec0003800000 */
.L_x_1502:
[----:B------:R-:W-:-:S04]  /*1c750*/  FADD R3, R5, 1 ;  /* 0x3f80000005037421 */ /* 0x000fc80000000000 */
[----:B------:R-:W-:Y:S01]  /*1c760*/  FADD R3, R3, 1 ;  /* 0x3f80000003037421 */ /* 0x000fe20000000000 */
[----:B------:R-:W-:Y:S06]  /*1c770*/  BRA `(.L_x_540) ;  /* 0x00000004005c7947 */ /* 0x000fec0003800000 */
.L_x_537:
        /* <DEDUP_REMOVED lines=9> */
.L_x_1505:
[----:B------:R-:W-:Y:S05]  /*1c810*/  BRX R12 -0x1c820                                                        (*"BRANCH_TARGETS .L_x_1506,.L_x_1507,.L_x_1508,.L_x_542"*) ;  /* 0xfffffe340cf87949 */ /* 0x000fea000383ffff */
.L_x_1508:
[----:B------:R-:W-:Y:S01]  /*1c820*/  FADD R3, R5, 1 ;  /* 0x3f80000005037421 */ /* 0x000fe20000000000 */
[----:B------:R-:W-:Y:S06]  /*1c830*/  BRA `(.L_x_540) ;  /* 0x00000004002c7947 */ /* 0x000fec0003800000 */
.L_x_1507:
[----:B------:R-:W-:Y:S01]  /*1c840*/  FADD R3, R5, 1 ;  /* 0x3f80000005037421 */ /* 0x000fe20000000000 */
[----:B------:R-:W-:Y:S06]  /*1c850*/  BRA `(.L_x_540) ;  /* 0x0000000400247947 */ /* 0x000fec0003800000 */
.L_x_1506:
[----:B------:R-:W-:-:S04]  /*1c860*/  FADD R3, R5, 1 ;  /* 0x3f80000005037421 */ /* 0x000fc80000000000 */
[----:B------:R-:W-:Y:S01]  /*1c870*/  FADD R3, R3, R4 ;  /* 0x0000000403037221 */ /* 0x000fe20000000000 */
[----:B------:R-:W-:Y:S06]  /*1c880*/  BRA `(.L_x_540) ;  /* 0x0000000400187947 */ /* 0x000fec0003800000 */
.L_x_546:
[----:B------:R-:W-:-:S13]  /*1c890*/  ISETP.GT.AND P0, PT, R6, 0x10, PT ;  /* 0x000000100600780c */ /* 0x000fda0003f04270 */
[----:B------:R-:W-:Y:S05]  /*1c8a0*/  @P0 BRA `(.L_x_547) ;  /* 0x0000000000300947 */ /* 0x000fea0003800000 */
[----:B------:R-:W-:-:S04]  /*1c8b0*/  MOV R3, 0xfffffff1 ;  /* 0xfffffff100037802 */ /* 0x000fc80000000f00 */
[----:B------:R-:W-:-:S05]  /*1c8c0*/  VIADDMNMX.U32 R6, R6, R3, 0x2, PT ;  /* 0x0000000206067446 */ /* 0x000fca0003800003 */
[----:B------:R-:W-:-:S04]  /*1c8d0*/  IMAD.SHL.U32 R6, R6, 0x4, RZ ;  /* 0x0000000406067824 */ /* 0x000fc800078e00ff */
[----:B0-----:R-:W0:Y:S02]  /*1c8e0*/  LDC R12, c[0x2][R6+0x578] ;  /* 0x00815e00060c7b82 */ /* 0x001e240000000800 */
[----:B0-----:R-:W-:-:S04]  /*1c8f0*/  SHF.R.S32.HI R13, RZ, 0x1f, R12 ;  /* 0x0000001fff0d7819 */ /* 0x001fc8000001140c */
.L_x_1510:
[----:B------:R-:W-:Y:S05]  /*1c900*/  BRX R12 -0x1c910                                                        (*"BRANCH_TARGETS .L_x_1511,.L_x_1512,.L_x_542"*) ;  /* 0xfffffe340cbc7949 */ /* 0x000fea000383ffff */
.L_x_1512:
[----:B------:R-:W-:-:S04]  /*1c910*/  FADD R3, R5, 1 ;  /* 0x3f80000005037421 */ /* 0x000fc80000000000 */
[----:B------:R-:W-:Y:S01]  /*1c920*/  FADD R3, R3, 1 ;  /* 0x3f80000003037421 */ /* 0x000fe20000000000 */
[----:B------:R-:W-:Y:S06]  /*1c930*/  BRA `(.L_x_540) ;  /* 0x0000000000ec7947 */ /* 0x000fec0003800000 */
.L_x_1511:
[----:B------:R-:W-:-:S04]  /*1c940*/  FADD R3, R5, 1 ;  /* 0x3f80000005037421 */ /* 0x000fc80000000000 */
[----:B------:R-:W-:Y:S01]  /*1c950*/  FADD R3, R3, R4 ;  /* 0x0000000403037221 */ /* 0x000fe20000000000 */
[----:B------:R-:W-:Y:S06]  /*1c960*/  BRA `(.L_x_540) ;  /* 0x0000000000e07947 */ /* 0x000fec0003800000 */
.L_x_547:
[----:B------:R-:W-:-:S04]  /*1c970*/  MOV R3, 0xffffffef ;  /* 0xffffffef00037802 */ /* 0x000fc80000000f00 */
[----:B------:R-:W-:-:S04]  /*1c980*/  VIADDMNMX.U32 R6, R6, R3, 0x2, PT ;  /* 0x0000000206067446 */ /* 0x000fc80003800003 */
[----:B------:R-:W-:-:S04]  /*1c990*/  SHF.L.U32 R6, R6, 0x2, RZ ;  /* 0x0000000206067819 */ /* 0x000fc800000006ff */
[----:B0-----:R-:W0:Y:S02]  /*1c9a0*/  LDC R12, c[0x2][R6+0x584] ;  /* 0x00816100060c7b82 */ /* 0x001e240000000800 */
[----:B0-----:R-:W-:-:S04]  /*1c9b0*/  SHF.R.S32.HI R13, RZ, 0x1f, R12 ;  /* 0x0000001fff0d7819 */ /* 0x001fc8000001140c */
.L_x_1514:
[----:B------:R-:W-:Y:S05]  /*1c9c0*/  BRX R12 -0x1c9d0                                                        (*"BRANCH_TARGETS .L_x_1515,.L_x_1516,.L_x_542"*) ;  /* 0xfffffe340c8c7949 */ /* 0x000fea000383ffff */
.L_x_1516:
[----:B------:R-:W-:-:S04]  /*1c9d0*/  FADD R3, R5, 1 ;  /* 0x3f80000005037421 */ /* 0x000fc80000000000 */
[----:B------:R-:W-:Y:S01]  /*1c9e0*/  FADD R3, R3, 1 ;  /* 0x3f80000003037421 */ /* 0x000fe20000000000 */
[----:B------:R-:W-:Y:S06]  /*1c9f0*/  BRA `(.L_x_540) ;  /* 0x0000000000bc7947 */ /* 0x000fec0003800000 */
.L_x_1515:
[----:B------:R-:W-:-:S04]  /*1ca00*/  FADD R4, R4, 1 ;  /* 0x3f80000004047421 */ /* 0x000fc80000000000 */
[----:B------:R-:W-:Y:S01]  /*1ca10*/  FADD R3, R4, R5 ;  /* 0x0000000504037221 */ /* 0x000fe20000000000 */
[----:B------:R-:W-:Y:S06]  /*1ca20*/  BRA `(.L_x_540) ;  /* 0x0000000000b07947 */ /* 0x000fec0003800000 */
.L_x_545:
        /* <DEDUP_REMOVED lines=9> */
.L_x_1518:
[----:B------:R-:W-:Y:S05]  /*1cac0*/  BRX R12 -0x1cad0                                                        (*"BRANCH_TARGETS .L_x_1519,.L_x_1520,.L_x_542"*) ;  /* 0xfffffe340c4c7949 */ /* 0x000fea000383ffff */
.L_x_1520:
[----:B------:R-:W-:Y:S01]  /*1cad0*/  FADD R3, R5, 1 ;  /* 0x3f80000005037421 */ /* 0x000fe20000000000 */
[----:B------:R-:W-:Y:S06]  /*1cae0*/  BRA `(.L_x_540) ;  /* 0x0000000000807947 */ /* 0x000fec0003800000 */
.L_x_1519:
[----:B------:R-:W-:Y:S01]  /*1caf0*/  FADD R3, R5, 1 ;  /* 0x3f80000005037421 */ /* 0x000fe20000000000 */
[----:B------:R-:W-:Y:S06]  /*1cb00*/  BRA `(.L_x_540) ;  /* 0x0000000000787947 */ /* 0x000fec0003800000 */
.L_x_549:
[----:B------:R-:W-:-:S04]  /*1cb10*/  MOV R3, 0xffffffeb ;  /* 0xffffffeb00037802 */ /* 0x000fc80000000f00 */
[----:B------:R-:W-:-:S05]  /*1cb20*/  VIADDMNMX.U32 R6, R6, R3, 0x2, PT ;  /* 0x0000000206067446 */ /* 0x000fca0003800003 */
[----:B------:R-:W-:-:S04]  /*1cb30*/  IMAD.SHL.U32 R6, R6, 0x4, RZ ;  /* 0x0000000406067824 */ /* 0x000fc800078e00ff */
[----:B0-----:R-:W0:Y:S02]  /*1cb40*/  LDC R12, c[0x2][R6+0x59c] ;  /* 0x00816700060c7b82 */ /* 0x001e240000000800 */
[----:B0-----:R-:W-:-:S04]  /*1cb50*/  SHF.R.S32.HI R13, RZ, 0x1f, R12 ;  /* 0x0000001fff0d7819 */ /* 0x001fc8000001140c */
.L_x_1522:
[----:B------:R-:W-:Y:S05]  /*1cb60*/  BRX R12 -0x1cb70                                                        (*"BRANCH_TARGETS .L_x_1523,.L_x_1524,.L_x_542"*) ;  /* 0xfffffe340c247949 */ /* 0x000fea000383ffff */
.L_x_1524:
[----:B------:R-:W-:Y:S01]  /*1cb70*/  FADD R3, R5, 1 ;  /* 0x3f80000005037421 */ /* 0x000fe20000000000 */
[----:B------:R-:W-:Y:S06]  /*1cb80*/  BRA `(.L_x_540) ;  /* 0x0000000000587947 */ /* 0x000fec0003800000 */
.L_x_1523:
[----:B------:R-:W-:Y:S01]  /*1cb90*/  FADD R3, R5, 1 ;  /* 0x3f80000005037421 */ /* 0x000fe20000000000 */
[----:B------:R-:W-:Y:S06]  /*1cba0*/  BRA `(.L_x_540) ;  /* 0x0000000000507947 */ /* 0x000fec0003800000 */
.L_x_548:
[----:B------:R-:W-:-:S13]  /*1cbb0*/  ISETP.GT.AND P0, PT, R6, 0x18, PT ;  /* 0x000000180600780c */ /* 0x000fda0003f04270 */
[----:B------:R-:W-:Y:S05]  /*1cbc0*/  @P0 BRA `(.L_x_550) ;  /* 0x0000000000280947 */ /* 0x000fea0003800000 */
[----:B------:R-:W-:-:S04]  /*1cbd0*/  MOV R3, 0xffffffe9 ;  /* 0xffffffe900037802 */ /* 0x000fc80000000f00 */
[----:B------:R-:W-:-:S04]  /*1cbe0*/  VIADDMNMX.U32 R6, R6, R3, 0x2, PT ;  /* 0x0000000206067446 */ /* 0x000fc80003800003 */
[----:B------:R-:W-:-:S04]  /*1cbf0*/  SHF.L.U32 R6, R6, 0x2, RZ ;  /* 0x0000000206067819 */ /* 0x000fc800000006ff */
[----:B0-----:R-:W0:Y:S02]  /*1cc00*/  LDC R12, c[0x2][R6+0x5a8] ;  /* 0x00816a00060c7b82 */ /* 0x001e240000000800 */
[----:B0-----:R-:W-:-:S04]  /*1cc10*/  SHF.R.S32.HI R13, RZ, 0x1f, R12 ;  /* 0x0000001fff0d7819 */ /* 0x001fc8000001140c */
.L_x_1526:
[----:B------:R-:W-:Y:S05]  /*1cc20*/  BRX R12 -0x1cc30                                                        (*"BRANCH_TARGETS .L_x_1527,.L_x_1528,.L_x_542"*) ;  /* 0xfffffe300cf47949 */ /* 0x000fea000383ffff */
.L_x_1528:
[----:B------:R-:W-:Y:S01]  /*1cc30*/  FADD R3, R5, 1 ;  /* 0x3f80000005037421 */ /* 0x000fe20000000000 */
[----:B------:R-:W-:Y:S06]  /*1cc40*/  BRA `(.L_x_540) ;  /* 0x0000000000287947 */ /* 0x000fec0003800000 */
.L_x_1527:
[----:B------:R-:W-:Y:S01]  /*1cc50*/  FADD R3, R5, 1 ;  /* 0x3f80000005037421 */ /* 0x000fe20000000000 */
[----:B------:R-:W-:Y:S06]  /*1cc60*/  BRA `(.L_x_540) ;  /* 0x0000000000207947 */ /* 0x000fec0003800000 */
.L_x_550:
[----:B------:R-:W-:-:S13]  /*1cc70*/  ISETP.NE.AND P0, PT, R6, 0x19, PT ;  /* 0x000000190600780c */ /* 0x000fda0003f05270 */
[----:B------:R-:W-:Y:S05]  /*1cc80*/  @!P0 BRA `(.L_x_551) ;  /* 0x0000000000148947 */ /* 0x000fea0003800000 */
[----:B------:R-:W-:-:S13]  /*1cc90*/  ISETP.NE.AND P0, PT, R6, 0x1a, PT ;  /* 0x0000001a0600780c */ /* 0x000fda0003f05270 */
[----:B------:R-:W-:Y:S01]  /*1cca0*/  @!P0 FADD R3, R5, 1 ;  /* 0x3f80000005038421 */ /* 0x000fe20000000000 */
[----:B------:R-:W-:Y:S06]  /*1ccb0*/  @!P0 BRA `(.L_x_540) ;  /* 0x00000000000c8947 */ /* 0x000fec0003800000 */
.L_x_542:
[----:B------:R-:W-:Y:S01]  /*1ccc0*/  IMAD.MOV.U32 R3, RZ, RZ, 0x7fc00000 ;  /* 0x7fc00000ff037424 */ /* 0x000fe200078e00ff */
[----:B------:R-:W-:Y:S06]  /*1ccd0*/  BRA `(.L_x_540) ;  /* 0x0000000000047947 */ /* 0x000fec0003800000 */
.L_x_551:
[----:B------:R-:W-:-:S07]  /*1cce0*/  FADD R3, R5, 1 ;  /* 0x3f80000005037421 */ /* 0x000fce0000000000 */
.L_x_540:
[----:B------:R-:W-:Y:S05]  /*1ccf0*/  BSYNC.RECONVERGENT B0 ;  /* 0x0000000000007941 */ /* 0x000fea0003800200 */
.L_x_536:
        /* <DEDUP_REMOVED lines=14> */
.L_x_1530:
[----:B------:R-:W-:Y:S05]  /*1cde0*/  BRX R4 -0x1cdf0                                                         (*"BRANCH_TARGETS .L_x_1531,.L_x_1532,.L_x_1533,.L_x_558"*) ;  /* 0xfffffe3004847949 */ /* 0x000fea000383ffff */
.L_x_1533:
[----:B------:R-:W-:Y:S01]  /*1cdf0*/  FADD R4, R2, 1 ;  /* 0x3f80000002047421 */ /* 0x000fe20000000000 */
[----:B------:R-:W-:Y:S06]  /*1ce00*/  BRA `(.L_x_556) ;  /* 0x0000000800547947 */ /* 0x000fec0003800000 */
.L_x_1532:
[----:B------:R-:W-:Y:S01]  /*1ce10*/  FADD R4, R2, 1 ;  /* 0x3f80000002047421 */ /* 0x000fe20000000000 */
[----:B------:R-:W-:Y:S06]  /*1ce20*/  BRA `(.L_x_556) ;  /* 0x00000008004c7947 */ /* 0x000fec0003800000 */
.L_x_1531:
[----:B------:R-:W-:Y:S01]  /*1ce30*/  FADD R4, R2, 1 ;  /* 0x3f80000002047421 */ /* 0x000fe20000000000 */
[----:B------:R-:W-:Y:S06]  /*1ce40*/  BRA `(.L_x_556) ;  /* 0x0000000800447947 */ /* 0x000fec0003800000 */
.L_x_555:
        /* <DEDUP_REMOVED lines=8> */
.L_x_557:
[----:B------:R-:W-:Y:S02]  /*1ced0*/  ISETP.NE.AND P0, PT, R5, 0x3, PT ;  /* 0x000000030500780c */ /* 0x000fe40003f05270 */
[----:B------:R-:W-:-:S11]  /*1cee0*/  MOV R4, R2 ;  /* 0x0000000200047202 */ /* 0x000fd60000000f00 */
[----:B------:R-:W-:Y:S05]  /*1cef0*/  @!P0 BRA `(.L_x_556) ;  /* 0x0000000800188947 */ /* 0x000fea0003800000 */
[----:B------:R-:W-:Y:S02]  /*1cf00*/  ISETP.NE.AND P0, PT, R5, 0x4, PT ;  /* 0x000000040500780c */ /* 0x000fe40003f05270 */
[----:B------:R-:W-:-:S11]  /*1cf10*/  MOV R4, R0 ;  /* 0x0000000000047202 */ /* 0x000fd60000000f00 */
[----:B------:R-:W-:Y:S05]  /*1cf20*/  @!P0 BRA `(.L_x_556) ;  /* 0x00000008000c8947 */ /* 0x000fea0003800000 */
[----:B------:R-:W-:Y:S05]  /*1cf30*/  BRA `(.L_x_558) ;  /* 0x0000000400fc7947 */ /* 0x000fea0003800000 */
.L_x_554:
[----:B------:R-:W-:-:S13]  /*1cf40*/  ISETP.GT.AND P0, PT, R5, 0x7, PT ;  /* 0x000000070500780c */ /* 0x000fda0003f04270 */
[----:B------:R-:W-:Y:S05]  /*1cf50*/  @P0 BRA `(.L_x_559) ;  /* 0x00000000003c0947 */ /* 0x000fea0003800000 */
[----:B------:R-:W-:-:S05]  /*1cf60*/  IMAD.MOV.U32 R4, RZ, RZ, -0x5 ;  /* 0xfffffffbff047424 */ /* 0x000fca00078e00ff */
[----:B------:R-:W-:-:S04]  /*1cf70*/  VIADDMNMX.U32 R5, R5, R4, 0x3, PT ;  /* 0x0000000305057446 */ /* 0x000fc80003800004 */
[----:B------:R-:W-:-:S04]  /*1cf80*/  SHF.L.U32 R6, R5, 0x2, RZ ;  /* 0x0000000205067819 */ /* 0x000fc800000006ff */
[----:B------:R-:W1:Y:S02]  /*1cf90*/  LDC R4, c[0x2][R6+0x5c4] ;  /* 0x0081710006047b82 */ /* 0x000e640000000800 */
[----:B-1----:R-:W-:-:S04]  /*1cfa0*/  SHF.R.S32.HI R5, RZ, 0x1f, R4 ;  /* 0x0000001fff057819 */ /* 0x002fc80000011404 */
.L_x_1535:
[----:B------:R-:W-:Y:S05]  /*1cfb0*/  BRX R4 -0x1cfc0                                                         (*"BRANCH_TARGETS .L_x_1536,.L_x_1537,.L_x_1538,.L_x_558"*) ;  /* 0xfffffe3004107949 */ /* 0x000fea000383ffff */
.L_x_1538:
[----:B------:R-:W-:-:S04]  /*1cfc0*/  FADD R5, R0, 1 ;  /* 0x3f80000000057421 */ /* 0x000fc80000000000 */
[----:B------:R-:W-:Y:S01]  /*1cfd0*/  FADD R4, R5, R2 ;  /* 0x0000000205047221 */ /* 0x000fe20000000000 */
[----:B------:R-:W-:Y:S06]  /*1cfe0*/  BRA `(.L_x_556) ;  /* 0x0000000400dc7947 */ /* 0x000fec0003800000 */
.L_x_1537:
[----:B------:R-:W-:-:S04]  /*1cff0*/  FADD R5, R2, 1 ;  /* 0x3f80000002057421 */ /* 0x000fc80000000000 */
[----:B------:R-:W-:Y:S01]  /*1d000*/  FADD R4, R5, R0 ;  /* 0x0000000005047221 */ /* 0x000fe20000000000 */
[----:B------:R-:W-:Y:S06]  /*1d010*/  BRA `(.L_x_556) ;  /* 0x0000000400d07947 */ /* 0x000fec0003800000 */
.L_x_1536:
[----:B------:R-:W-:-:S04]  /*1d020*/  FADD R5, R2, 1 ;  /* 0x3f80000002057421 */ /* 0x000fc80000000000 */
[----:B------:R-:W-:Y:S01]  /*1d030*/  FADD R4, R5, R0 ;  /* 0x0000000005047221 */ /* 0x000fe20000000000 */
[----:B------:R-:W-:Y:S06]  /*1d040*/  BRA `(.L_x_556) ;  /* 0x0000000400c47947 */ /* 0x000fec0003800000 */
.L_x_559:
[----:B------:R-:W-:-:S13]  /*1d050*/  ISETP.GT.AND P0, PT, R5, 0x9, PT ;  /* 0x000000090500780c */ /* 0x000fda0003f04270 */
[----:B------:R-:W-:Y:S05]  /*1d060*/  @P0 BRA `(.L_x_560) ;  /* 0x0000000000300947 */ /* 0x000fea0003800000 */
[----:B------:R-:W-:-:S04]  /*1d070*/  MOV R4, 0xfffffff8 ;  /* 0xfffffff800047802 */ /* 0x000fc80000000f00 */
[----:B------:R-:W-:-:S05]  /*1d080*/  VIADDMNMX.U32 R5, R5, R4, 0x2, PT ;  /* 0x0000000205057446 */ /* 0x000fca0003800004 */
[----:B------:R-:W-:-:S04]  /*1d090*/  IMAD.SHL.U32 R6, R5, 0x4, RZ ;  /* 0x0000000405067824 */ /* 0x000fc800078e00ff */
[----:B------:R-:W1:Y:S02]  /*1d0a0*/  LDC R4, c[0x2][R6+0x5d4] ;  /* 0x0081750006047b82 */ /* 0x000e640000000800 */
[----:B-1----:R-:W-:-:S04]  /*1d0b0*/  SHF.R.S32.HI R5, RZ, 0x1f, R4 ;  /* 0x0000001fff057819 */ /* 0x002fc80000011404 */
.L_x_1540:
[----:B------:R-:W-:Y:S05]  /*1d0c0*/  BRX R4 -0x1d0d0                                                         (*"BRANCH_TARGETS .L_x_1541,.L_x_1542,.L_x_558"*) ;  /* 0xfffffe2c04cc7949 */ /* 0x000fea000383ffff */
.L_x_1542:
[----:B------:R-:W-:-:S04]  /*1d0d0*/  FADD R5, R2, 1 ;  /* 0x3f80000002057421 */ /* 0x000fc80000000000 */
[----:B------:R-:W-:Y:S01]  /*1d0e0*/  FADD R4, R5, R0 ;  /* 0x0000000005047221 */ /* 0x000fe20000000000 */
[----:B------:R-:W-:Y:S06]  /*1d0f0*/  BRA `(.L_x_556) ;  /* 0x0000000400987947 */ /* 0x000fec0003800000 */
.L_x_1541:
[----:B------:R-:W-:-:S04]  /*1d100*/  FADD R2, R2, 1 ;  /* 0x3f80000002027421 */ /* 0x000fc80000000000 */
[----:B------:R-:W-:Y:S01]  /*1d110*/  FADD R4, R2, 1 ;  /* 0x3f80000002047421 */ /* 0x000fe20000000000 */
[----:B------:R-:W-:Y:S06]  /*1d120*/  BRA `(.L_x_556) ;  /* 0x00000004008c7947 */ /* 0x000fec0003800000 */
.L_x_560:
[----:B------:R-:W-:-:S04]  /*1d130*/  MOV R4, 0xfffffff6 ;  /* 0xfffffff600047802 */ /* 0x000fc80000000f00 */
[----:B------:R-:W-:-:S04]  /*1d140*/  VIADDMNMX.U32 R5, R5, R4, 0x2, PT ;  /* 0x0000000205057446 */ /* 0x000fc80003800004 */
[----:B------:R-:W-:-:S04]  /*1d150*/  SHF.L.U32 R6, R5, 0x2, RZ ;  /* 0x0000000205067819 */ /* 0x000fc800000006ff */
[----:B------:R-:W1:Y:S02]  /*1d160*/  LDC R4, c[0x2][R6+0x5e0] ;  /* 0x0081780006047b82 */ /* 0x000e640000000800 */
[----:B-1----:R-:W-:-:S04]  /*1d170*/  SHF.R.S32.HI R5, RZ, 0x1f, R4 ;  /* 0x0000001fff057819 */ /* 0x002fc80000011404 */
.L_x_1544:
[----:B------:R-:W-:Y:S05]  /*1d180*/  BRX R4 -0x1d190                                                         (*"BRANCH_TARGETS .L_x_1545,.L_x_1546,.L_x_558"*) ;  /* 0xfffffe2c049c7949 */ /* 0x000fea000383ffff */
.L_x_1546:
[----:B------:R-:W-:-:S04]  /*1d190*/  FADD R5, R2, 1 ;  /* 0x3f80000002057421 */ /* 0x000fc80000000000 */
[----:B------:R-:W-:Y:S01]  /*1d1a0*/  FADD R4, R5, R0 ;  /* 0x0000000005047221 */ /* 0x000fe20000000000 */
[----:B------:R-:W-:Y:S06]  /*1d1b0*/  BRA `(.L_x_556) ;  /* 0x0000000400687947 */ /* 0x000fec0003800000 */
.L_x_1545:
[----:B------:R-:W-:-:S04]  /*1d1c0*/  FADD R2, R2, 1 ;  /* 0x3f80000002027421 */ /* 0x000fc80000000000 */
[----:B------:R-:W-:Y:S01]  /*1d1d0*/  FADD R4, R2, 1 ;  /* 0x3f80000002047421 */ /* 0x000fe20000000000 */
[----:B------:R-:W-:Y:S06]  /*1d1e0*/  BRA `(.L_x_556) ;  /* 0x00000004005c7947 */ /* 0x000fec0003800000 */
.L_x_553:
        /* <DEDUP_REMOVED lines=9> */
.L_x_1548:
[----:B------:R-:W-:Y:S05]  /*1d280*/  BRX R4 -0x1d290                                                         (*"BRANCH_TARGETS .L_x_1549,.L_x_1550,.L_x_1551,.L_x_558"*) ;  /* 0xfffffe2c045c7949 */ /* 0x000fea000383ffff */
.L_x_1551:
[----:B------:R-:W-:Y:S01]  /*1d290*/  FADD R4, R2, 1 ;  /* 0x3f80000002047421 */ /* 0x000fe20000000000 */
[----:B------:R-:W-:Y:S06]  /*1d2a0*/  BRA `(.L_x_556) ;  /* 0x00000004002c7947 */ /* 0x000fec0003800000 */
.L_x_1550:
[----:B------:R-:W-:Y:S01]  /*1d2b0*/  FADD R4, R2, 1 ;  /* 0x3f80000002047421 */ /* 0x000fe20000000000 */
[----:B------:R-:W-:Y:S06]  /*1d2c0*/  BRA `(.L_x_556) ;  /* 0x0000000400247947 */ /* 0x000fec0003800000 */
.L_x_1549:
[----:B------:R-:W-:-:S04]  /*1d2d0*/  FADD R5, R2, 1 ;  /* 0x3f80000002057421 */ /* 0x000fc80000000000 */
[----:B------:R-:W-:Y:S01]  /*1d2e0*/  FADD R4, R5, R0 ;  /* 0x0000000005047221 */ /* 0x000fe20000000000 */
[----:B------:R-:W-:Y:S06]  /*1d2f0*/  BRA `(.L_x_556) ;  /* 0x0000000400187947 */ /* 0x000fec0003800000 */
.L_x_562:
[----:B------:R-:W-:-:S13]  /*1d300*/  ISETP.GT.AND P0, PT, R5, 0x10, PT ;  /* 0x000000100500780c */ /* 0x000fda0003f04270 */
[----:B------:R-:W-:Y:S05]  /*1d310*/  @P0 BRA `(.L_x_563) ;  /* 0x0000000000300947 */ /* 0x000fea0003800000 */
[----:B------:R-:W-:-:S04]  /*1d320*/  MOV R4, 0xfffffff1 ;  /* 0xfffffff100047802 */ /* 0x000fc80000000f00 */
[----:B------:R-:W-:-:S05]  /*1d330*/  VIADDMNMX.U32 R5, R5, R4, 0x2, PT ;  /* 0x0000000205057446 */ /* 0x000fca0003800004 */
[----:B------:R-:W-:-:S04]  /*1d340*/  IMAD.SHL.U32 R6, R5, 0x4, RZ ;  /* 0x0000000405067824 */ /* 0x000fc800078e00ff */
[----:B------:R-:W1:Y:S02]  /*1d350*/  LDC R4, c[0x2][R6+0x5fc] ;  /* 0x00817f0006047b82 */ /* 0x000e640000000800 */
[----:B-1----:R-:W-:-:S04]  /*1d360*/  SHF.R.S32.HI R5, RZ, 0x1f, R4 ;  /* 0x0000001fff057819 */ /* 0x002fc80000011404 */
.L_x_1553:
[----:B------:R-:W-:Y:S05]  /*1d370*/  BRX R4 -0x1d380                                                         (*"BRANCH_TARGETS .L_x_1554,.L_x_1555,.L_x_558"*) ;  /* 0xfffffe2c04207949 */ /* 0x000fea000383ffff */
.L_x_1555:
[----:B------:R-:W-:-:S04]  /*1d380*/  FADD R2, R2, 1 ;  /* 0x3f80000002027421 */ /* 0x000fc80000000000 */
[----:B------:R-:W-:Y:S01]  /*1d390*/  FADD R4, R2, 1 ;  /* 0x3f80000002047421 */ /* 0x000fe20000000000 */
[----:B------:R-:W-:Y:S06]  /*1d3a0*/  BRA `(.L_x_556) ;  /* 0x0000000000ec7947 */ /* 0x000fec0003800000 */
.L_x_1554:
[----:B------:R-:W-:-:S04]  /*1d3b0*/  FADD R5, R2, 1 ;  /* 0x3f80000002057421 */ /* 0x000fc80000000000 */
[----:B------:R-:W-:Y:S01]  /*1d3c0*/  FADD R4, R5, R0 ;  /* 0x0000000005047221 */ /* 0x000fe20000000000 */
[----:B------:R-:W-:Y:S06]  /*1d3d0*/  BRA `(.L_x_556) ;  /* 0x0000000000e07947 */ /* 0x000fec0003800000 */
.L_x_563:
[----:B------:R-:W-:-:S04]  /*1d3e0*/  MOV R4, 0xffffffef ;  /* 0xffffffef00047802 */ /* 0x000fc80000000f00 */
[----:B------:R-:W-:-:S04]  /*1d3f0*/  VIADDMNMX.U32 R5, R5, R4, 0x2, PT ;  /* 0x0000000205057446 */ /* 0x000fc80003800004 */
[----:B------:R-:W-:-:S04]  /*1d400*/  SHF.L.U32 R6, R5, 0x2, RZ ;  /* 0x0000000205067819 */ /* 0x000fc800000006ff */
[----:B------:R-:W1:Y:S02]  /*1d410*/  LDC R4, c[0x2][R6+0x608] ;  /* 0x0081820006047b82 */ /* 0x000e640000000800 */
[----:B-1----:R-:W-:-:S04]  /*1d420*/  SHF.R.S32.HI R5, RZ, 0x1f, R4 ;  /* 0x0000001fff057819 */ /* 0x002fc80000011404 */
.L_x_1557:
[----:B------:R-:W-:Y:S05]  /*1d430*/  BRX R4 -0x1d440                                                         (*"BRANCH_TARGETS .L_x_1558,.L_x_1559,.L_x_558"*) ;  /* 0xfffffe2804f07949 */ /* 0x000fea000383ffff */
.L_x_1559:
[----:B------:R-:W-:-:S04]  /*1d440*/  FADD R2, R2, 1 ;  /* 0x3f80000002027421 */ /* 0x000fc80000000000 */
[----:B------:R-:W-:Y:S01]  /*1d450*/  FADD R4, R2, 1 ;  /* 0x3f80000002047421 */ /* 0x000fe20000000000 */
[----:B------:R-:W-:Y:S06]  /*1d460*/  BRA `(.L_x_556) ;  /* 0x0000000000bc7947 */ /* 0x000fec0003800000 */
.L_x_1558:
[----:B------:R-:W-:-:S04]  /*1d470*/  FADD R5, R0, 1 ;  /* 0x3f80000000057421 */ /* 0x000fc80000000000 */
[----:B------:R-:W-:Y:S01]  /*1d480*/  FADD R4, R5, R2 ;  /* 0x0000000205047221 */ /* 0x000fe20000000000 */
[----:B------:R-:W-:Y:S06]  /*1d490*/  BRA `(.L_x_556) ;  /* 0x0000000000b07947 */ /* 0x000fec0003800000 */
.L_x_561:
        /* <DEDUP_REMOVED lines=9> */
.L_x_1561:
[----:B------:R-:W-:Y:S05]  /*1d530*/  BRX R4 -0x1d540                                                         (*"BRANCH_TARGETS .L_x_1562,.L_x_1563,.L_x_558"*) ;  /* 0xfffffe2804b07949 */ /* 0x000fea000383ffff */
.L_x_1563:
[----:B------:R-:W-:Y:S01]  /*1d540*/  FADD R4, R2, 1 ;  /* 0x3f80000002047421 */ /* 0x000fe20000000000 */
[----:B------:R-:W-:Y:S06]  /*1d550*/  BRA `(.L_x_556) ;  /* 0x0000000000807947 */ /* 0x000fec0003800000 */
.L_x_1562:
[----:B------:R-:W-:Y:S01]  /*1d560*/  FADD R4, R2, 1 ;  /* 0x3f80000002047421 */ /* 0x000fe20000000000 */
[----:B------:R-:W-:Y:S06]  /*1d570*/  BRA `(.L_x_556) ;  /* 0x0000000000787947 */ /* 0x000fec0003800000 */
.L_x_565:
[----:B------:R-:W-:-:S04]  /*1d580*/  MOV R0, 0xffffffeb ;  /* 0xffffffeb00007802 */ /* 0x000fc80000000f00 */
[----:B------:R-:W-:-:S05]  /*1d590*/  VIADDMNMX.U32 R5, R5, R0, 0x2, PT ;  /* 0x0000000205057446 */ /* 0x000fca0003800000 */
[----:B------:R-:W-:-:S04]  /*1d5a0*/  IMAD.SHL.U32 R0, R5, 0x4, RZ ;  /* 0x0000000405007824 */ /* 0x000fc800078e00ff */
[----:B------:R-:W1:Y:S02]  /*1d5b0*/  LDC R4, c[0x2][R0+0x620] ;  /* 0x0081880000047b82 */ /* 0x000e640000000800 */
[----:B-1----:R-:W-:-:S04]  /*1d5c0*/  SHF.R.S32.HI R5, RZ, 0x1f, R4 ;  /* 0x0000001fff057819 */ /* 0x002fc80000011404 */
.L_x_1565:
[----:B------:R-:W-:Y:S05]  /*1d5d0*/  BRX R4 -0x1d5e0                                                         (*"BRANCH_TARGETS .L_x_1566,.L_x_1567,.L_x_558"*) ;  /* 0xfffffe2804887949 */ /* 0x000fea000383ffff */
.L_x_1567:
[----:B------:R-:W-:Y:S01]  /*1d5e0*/  FADD R4, R2, 1 ;  /* 0x3f80000002047421 */ /* 0x000fe20000000000 */
[----:B------:R-:W-:Y:S06]  /*1d5f0*/  BRA `(.L_x_556) ;  /* 0x0000000000587947 */ /* 0x000fec0003800000 */
.L_x_1566:
[----:B------:R-:W-:Y:S01]  /*1d600*/  FADD R4, R2, 1 ;  /* 0x3f80000002047421 */ /* 0x000fe20000000000 */
[----:B------:R-:W-:Y:S06]  /*1d610*/  BRA `(.L_x_556) ;  /* 0x0000000000507947 */ /* 0x000fec0003800000 */
.L_x_564:
[----:B------:R-:W-:-:S13]  /*1d620*/  ISETP.GT.AND P0, PT, R5, 0x18, PT ;  /* 0x000000180500780c */ /* 0x000fda0003f04270 */
[----:B------:R-:W-:Y:S05]  /*1d630*/  @P0 BRA `(.L_x_566) ;  /* 0x0000000000280947 */ /* 0x000fea0003800000 */
[----:B------:R-:W-:-:S04]  /*1d640*/  MOV R0, 0xffffffe9 ;  /* 0xffffffe900007802 */ /* 0x000fc80000000f00 */
[----:B------:R-:W-:-:S04]  /*1d650*/  VIADDMNMX.U32 R5, R5, R0, 0x2, PT ;  /* 0x0000000205057446 */ /* 0x000fc80003800000 */
[----:B------:R-:W-:-:S04]  /*1d660*/  SHF.L.U32 R0, R5, 0x2, RZ ;  /* 0x0000000205007819 */ /* 0x000fc800000006ff */
[----:B------:R-:W1:Y:S02]  /*1d670*/  LDC R4, c[0x2][R0+0x62c] ;  /* 0x00818b0000047b82 */ /* 0x000e640000000800 */
[----:B-1----:R-:W-:-:S04]  /*1d680*/  SHF.R.S32.HI R5, RZ, 0x1f, R4 ;  /* 0x0000001fff057819 */ /* 0x002fc80000011404 */
.L_x_1569:
[----:B------:R-:W-:Y:S05]  /*1d690*/  BRX R4 -0x1d6a0                                                         (*"BRANCH_TARGETS .L_x_1570,.L_x_1571,.L_x_558"*) ;  /* 0xfffffe2804587949 */ /* 0x000fea000383ffff */
.L_x_1571:
[----:B------:R-:W-:Y:S01]  /*1d6a0*/  FADD R4, R2, 1 ;  /* 0x3f80000002047421 */ /* 0x000fe20000000000 */
[----:B------:R-:W-:Y:S06]  /*1d6b0*/  BRA `(.L_x_556) ;  /* 0x0000000000287947 */ /* 0x000fec0003800000 */
.L_x_1570:
[----:B------:R-:W-:Y:S01]  /*1d6c0*/  FADD R4, R2, 1 ;  /* 0x3f80000002047421 */ /* 0x000fe20000000000 */
[----:B------:R-:W-:Y:S06]  /*1d6d0*/  BRA `(.L_x_556) ;  /* 0x0000000000207947 */ /* 0x000fec0003800000 */
.L_x_566:
[----:B------:R-:W-:-:S13]  /*1d6e0*/  ISETP.NE.AND P0, PT, R5, 0x19, PT ;  /* 0x000000190500780c */ /* 0x000fda0003f05270 */
[----:B------:R-:W-:Y:S05]  /*1d6f0*/  @!P0 BRA `(.L_x_567) ;  /* 0x0000000000148947 */ /* 0x000fea0003800000 */
[----:B------:R-:W-:-:S13]  /*1d700*/  ISETP.NE.AND P0, PT, R5, 0x1a, PT ;  /* 0x0000001a0500780c */ /* 0x000fda0003f05270 */
[----:B------:R-:W-:Y:S01]  /*1d710*/  @!P0 FADD R4, R2, 1 ;  /* 0x3f80000002048421 */ /* 0x000fe20000000000 */
[----:B------:R-:W-:Y:S06]  /*1d720*/  @!P0 BRA `(.L_x_556) ;  /* 0x00000000000c8947 */ /* 0x000fec0003800000 */
.L_x_558:
[----:B------:R-:W-:Y:S01]  /*1d730*/  IMAD.MOV.U32 R4, RZ, RZ, 0x7fc00000 ;  /* 0x7fc00000ff047424 */ /* 0x000fe200078e00ff */
[----:B------:R-:W-:Y:S06]  /*1d740*/  BRA `(.L_x_556) ;  /* 0x0000000000047947 */ /* 0x000fec0003800000 */
.L_x_567:
[----:B------:R-:W-:-:S07]  /*1d750*/  FADD R4, R2, 1 ;  /* 0x3f80000002047421 */ /* 0x000fce0000000000 */
.L_x_556:
[----:B------:R-:W-:Y:S05]  /*1d760*/  BSYNC.RECONVERGENT B0 ;  /* 0x0000000000007941 */ /* 0x000fea0003800200 */
.L_x_552:
        /* <DEDUP_REMOVED lines=14> */
.L_x_1573:
[----:B------:R-:W-:Y:S05]  /*1d850*/  BRX R6 -0x1d860                                                         (*"BRANCH_TARGETS .L_x_1574,.L_x_1575,.L_x_1576,.L_x_574"*) ;  /* 0xfffffe2406e87949 */ /* 0x000fea000383ffff */
.L_x_1576:
[----:B------:R-:W-:Y:S01]  /*1d860*/  FADD R0, R8, 1 ;  /* 0x3f80000008007421 */ /* 0x000fe20000000000 */
[----:B------:R-:W-:Y:S06]  /*1d870*/  BRA `(.L_x_572) ;  /* 0x0000000800547947 */ /* 0x000fec0003800000 */
.L_x_1575:
[----:B------:R-:W-:Y:S01]  /*1d880*/  FADD R0, R8, 1 ;  /* 0x3f80000008007421 */ /* 0x000fe20000000000 */
[----:B------:R-:W-:Y:S06]  /*1d890*/  BRA `(.L_x_572) ;  /* 0x00000008004c7947 */ /* 0x000fec0003800000 */
.L_x_1574:
[----:B------:R-:W-:Y:S01]  /*1d8a0*/  FADD R0, R8, 1 ;  /* 0x3f80000008007421 */ /* 0x000fe20000000000 */
[----:B------:R-:W-:Y:S06]  /*1d8b0*/  BRA `(.L_x_572) ;  /* 0x0000000800447947 */ /* 0x000fec0003800000 */
.L_x_571:
        /* <DEDUP_REMOVED lines=8> */
.L_x_573:
[----:B------:R-:W-:Y:S02]  /*1d940*/  ISETP.NE.AND P0, PT, R2, 0x3, PT ;  /* 0x000000030200780c */ /* 0x000fe40003f05270 */
[----:B------:R-:W-:-:S11]  /*1d950*/  MOV R0, R8 ;  /* 0x0000000800007202 */ /* 0x000fd60000000f00 */
[----:B------:R-:W-:Y:S05]  /*1d960*/  @!P0 BRA `(.L_x_572) ;  /* 0x0000000800188947 */ /* 0x000fea0003800000 */
[----:B------:R-:W-:Y:S02]  /*1d970*/  ISETP.NE.AND P0, PT, R2, 0x4, PT ;  /* 0x000000040200780c */ /* 0x000fe40003f05270 */
[----:B------:R-:W-:-:S11]  /*1d980*/  MOV R0, R7 ;  /* 0x0000000700007202 */ /* 0x000fd60000000f00 */
[----:B------:R-:W-:Y:S05]  /*1d990*/  @!P0 BRA `(.L_x_572) ;  /* 0x00000008000c8947 */ /* 0x000fea0003800000 */
[----:B------:R-:W-:Y:S05]  /*1d9a0*/  BRA `(.L_x_574) ;  /* 0x0000000400fc7947 */ /* 0x000fea0003800000 */
.L_x_570:
[----:B------:R-:W-:-:S13]  /*1d9b0*/  ISETP.GT.AND P0, PT, R2, 0x7, PT ;  /* 0x000000070200780c */ /* 0x000fda0003f04270 */
[----:B------:R-:W-:Y:S05]  /*1d9c0*/  @P0 BRA `(.L_x_575) ;  /* 0x00000000003c0947 */ /* 0x000fea0003800000 */
[----:B------:R-:W-:-:S05]  /*1d9d0*/  IMAD.MOV.U32 R5, RZ, RZ, -0x5 ;  /* 0xfffffffbff057424 */ /* 0x000fca00078e00ff */
[----:B------:R-:W-:-:S04]  /*1d9e0*/  VIADDMNMX.U32 R2, R2, R5, 0x3, PT ;  /* 0x0000000302027446 */ /* 0x000fc80003800005 */
[----:B------:R-:W-:-:S04]  /*1d9f0*/  SHF.L.U32 R2, R2, 0x2, RZ ;  /* 0x0000000202027819 */ /* 0x000fc800000006ff */
[----:B0-----:R-:W0:Y:S02]  /*1da00*/  LDC R12, c[0x2][R2+0x648] ;  /* 0x00819200020c7b82 */ /* 0x001e240000000800 */
[----:B0-----:R-:W-:-:S04]  /*1da10*/  SHF.R.S32.HI R13, RZ, 0x1f, R12 ;  /* 0x0000001fff0d7819 */ /* 0x001fc8000001140c */
.L_x_1578:
[----:B------:R-:W-:Y:S05]  /*1da20*/  BRX R12 -0x1da30                                                        (*"BRANCH_TARGETS .L_x_1579,.L_x_1580,.L_x_1581,.L_x_574"*) ;  /* 0xfffffe240c747949 */ /* 0x000fea000383ffff */
.L_x_1581:
[----:B------:R-:W-:-:S04]  /*1da30*/  FADD R7, R7, 1 ;  /* 0x3f80000007077421 */ /* 0x000fc80000000000 */
[----:B------:R-:W-:Y:S01]  /*1da40*/  FADD R0, R7, R8 ;  /* 0x0000000807007221 */ /* 0x000fe20000000000 */
[----:B------:R-:W-:Y:S06]  /*1da50*/  BRA `(.L_x_572) ;  /* 0x0000000400dc7947 */ /* 0x000fec0003800000 */
.L_x_1580:
[----:B------:R-:W-:-:S04]  /*1da60*/  FADD R0, R8, 1 ;  /* 0x3f80000008007421 */ /* 0x000fc80000000000 */
[----:B------:R-:W-:Y:S01]  /*1da70*/  FADD R0, R0, R7 ;  /* 0x0000000700007221 */ /* 0x000fe20000000000 */
[----:B------:R-:W-:Y:S06]  /*1da80*/  BRA `(.L_x_572) ;  /* 0x0000000400d07947 */ /* 0x000fec0003800000 */
.L_x_1579:
[----:B------:R-:W-:-:S04]  /*1da90*/  FADD R0, R8, 1 ;  /* 0x3f80000008007421 */ /* 0x000fc80000000000 */
[----:B------:R-:W-:Y:S01]  /*1daa0*/  FADD R0, R0, R7 ;  /* 0x0000000700007221 */ /* 0x000fe20000000000 */
[----:B------:R-:W-:Y:S06]  /*1dab0*/  BRA `(.L_x_572) ;  /* 0x0000000400c47947 */ /* 0x000fec0003800000 */
.L_x_575:
[----:B------:R-:W-:-:S13]  /*1dac0*/  ISETP.GT.AND P0, PT, R2, 0x9, PT ;  /* 0x000000090200780c */ /* 0x000fda0003f04270 */
[----:B------:R-:W-:Y:S05]  /*1dad0*/  @P0 BRA `(.L_x_576) ;  /* 0x0000000000300947 */ /* 0x000fea0003800000 */
[----:B------:R-:W-:-:S04]  /*1dae0*/  MOV R5, 0xfffffff8 ;  /* 0xfffffff800057802 */ /* 0x000fc80000000f00 */
[----:B------:R-:W-:-:S05]  /*1daf0*/  VIADDMNMX.U32 R2, R2, R5, 0x2, PT ;  /* 0x0000000202027446 */ /* 0x000fca0003800005 */
[----:B------:R-:W-:-:S04]  /*1db00*/  IMAD.SHL.U32 R2, R2, 0x4, RZ ;  /* 0x0000000402027824 */ /* 0x000fc800078e00ff */
[----:B0-----:R-:W0:Y:S02]  /*1db10*/  LDC R12, c[0x2][R2+0x658] ;  /* 0x00819600020c7b82 */ /* 0x001e240000000800 */
[----:B0-----:R-:W-:-:S04]  /*1db20*/  SHF.R.S32.HI R13, RZ, 0x1f, R12 ;  /* 0x0000001fff0d7819 */ /* 0x001fc8000001140c */
.L_x_1583:
[----:B------:R-:W-:Y:S05]  /*1db30*/  BRX R12 -0x1db40                                                        (*"BRANCH_TARGETS .L_x_1584,.L_x_1585,.L_x_574"*) ;  /* 0xfffffe240c307949 */ /* 0x000fea000383ffff */
.L_x_1585:
[----:B------:R-:W-:-:S04]  /*1db40*/  FADD R0, R8, 1 ;  /* 0x3f80000008007421 */ /* 0x000fc80000000000 */
[----:B------:R-:W-:Y:S01]  /*1db50*/  FADD R0, R0, R7 ;  /* 0x0000000700007221 */ /* 0x000fe20000000000 */
[----:B------:R-:W-:Y:S06]  /*1db60*/  BRA `(.L_x_572) ;  /* 0x0000000400987947 */ /* 0x000fec0003800000 */
.L_x_1584:
[----:B------:R-:W-:-:S04]  /*1db70*/  FADD R0, R8, 1 ;  /* 0x3f80000008007421 */ /* 0x000fc80000000000 */
[----:B------:R-:W-:Y:S01]  /*1db80*/  FADD R0, R0, 1 ;  /* 0x3f80000000007421 */ /* 0x000fe20000000000 */
[----:B------:R-:W-:Y:S06]  /*1db90*/  BRA `(.L_x_572) ;  /* 0x00000004008c7947 */ /* 0x000fec0003800000 */
.L_x_576:
[----:B------:R-:W-:-:S04]  /*1dba0*/  MOV R5, 0xfffffff6 ;  /* 0xfffffff600057802 */ /* 0x000fc80000000f00 */
[----:B------:R-:W-:-:S04]  /*1dbb0*/  VIADDMNMX.U32 R2, R2, R5, 0x2, PT ;  /* 0x0000000202027446 */ /* 0x000fc80003800005 */
[----:B------:R-:W-:-:S04]  /*1dbc0*/  SHF.L.U32 R2, R2, 0x2, RZ ;  /* 0x0000000202027819 */ /* 0x000fc800000006ff */
[----:B0-----:R-:W0:Y:S02]  /*1dbd0*/  LDC R12, c[0x2][R2+0x664] ;  /* 0x00819900020c7b82 */ /* 0x001e240000000800 */
[----:B0-----:R-:W-:-:S04]  /*1dbe0*/  SHF.R.S32.HI R13, RZ, 0x1f, R12 ;  /* 0x0000001fff0d7819 */ /* 0x001fc8000001140c */
.L_x_1587:
[----:B------:R-:W-:Y:S05]  /*1dbf0*/  BRX R12 -0x1dc00                                                        (*"BRANCH_TARGETS .L_x_1588,.L_x_1589,.L_x_574"*) ;  /* 0xfffffe240c007949 */ /* 0x000fea000383ffff */
.L_x_1589:
[----:B------:R-:W-:-:S04]  /*1dc00*/  FADD R0, R8, 1 ;  /* 0x3f80000008007421 */ /* 0x000fc80000000000 */
[----:B------:R-:W-:Y:S01]  /*1dc10*/  FADD R0, R0, R7 ;  /* 0x0000000700007221 */ /* 0x000fe20000000000 */
[----:B------:R-:W-:Y:S06]  /*1dc20*/  BRA `(.L_x_572) ;  /* 0x0000000400687947 */ /* 0x000fec0003800000 */
.L_x_1588:
[----:B------:R-:W-:-:S04]  /*1dc30*/  FADD R0, R8, 1 ;  /* 0x3f80000008007421 */ /* 0x000fc80000000000 */
[----:B------:R-:W-:Y:S01]  /*1dc40*/  FADD R0, R0, 1 ;  /* 0x3f80000000007421 */ /* 0x000fe20000000000 */
[----:B------:R-:W-:Y:S06]  /*1dc50*/  BRA `(.L_x_572) ;  /* 0x00000004005c7947 */ /* 0x000fec0003800000 */
.L_x_569:
        /* <DEDUP_REMOVED lines=9> */
.L_x_1591:
[----:B------:R-:W-:Y:S05]  /*1dcf0*/  BRX R12 -0x1dd00                                                        (*"BRANCH_TARGETS .L_x_1592,.L_x_1593,.L_x_1594,.L_x_574"*) ;  /* 0xfffffe200cc07949 */ /* 0x000fea000383ffff */
.L_x_1594:
[----:B------:R-:W-:Y:S01]  /*1dd00*/  FADD R0, R8, 1 ;  /* 0x3f80000008007421 */ /* 0x000fe20000000000 */
[----:B------:R-:W-:Y:S06]  /*1dd10*/  BRA `(.L_x_572) ;  /* 0x00000004002c7947 */ /* 0x000fec0003800000 */
.L_x_1593:
[----:B------:R-:W-:Y:S01]  /*1dd20*/  FADD R0, R8, 1 ;  /* 0x3f80000008007421 */ /* 0x000fe20000000000 */
[----:B------:R-:W-:Y:S06]  /*1dd30*/  BRA `(.L_x_572) ;  /* 0x0000000400247947 */ /* 0x000fec0003800000 */
.L_x_1592:
[----:B------:R-:W-:-:S04]  /*1dd40*/  FADD R0, R8, 1 ;  /* 0x3f80000008007421 */ /* 0x000fc80000000000 */
[----:B------:R-:W-:Y:S01]  /*1dd50*/  FADD R0, R0, R7 ;  /* 0x0000000700007221 */ /* 0x000fe20000000000 */
[----:B------:R-:W-:Y:S06]  /*1dd60*/  BRA `(.L_x_572) ;  /* 0x0000000400187947 */ /* 0x000fec0003800000 */
.L_x_578:
[----:B------:R-:W-:-:S13]  /*1dd70*/  ISETP.GT.AND P0, PT, R2, 0x10, PT ;  /* 0x000000100200780c */ /* 0x000fda0003f04270 */
[----:B------:R-:W-:Y:S05]  /*1dd80*/  @P0 BRA `(.L_x_579) ;  /* 0x0000000000300947 */ /* 0x000fea0003800000 */
[----:B------:R-:W-:-:S04]  /*1dd90*/  MOV R5, 0xfffffff1 ;  /* 0xfffffff100057802 */ /* 0x000fc80000000f00 */
[----:B------:R-:W-:-:S05]  /*1dda0*/  VIADDMNMX.U32 R2, R2, R5, 0x2, PT ;  /* 0x0000000202027446 */ /* 0x000fca0003800005 */
[----:B------:R-:W-:-:S04]  /*1ddb0*/  IMAD.SHL.U32 R2, R2, 0x4, RZ ;  /* 0x0000000402027824 */ /* 0x000fc800078e00ff */
[----:B0-----:R-:W0:Y:S02]  /*1ddc0*/  LDC R12, c[0x2][R2+0x680] ;  /* 0x0081a000020c7b82 */ /* 0x001e240000000800 */
[----:B0-----:R-:W-:-:S04]  /*1ddd0*/  SHF.R.S32.HI R13, RZ, 0x1f, R12 ;  /* 0x0000001fff0d7819 */ /* 0x001fc8000001140c */
.L_x_1596:
[----:B------:R-:W-:Y:S05]  /*1dde0*/  BRX R12 -0x1ddf0                                                        (*"BRANCH_TARGETS .L_x_1597,.L_x_1598,.L_x_574"*) ;  /* 0xfffffe200c847949 */ /* 0x000fea000383ffff */
.L_x_1598:
[----:B------:R-:W-:-:S04]  /*1ddf0*/  FADD R0, R8, 1 ;  /* 0x3f80000008007421 */ /* 0x000fc80000000000 */
[----:B------:R-:W-:Y:S01]  /*1de00*/  FADD R0, R0, 1 ;  /* 0x3f80000000007421 */ /* 0x000fe20000000000 */
[----:B------:R-:W-:Y:S06]  /*1de10*/  BRA `(.L_x_572) ;  /* 0x0000000000ec7947 */ /* 0x000fec0003800000 */
.L_x_1597:
[----:B------:R-:W-:-:S04]  /*1de20*/  FADD R0, R8, 1 ;  /* 0x3f80000008007421 */ /* 0x000fc80000000000 */
[----:B------:R-:W-:Y:S01]  /*1de30*/  FADD R0, R0, R7 ;  /* 0x0000000700007221 */ /* 0x000fe20000000000 */
[----:B------:R-:W-:Y:S06]  /*1de40*/  BRA `(.L_x_572) ;  /* 0x0000000000e07947 */ /* 0x000fec0003800000 */
.L_x_579:
[----:B------:R-:W-:-:S04]  /*1de50*/  MOV R5, 0xffffffef ;  /* 0xffffffef00057802 */ /* 0x000fc80000000f00 */
[----:B------:R-:W-:-:S04]  /*1de60*/  VIADDMNMX.U32 R2, R2, R5, 0x2, PT ;  /* 0x0000000202027446 */ /* 0x000fc80003800005 */
[----:B------:R-:W-:-:S04]  /*1de70*/  SHF.L.U32 R2, R2, 0x2, RZ ;  /* 0x0000000202027819 */ /* 0x000fc800000006ff */
[----:B0-----:R-:W0:Y:S02]  /*1de80*/  LDC R12, c[0x2][R2+0x68c] ;  /* 0x0081a300020c7b82 */ /* 0x001e240000000800 */
[----:B0-----:R-:W-:-:S04]  /*1de90*/  SHF.R.S32.HI R13, RZ, 0x1f, R12 ;  /* 0x0000001fff0d7819 */ /* 0x001fc8000001140c */
.L_x_1600:
[----:B------:R-:W-:Y:S05]  /*1dea0*/  BRX R12 -0x1deb0                                                        (*"BRANCH_TARGETS .L_x_1601,.L_x_1602,.L_x_574"*) ;  /* 0xfffffe200c547949 */ /* 0x000fea000383ffff */
.L_x_1602:
[----:B------:R-:W-:-:S04]  /*1deb0*/  FADD R0, R8, 1 ;  /* 0x3f80000008007421 */ /* 0x000fc80000000000 */
[----:B------:R-:W-:Y:S01]  /*1dec0*/  FADD R0, R0, 1 ;  /* 0x3f80000000007421 */ /* 0x000fe20000000000 */
[----:B------:R-:W-:Y:S06]  /*1ded0*/  BRA `(.L_x_572) ;  /* 0x0000000000bc7947 */ /* 0x000fec0003800000 */
.L_x_1601:
[----:B------:R-:W-:-:S04]  /*1dee0*/  FADD R7, R7, 1 ;  /* 0x3f80000007077421 */ /* 0x000fc80000000000 */
[----:B------:R-:W-:Y:S01]  /*1def0*/  FADD R0, R7, R8 ;  /* 0x0000000807007221 */ /* 0x000fe20000000000 */
[----:B------:R-:W-:Y:S06]  /*1df00*/  BRA `(.L_x_572) ;  /* 0x0000000000b07947 */ /* 0x000fec0003800000 */
.L_x_577:
        /* <DEDUP_REMOVED lines=9> */
.L_x_1604:
[----:B------:R-:W-:Y:S05]  /*1dfa0*/  BRX R6 -0x1dfb0                                                         (*"BRANCH_TARGETS .L_x_1605,.L_x_1606,.L_x_574"*) ;  /* 0xfffffe2006147949 */ /* 0x000fea000383ffff */
.L_x_1606:
[----:B------:R-:W-:Y:S01]  /*1dfb0*/  FADD R0, R8, 1 ;  /* 0x3f80000008007421 */ /* 0x000fe20000000000 */
[----:B------:R-:W-:Y:S06]  /*1dfc0*/  BRA `(.L_x_572) ;  /* 0x0000000000807947 */ /* 0x000fec0003800000 */
.L_x_1605:
[----:B------:R-:W-:Y:S01]  /*1dfd0*/  FADD R0, R8, 1 ;  /* 0x3f80000008007421 */ /* 0x000fe20000000000 */
[----:B------:R-:W-:Y:S06]  /*1dfe0*/  BRA `(.L_x_572) ;  /* 0x0000000000787947 */ /* 0x000fec0003800000 */
.L_x_581:
[----:B------:R-:W-:-:S04]  /*1dff0*/  MOV R5, 0xffffffeb ;  /* 0xffffffeb00057802 */ /* 0x000fc80000000f00 */
[----:B------:R-:W-:-:S05]  /*1e000*/  VIADDMNMX.U32 R2, R2, R5, 0x2, PT ;  /* 0x0000000202027446 */ /* 0x000fca0003800005 */
[----:B------:R-:W-:-:S04]  /*1e010*/  IMAD.SHL.U32 R2, R2, 0x4, RZ ;  /* 0x0000000402027824 */ /* 0x000fc800078e00ff */
[----:B------:R-:W1:Y:S02]  /*1e020*/  LDC R6, c[0x2][R2+0x6a4] ;  /* 0x0081a90002067b82 */ /* 0x000e640000000800 */
[----:B-1----:R-:W-:-:S04]  /*1e030*/  SHF.R.S32.HI R7, RZ, 0x1f, R6 ;  /* 0x0000001fff077819 */ /* 0x002fc80000011406 */
.L_x_1608:
[----:B------:R-:W-:Y:S05]  /*1e040*/  BRX R6 -0x1e050                                                         (*"BRANCH_TARGETS .L_x_1609,.L_x_1610,.L_x_574"*) ;  /* 0xfffffe1c06ec7949 */ /* 0x000fea000383ffff */
.L_x_1610:
[----:B------:R-:W-:Y:S01]  /*1e050*/  FADD R0, R8, 1 ;  /* 0x3f80000008007421 */ /* 0x000fe20000000000 */
[----:B------:R-:W-:Y:S06]  /*1e060*/  BRA `(.L_x_572) ;  /* 0x0000000000587947 */ /* 0x000fec0003800000 */
.L_x_1609:
[----:B------:R-:W-:Y:S01]  /*1e070*/  FADD R0, R8, 1 ;  /* 0x3f80000008007421 */ /* 0x000fe20000000000 */
[----:B------:R-:W-:Y:S06]  /*1e080*/  BRA `(.L_x_572) ;  /* 0x0000000000507947 */ /* 0x000fec0003800000 */
.L_x_580:
[----:B------:R-:W-:-:S13]  /*1e090*/  ISETP.GT.AND P0, PT, R2, 0x18, PT ;  /* 0x000000180200780c */ /* 0x000fda0003f04270 */
[----:B------:R-:W-:Y:S05]  /*1e0a0*/  @P0 BRA `(.L_x_582) ;  /* 0x0000000000280947 */ /* 0x000fea0003800000 */
[----:B------:R-:W-:-:S04]  /*1e0b0*/  MOV R5, 0xffffffe9 ;  /* 0xffffffe900057802 */ /* 0x000fc80000000f00 */
[----:B------:R-:W-:-:S04]  /*1e0c0*/  VIADDMNMX.U32 R2, R2, R5, 0x2, PT ;  /* 0x0000000202027446 */ /* 0x000fc80003800005 */
[----:B------:R-:W-:-:S04]  /*1e0d0*/  SHF.L.U32 R2, R2, 0x2, RZ ;  /* 0x0000000202027819 */ /* 0x000fc800000006ff */
[----:B------:R-:W1:Y:S02]  /*1e0e0*/  LDC R6, c[0x2][R2+0x6b0] ;  /* 0x0081ac0002067b82 */ /* 0x000e640000000800 */
[----:B-1----:R-:W-:-:S04]  /*1e0f0*/  SHF.R.S32.HI R7, RZ, 0x1f, R6 ;  /* 0x0000001fff077819 */ /* 0x002fc80000011406 */
.L_x_1612:
[----:B------:R-:W-:Y:S05]  /*1e100*/  BRX R6 -0x1e110                                                         (*"BRANCH_TARGETS .L_x_1613,.L_x_1614,.L_x_574"*) ;  /* 0xfffffe1c06bc7949 */ /* 0x000fea000383ffff */
.L_x_1614:
[----:B------:R-:W-:Y:S01]  /*1e110*/  FADD R0, R8, 1 ;  /* 0x3f80000008007421 */ /* 0x000fe20000000000 */
[----:B------:R-:W-:Y:S06]  /*1e120*/  BRA `(.L_x_572) ;  /* 0x0000000000287947 */ /* 0x000fec0003800000 */
.L_x_1613:
[----:B------:R-:W-:Y:S01]  /*1e130*/  FADD R0, R8, 1 ;  /* 0x3f80000008007421 */ /* 0x000fe20000000000 */
[----:B------:R-:W-:Y:S06]  /*1e140*/  BRA `(.L_x_572) ;  /* 0x0000000000207947 */ /* 0x000fec0003800000 */
.L_x_582:
[----:B------:R-:W-:-:S13]  /*1e150*/  ISETP.NE.AND P0, PT, R2, 0x19, PT ;  /* 0x000000190200780c */ /* 0x000fda0003f05270 */
[----:B------:R-:W-:Y:S05]  /*1e160*/  @!P0 BRA `(.L_x_583) ;  /* 0x0000000000148947 */ /* 0x000fea0003800000 */
[----:B------:R-:W-:-:S13]  /*1e170*/  ISETP.NE.AND P0, PT, R2, 0x1a, PT ;  /* 0x0000001a0200780c */ /* 0x000fda0003f05270 */
[----:B------:R-:W-:Y:S01]  /*1e180*/  @!P0 FADD R0, R8, 1 ;  /* 0x3f80000008008421 */ /* 0x000fe20000000000 */
[----:B------:R-:W-:Y:S06]  /*1e190*/  @!P0 BRA `(.L_x_572) ;  /* 0x00000000000c8947 */ /* 0x000fec0003800000 */
.L_x_574:
[----:B------:R-:W-:Y:S01]  /*1e1a0*/  IMAD.MOV.U32 R0, RZ, RZ, 0x7fc00000 ;  /* 0x7fc00000ff007424 */ /* 0x000fe200078e00ff */
[----:B------:R-:W-:Y:S06]  /*1e1b0*/  BRA `(.L_x_572) ;  /* 0x0000000000047947 */ /* 0x000fec0003800000 */
.L_x_583:
[----:B------:R-:W-:-:S07]  /*1e1c0*/  FADD R0, R8, 1 ;  /* 0x3f80000008007421 */ /* 0x000fce0000000000 */
.L_x_572:
[----:B------:R-:W-:Y:S05]  /*1e1d0*/  BSYNC.RECONVERGENT B0 ;  /* 0x0000000000007941 */ /* 0x000fea0003800200 */
.L_x_568:
        /* <DEDUP_REMOVED lines=14> */
.L_x_1616:
[----:B------:R-:W-:Y:S05]  /*1e2c0*/  BRX R2 -0x1e2d0                                                         (*"BRANCH_TARGETS .L_x_1617,.L_x_1618,.L_x_1619,.L_x_590"*) ;  /* 0xfffffe1c024c7949 */ /* 0x000fea000383ffff */
.L_x_1619:
[----:B------:R-:W-:Y:S01]  /*1e2d0*/  FADD R2, R4, 1 ;  /* 0x3f80000004027421 */ /* 0x000fe20000000000 */
[----:B------:R-:W-:Y:S06]  /*1e2e0*/  BRA `(.L_x_588) ;  /* 0x0000000800547947 */ /* 0x000fec0003800000 */
.L_x_1618:
[----:B------:R-:W-:Y:S01]  /*1e2f0*/  FADD R2, R4, 1 ;  /* 0x3f80000004027421 */ /* 0x000fe20000000000 */
[----:B------:R-:W-:Y:S06]  /*1e300*/  BRA `(.L_x_588) ;  /* 0x00000008004c7947 */ /* 0x000fec0003800000 */
.L_x_1617:
[----:B------:R-:W-:Y:S01]  /*1e310*/  FADD R2, R4, 1 ;  /* 0x3f80000004027421 */ /* 0x000fe20000000000 */
[----:B------:R-:W-:Y:S06]  /*1e320*/  BRA `(.L_x_588) ;  /* 0x0000000800447947 */ /* 0x000fec0003800000 */
.L_x_587:
        /* <DEDUP_REMOVED lines=8> */
.L_x_589:
[----:B------:R-:W-:Y:S02]  /*1e3b0*/  ISETP.NE.AND P0, PT, R5, 0x3, PT ;  /* 0x000000030500780c */ /* 0x000fe40003f05270 */
[----:B------:R-:W-:-:S11]  /*1e3c0*/  MOV R2, R4 ;  /* 0x0000000400027202 */ /* 0x000fd60000000f00 */
[----:B------:R-:W-:Y:S05]  /*1e3d0*/  @!P0 BRA `(.L_x_588) ;  /* 0x0000000800188947 */ /* 0x000fea0003800000 */
[----:B------:R-:W-:Y:S02]  /*1e3e0*/  ISETP.NE.AND P0, PT, R5, 0x4, PT ;  /* 0x000000040500780c */ /* 0x000fe40003f05270 */
[----:B------:R-:W-:-:S11]  /*1e3f0*/  MOV R2, R3 ;  /* 0x0000000300027202 */ /* 0x000fd60000000f00 */
[----:B------:R-:W-:Y:S05]  /*1e400*/  @!P0 BRA `(.L_x_588) ;  /* 0x00000008000c8947 */ /* 0x000fea0003800000 */
[----:B------:R-:W-:Y:S05]  /*1e410*/  BRA `(.L_x_590) ;  /* 0x0000000400fc7947 */ /* 0x000fea0003800000 */
.L_x_586:
[----:B------:R-:W-:-:S13]  /*1e420*/  ISETP.GT.AND P0, PT, R5, 0x7, PT ;  /* 0x000000070500780c */ /* 0x000fda0003f04270 */
[----:B------:R-:W-:Y:S05]  /*1e430*/  @P0 BRA `(.L_x_591) ;  /* 0x00000000003c0947 */ /* 0x000fea0003800000 */
[----:B------:R-:W-:-:S05]  /*1e440*/  IMAD.MOV.U32 R2, RZ, RZ, -0x5 ;  /* 0xfffffffbff027424 */ /* 0x000fca00078e00ff */
[----:B------:R-:W-:-:S04]  /*1e450*/  VIADDMNMX.U32 R5, R5, R2, 0x3, PT ;  /* 0x0000000305057446 */ /* 0x000fc80003800002 */
[----:B------:R-:W-:-:S04]  /*1e460*/  SHF.L.U32 R5, R5, 0x2, RZ ;  /* 0x0000000205057819 */ /* 0x000fc800000006ff */
[----:B------:R-:W1:Y:S02]  /*1e470*/  LDC R6, c[0x2][R5+0x6cc] ;  /* 0x0081b30005067b82 */ /* 0x000e640000000800 */
[----:B-1----:R-:W-:-:S04]  /*1e480*/  SHF.R.S32.HI R7, RZ, 0x1f, R6 ;  /* 0x0000001fff077819 */ /* 0x002fc80000011406 */
.L_x_1621:
[----:B------:R-:W-:Y:S05]  /*1e490*/  BRX R6 -0x1e4a0                                                         (*"BRANCH_TARGETS .L_x_1622,.L_x_1623,.L_x_1624,.L_x_590"*) ;  /* 0xfffffe1806d87949 */ /* 0x000fea000383ffff */
.L_x_1624:
[----:B------:R-:W-:-:S04]  /*1e4a0*/  FADD R3, R3, 1 ;  /* 0x3f80000003037421 */ /* 0x000fc80000000000 */
[----:B------:R-:W-:Y:S01]  /*1e4b0*/  FADD R2, R3, R4 ;  /* 0x0000000403027221 */ /* 0x000fe20000000000 */
[----:B------:R-:W-:Y:S06]  /*1e4c0*/  BRA `(.L_x_588) ;  /* 0x0000000400dc7947 */ /* 0x000fec0003800000 */
.L_x_1623:
[----:B------:R-:W-:-:S04]  /*1e4d0*/  FADD R2, R4, 1 ;  /* 0x3f80000004027421 */ /* 0x000fc80000000000 */
[----:B------:R-:W-:Y:S01]  /*1e4e0*/  FADD R2, R2, R3 ;  /* 0x0000000302027221 */ /* 0x000fe20000000000 */
[----:B------:R-:W-:Y:S06]  /*1e4f0*/  BRA `(.L_x_588) ;  /* 0x0000000400d07947 */ /* 0x000fec0003800000 */
.L_x_1622:
[----:B------:R-:W-:-:S04]  /*1e500*/  FADD R2, R4, 1 ;  /* 0x3f80000004027421 */ /* 0x000fc80000000000 */
[----:B------:R-:W-:Y:S01]  /*1e510*/  FADD R2, R2, R3 ;  /* 0x0000000302027221 */ /* 0x000fe20000000000 */
[----:B------:R-:W-:Y:S06]  /*1e520*/  BRA `(.L_x_588) ;  /* 0x0000000400c47947 */ /* 0x000fec0003800000 */
.L_x_591:
[----:B------:R-:W-:-:S13]  /*1e530*/  ISETP.GT.AND P0, PT, R5, 0x9, PT ;  /* 0x000000090500780c */ /* 0x000fda0003f04270 */
[----:B------:R-:W-:Y:S05]  /*1e540*/  @P0 BRA `(.L_x_592) ;  /* 0x0000000000300947 */ /* 0x000fea0003800000 */
[----:B------:R-:W-:-:S04]  /*1e550*/  MOV R2, 0xfffffff8 ;  /* 0xfffffff800027802 */ /* 0x000fc80000000f00 */
[----:B------:R-:W-:-:S05]  /*1e560*/  VIADDMNMX.U32 R5, R5, R2, 0x2, PT ;  /* 0x0000000205057446 */ /* 0x000fca0003800002 */
[----:B------:R-:W-:-:S04]  /*1e570*/  IMAD.SHL.U32 R5, R5, 0x4, RZ ;  /* 0x0000000405057824 */ /* 0x000fc800078e00ff */
[----:B------:R-:W1:Y:S02]  /*1e580*/  LDC R6, c[0x2][R5+0x6dc] ;  /* 0x0081b70005067b82 */ /* 0x000e640000000800 */
[----:B-1----:R-:W-:-:S04]  /*1e590*/  SHF.R.S32.HI R7, RZ, 0x1f, R6 ;  /* 0x0000001fff077819 */ /* 0x002fc80000011406 */
.L_x_1626:
[----:B------:R-:W-:Y:S05]  /*1e5a0*/  BRX R6 -0x1e5b0                                                         (*"BRANCH_TARGETS .L_x_1627,.L_x_1628,.L_x_590"*) ;  /* 0xfffffe1806947949 */ /* 0x000fea000383ffff */
.L_x_1628:
[----:B------:R-:W-:-:S04]  /*1e5b0*/  FADD R2, R4, 1 ;  /* 0x3f80000004027421 */ /* 0x000fc80000000000 */
[----:B------:R-:W-:Y:S01]  /*1e5c0*/  FADD R2, R2, R3 ;  /* 0x0000000302027221 */ /* 0x000fe20000000000 */
[----:B------:R-:W-:Y:S06]  /*1e5d0*/  BRA `(.L_x_588) ;  /* 0x0000000400987947 */ /* 0x000fec0003800000 */
.L_x_1627:
[----:B------:R-:W-:-:S04]  /*1e5e0*/  FADD R2, R4, 1 ;  /* 0x3f80000004027421 */ /* 0x000fc80000000000 */
[----:B------:R-:W-:Y:S01]  /*1e5f0*/  FADD R2, R2, 1 ;  /* 0x3f80000002027421 */ /* 0x000fe20000000000 */
[----:B------:R-:W-:Y:S06]  /*1e600*/  BRA `(.L_x_588) ;  /* 0x00000004008c7947 */ /* 0x000fec0003800000 */
.L_x_592:
[----:B------:R-:W-:-:S04]  /*1e610*/  MOV R2, 0xfffffff6 ;  /* 0xfffffff600027802 */ /* 0x000fc80000000f00 */
[----:B------:R-:W-:-:S04]  /*1e620*/  VIADDMNMX.U32 R5, R5, R2, 0x2, PT ;  /* 0x0000000205057446 */ /* 0x000fc80003800002 */
[----:B------:R-:W-:-:S04]  /*1e630*/  SHF.L.U32 R5, R5, 0x2, RZ ;  /* 0x0000000205057819 */ /* 0x000fc800000006ff */
[----:B------:R-:W1:Y:S02]  /*1e640*/  LDC R6, c[0x2][R5+0x6e8] ;  /* 0x0081ba0005067b82 */ /* 0x000e640000000800 */
[----:B-1----:R-:W-:-:S04]  /*1e650*/  SHF.R.S32.HI R7, RZ, 0x1f, R6 ;  /* 0x0000001fff077819 */ /* 0x002fc80000011406 */
.L_x_1630:
[----:B------:R-:W-:Y:S05]  /*1e660*/  BRX R6 -0x1e670                                                         (*"BRANCH_TARGETS .L_x_1631,.L_x_1632,.L_x_590"*) ;  /* 0xfffffe1806647949 */ /* 0x000fea000383ffff */
.L_x_1632:
[----:B------:R-:W-:-:S04]  /*1e670*/  FADD R2, R4, 1 ;  /* 0x3f80000004027421 */ /* 0x000fc80000000000 */
[----:B------:R-:W-:Y:S01]  /*1e680*/  FADD R2, R2, R3 ;  /* 0x0000000302027221 */ /* 0x000fe20000000000 */
[----:B------:R-:W-:Y:S06]  /*1e690*/  BRA `(.L_x_588) ;  /* 0x0000000400687947 */ /* 0x000fec0003800000 */
.L_x_1631:
[----:B------:R-:W-:-:S04]  /*1e6a0*/  FADD R2, R4, 1 ;  /* 0x3f80000004027421 */ /* 0x000fc80000000000 */
[----:B------:R-:W-:Y:S01]  /*1e6b0*/  FADD R2, R2, 1 ;  /* 0x3f80000002027421 */ /* 0x000fe20000000000 */
[----:B------:R-:W-:Y:S06]  /*1e6c0*/  BRA `(.L_x_588) ;  /* 0x00000004005c7947 */ /* 0x000fec0003800000 */
.L_x_585:
        /* <DEDUP_REMOVED lines=9> */
.L_x_1634:
[----:B------:R-:W-:Y:S05]  /*1e760*/  BRX R6 -0x1e770                                                         (*"BRANCH_TARGETS .L_x_1635,.L_x_1636,.L_x_1637,.L_x_590"*) ;  /* 0xfffffe1806247949 */ /* 0x000fea000383ffff */
.L_x_1637:
[----:B------:R-:W-:Y:S01]  /*1e770*/  FADD R2, R4, 1 ;  /* 0x3f80000004027421 */ /* 0x000fe20000000000 */
[----:B------:R-:W-:Y:S06]  /*1e780*/  BRA `(.L_x_588) ;  /* 0x00000004002c7947 */ /* 0x000fec0003800000 */
.L_x_1636:
[----:B------:R-:W-:Y:S01]  /*1e790*/  FADD R2, R4, 1 ;  /* 0x3f80000004027421 */ /* 0x000fe20000000000 */
[----:B------:R-:W-:Y:S06]  /*1e7a0*/  BRA `(.L_x_588) ;  /* 0x0000000400247947 */ /* 0x000fec0003800000 */
.L_x_1635:
[----:B------:R-:W-:-:S04]  /*1e7b0*/  FADD R2, R4, 1 ;  /* 0x3f80000004027421 */ /* 0x000fc80000000000 */
[----:B------:R-:W-:Y:S01]  /*1e7c0*/  FADD R2, R2, R3 ;  /* 0x0000000302027221 */ /* 0x000fe20000000000 */
[----:B------:R-:W-:Y:S06]  /*1e7d0*/  BRA `(.L_x_588) ;  /* 0x0000000400187947 */ /* 0x000fec0003800000 */
.L_x_594:
[----:B------:R-:W-:-:S13]  /*1e7e0*/  ISETP.GT.AND P0, PT, R5, 0x10, PT ;  /* 0x000000100500780c */ /* 0x000fda0003f04270 */
[----:B------:R-:W-:Y:S05]  /*1e7f0*/  @P0 BRA `(.L_x_595) ;  /* 0x0000000000300947 */ /* 0x000fea0003800000 */
[----:B------:R-:W-:-:S04]  /*1e800*/  MOV R2, 0xfffffff1 ;  /* 0xfffffff100027802 */ /* 0x000fc80000000f00 */
[----:B------:R-:W-:-:S05]  /*1e810*/  VIADDMNMX.U32 R5, R5, R2, 0x2, PT ;  /* 0x0000000205057446 */ /* 0x000fca0003800002 */
[----:B------:R-:W-:-:S04]  /*1e820*/  IMAD.SHL.U32 R5, R5, 0x4, RZ ;  /* 0x0000000405057824 */ /* 0x000fc800078e00ff */
[----:B------:R-:W1:Y:S02]  /*1e830*/  LDC R6, c[0x2][R5+0x704] ;  /* 0x0081c10005067b82 */ /* 0x000e640000000800 */
[----:B-1----:R-:W-:-:S04]  /*1e840*/  SHF.R.S32.HI R7, RZ, 0x1f, R6 ;  /* 0x0000001fff077819 */ /* 0x002fc80000011406 */
.L_x_1639:
[----:B------:R-:W-:Y:S05]  /*1e850*/  BRX R6 -0x1e860                                                         (*"BRANCH_TARGETS .L_x_1640,.L_x_1641,.L_x_590"*) ;  /* 0xfffffe1406e87949 */ /* 0x000fea000383ffff */
.L_x_1641:
[----:B------:R-:W-:-:S04]  /*1e860*/  FADD R2, R4, 1 ;  /* 0x3f80000004027421 */ /* 0x000fc80000000000 */
[----:B------:R-:W-:Y:S01]  /*1e870*/  FADD R2, R2, 1 ;  /* 0x3f80000002027421 */ /* 0x000fe20000000000 */
[----:B------:R-:W-:Y:S06]  /*1e880*/  BRA `(.L_x_588) ;  /* 0x0000000000ec7947 */ /* 0x000fec0003800000 */
.L_x_1640:
[----:B------:R-:W-:-:S04]  /*1e890*/  FADD R2, R4, 1 ;  /* 0x3f80000004027421 */ /* 0x000fc80000000000 */
[----:B------:R-:W-:Y:S01]  /*1e8a0*/  FADD R2, R2, R3 ;  /* 0x0000000302027221 */ /* 0x000fe20000000000 */
[----:B------:R-:W-:Y:S06]  /*1e8b0*/  BRA `(.L_x_588) ;  /* 0x0000000000e07947 */ /* 0x000fec0003800000 */
.L_x_595:
[----:B------:R-:W-:-:S04]  /*1e8c0*/  MOV R2, 0xffffffef ;  /* 0xffffffef00027802 */ /* 0x000fc80000000f00 */
[----:B------:R-:W-:-:S04]  /*1e8d0*/  VIADDMNMX.U32 R5, R5, R2, 0x2, PT ;  /* 0x0000000205057446 */ /* 0x000fc80003800002 */
[----:B------:R-:W-:-:S04]  /*1e8e0*/  SHF.L.U32 R5, R5, 0x2, RZ ;  /* 0x0000000205057819 */ /* 0x000fc800000006ff */
[----:B------:R-:W1:Y:S02]  /*1e8f0*/  LDC R6, c[0x2][R5+0x710] ;  /* 0x0081c40005067b82 */ /* 0x000e640000000800 */
[----:B-1----:R-:W-:-:S04]  /*1e900*/  SHF.R.S32.HI R7, RZ, 0x1f, R6 ;  /* 0x0000001fff077819 */ /* 0x002fc80000011406 */
.L_x_1643:
[----:B------:R-:W-:Y:S05]  /*1e910*/  BRX R6 -0x1e920                                                         (*"BRANCH_TARGETS .L_x_1644,.L_x_1645,.L_x_590"*) ;  /* 0xfffffe1406b87949 */ /* 0x000fea000383ffff */
.L_x_1645:
[----:B------:R-:W-:-:S04]  /*1e920*/  FADD R2, R4, 1 ;  /* 0x3f80000004027421 */ /* 0x000fc80000000000 */
[----:B------:R-:W-:Y:S01]  /*1e930*/  FADD R2, R2, 1 ;  /* 0x3f80000002027421 */ /* 0x000fe20000000000 */
[----:B------:R-:W-:Y:S06]  /*1e940*/  BRA `(.L_x_588) ;  /* 0x0000000000bc7947 */ /* 0x000fec0003800000 */
.L_x_1644:
[----:B------:R-:W-:-:S04]  /*1e950*/  FADD R3, R3, 1 ;  /* 0x3f80000003037421 */ /* 0x000fc80000000000 */
[----:B------:R-:W-:Y:S01]  /*1e960*/  FADD R2, R3, R4 ;  /* 0x0000000403027221 */ /* 0x000fe20000000000 */
[----:B------:R-:W-:Y:S06]  /*1e970*/  BRA `(.L_x_588) ;  /* 0x0000000000b07947 */ /* 0x000fec0003800000 */
.L_x_593:
        /* <DEDUP_REMOVED lines=9> */
.L_x_1647:
[----:B------:R-:W-:Y:S05]  /*1ea10*/  BRX R2 -0x1ea20                                                         (*"BRANCH_TARGETS .L_x_1648,.L_x_1649,.L_x_590"*) ;  /* 0xfffffe1402787949 */ /* 0x000fea000383ffff */
.L_x_1649:
[----:B------:R-:W-:Y:S01]  /*1ea20*/  FADD R2, R4, 1 ;  /* 0x3f80000004027421 */ /* 0x000fe20000000000 */
[----:B------:R-:W-:Y:S06]  /*1ea30*/  BRA `(.L_x_588) ;  /* 0x0000000000807947 */ /* 0x000fec0003800000 */
.L_x_1648:
[----:B------:R-:W-:Y:S01]  /*1ea40*/  FADD R2, R4, 1 ;  /* 0x3f80000004027421 */ /* 0x000fe20000000000 */
[----:B------:R-:W-:Y:S06]  /*1ea50*/  BRA `(.L_x_588) ;  /* 0x0000000000787947 */ /* 0x000fec0003800000 */
.L_x_597:
[----:B------:R-:W-:-:S04]  /*1ea60*/  MOV R2, 0xffffffeb ;  /* 0xffffffeb00027802 */ /* 0x000fc80000000f00 */
[----:B------:R-:W-:-:S05]  /*1ea70*/  VIADDMNMX.U32 R5, R5, R2, 0x2, PT ;  /* 0x0000000205057446 */ /* 0x000fca0003800002 */
[----:B------:R-:W-:-:S04]  /*1ea80*/  IMAD.SHL.U32 R5, R5, 0x4, RZ ;  /* 0x0000000405057824 */ /* 0x000fc800078e00ff */
[----:B------:R-:W1:Y:S02]  /*1ea90*/  LDC R2, c[0x2][R5+0x728] ;  /* 0x0081ca0005027b82 */ /* 0x000e640000000800 */
[----:B-1----:R-:W-:-:S04]  /*1eaa0*/  SHF.R.S32.HI R3, RZ, 0x1f, R2 ;  /* 0x0000001fff037819 */ /* 0x002fc80000011402 */
.L_x_1651:
[----:B------:R-:W-:Y:S05]  /*1eab0*/  BRX R2 -0x1eac0                                                         (*"BRANCH_TARGETS .L_x_1652,.L_x_1653,.L_x_590"*) ;  /* 0xfffffe1402507949 */ /* 0x000fea000383ffff */
.L_x_1653:
[----:B------:R-:W-:Y:S01]  /*1eac0*/  FADD R2, R4, 1 ;  /* 0x3f80000004027421 */ /* 0x000fe20000000000 */
[----:B------:R-:W-:Y:S06]  /*1ead0*/  BRA `(.L_x_588) ;  /* 0x0000000000587947 */ /* 0x000fec0003800000 */
.L_x_1652:
[----:B------:R-:W-:Y:S01]  /*1eae0*/  FADD R2, R4, 1 ;  /* 0x3f80000004027421 */ /* 0x000fe20000000000 */
[----:B------:R-:W-:Y:S06]  /*1eaf0*/  BRA `(.L_x_588) ;  /* 0x0000000000507947 */ /* 0x000fec0003800000 */
.L_x_596:
[----:B------:R-:W-:-:S13]  /*1eb00*/  ISETP.GT.AND P0, PT, R5, 0x18, PT ;  /* 0x000000180500780c */ /* 0x000fda0003f04270 */
[----:B------:R-:W-:Y:S05]  /*1eb10*/  @P0 BRA `(.L_x_598) ;  /* 0x0000000000280947 */ /* 0x000fea0003800000 */
[----:B------:R-:W-:-:S04]  /*1eb20*/  MOV R2, 0xffffffe9 ;  /* 0xffffffe900027802 */ /* 0x000fc80000000f00 */
[----:B------:R-:W-:-:S04]  /*1eb30*/  VIADDMNMX.U32 R5, R5, R2, 0x2, PT ;  /* 0x0000000205057446 */ /* 0x000fc80003800002 */
[----:B------:R-:W-:-:S04]  /*1eb40*/  SHF.L.U32 R5, R5, 0x2, RZ ;  /* 0x0000000205057819 */ /* 0x000fc800000006ff */
[----:B------:R-:W1:Y:S02]  /*1eb50*/  LDC R2, c[0x2][R5+0x734] ;  /* 0x0081cd0005027b82 */ /* 0x000e640000000800 */
[----:B-1----:R-:W-:-:S04]  /*1eb60*/  SHF.R.S32.HI R3, RZ, 0x1f, R2 ;  /* 0x0000001fff037819 */ /* 0x002fc80000011402 */
.L_x_1655:
[----:B------:R-:W-:Y:S05]  /*1eb70*/  BRX R2 -0x1eb80                                                         (*"BRANCH_TARGETS .L_x_1656,.L_x_1657,.L_x_590"*) ;  /* 0xfffffe1402207949 */ /* 0x000fea000383ffff */
.L_x_1657:
[----:B------:R-:W-:Y:S01]  /*1eb80*/  FADD R2, R4, 1 ;  /* 0x3f80000004027421 */ /* 0x000fe20000000000 */
[----:B------:R-:W-:Y:S06]  /*1eb90*/  BRA `(.L_x_588) ;  /* 0x0000000000287947 */ /* 0x000fec0003800000 */
.L_x_1656:
[----:B------:R-:W-:Y:S01]  /*1eba0*/  FADD R2, R4, 1 ;  /* 0x3f80000004027421 */ /* 0x000fe20000000000 */
[----:B------:R-:W-:Y:S06]  /*1ebb0*/  BRA `(.L_x_588) ;  /* 0x0000000000207947 */ /* 0x000fec0003800000 */
.L_x_598:
[----:B------:R-:W-:-:S13]  /*1ebc0*/  ISETP.NE.AND P0, PT, R5, 0x19, PT ;  /* 0x000000190500780c */ /* 0x000fda0003f05270 */
[----:B------:R-:W-:Y:S05]  /*1ebd0*/  @!P0 BRA `(.L_x_599) ;  /* 0x0000000000148947 */ /* 0x000fea0003800000 */
[----:B------:R-:W-:-:S13]  /*1ebe0*/  ISETP.NE.AND P0, PT, R5, 0x1a, PT ;  /* 0x0000001a0500780c */ /* 0x000fda0003f05270 */
[----:B------:R-:W-:Y:S01]  /*1ebf0*/  @!P0 FADD R2, R4, 1 ;  /* 0x3f80000004028421 */ /* 0x000fe20000000000 */
[----:B------:R-:W-:Y:S06]  /*1ec00*/  @!P0 BRA `(.L_x_588) ;  /* 0x00000000000c8947 */ /* 0x000fec0003800000 */
.L_x_590:
[----:B------:R-:W-:Y:S01]  /*1ec10*/  IMAD.MOV.U32 R2, RZ, RZ, 0x7fc00000 ;  /* 0x7fc00000ff027424 */ /* 0x000fe200078e00ff */
[----:B------:R-:W-:Y:S06]  /*1ec20*/  BRA `(.L_x_588) ;  /* 0x0000000000047947 */ /* 0x000fec0003800000 */
.L_x_599:
[----:B------:R-:W-:-:S07]  /*1ec30*/  FADD R2, R4, 1 ;  /* 0x3f80000004027421 */ /* 0x000fce0000000000 */
.L_x_588:
[----:B------:R-:W-:Y:S05]  /*1ec40*/  BSYNC.RECONVERGENT B0 ;  /* 0x0000000000007941 */ /* 0x000fea0003800200 */
.L_x_584:
        /* <DEDUP_REMOVED lines=14> */
.L_x_1659:
[----:B------:R-:W-:Y:S05]  /*1ed30*/  BRX R4 -0x1ed40                                                         (*"BRANCH_TARGETS .L_x_1660,.L_x_1661,.L_x_1662,.L_x_606"*) ;  /* 0xfffffe1004b07949 */ /* 0x000fea000383ffff */
.L_x_1662:
[----:B------:R-:W-:Y:S01]  /*1ed40*/  FADD R6, R2, 1 ;  /* 0x3f80000002067421 */ /* 0x000fe20000000000 */
[----:B------:R-:W-:Y:S06]  /*1ed50*/  BRA `(.L_x_604) ;  /* 0x0000000800547947 */ /* 0x000fec0003800000 */
.L_x_1661:
[----:B------:R-:W-:Y:S01]  /*1ed60*/  FADD R6, R2, 1 ;  /* 0x3f80000002067421 */ /* 0x000fe20000000000 */
[----:B------:R-:W-:Y:S06]  /*1ed70*/  BRA `(.L_x_604) ;  /* 0x00000008004c7947 */ /* 0x000fec0003800000 */
.L_x_1660:
[----:B------:R-:W-:Y:S01]  /*1ed80*/  FADD R6, R2, 1 ;  /* 0x3f80000002067421 */ /* 0x000fe20000000000 */
[----:B------:R-:W-:Y:S06]  /*1ed90*/  BRA `(.L_x_604) ;  /* 0x0000000800447947 */ /* 0x000fec0003800000 */
.L_x_603:
        /* <DEDUP_REMOVED lines=8> */
.L_x_605:
[----:B------:R-:W-:Y:S02]  /*1ee20*/  ISETP.NE.AND P0, PT, R3, 0x3, PT ;  /* 0x000000030300780c */ /* 0x000fe40003f05270 */
[----:B------:R-:W-:-:S11]  /*1ee30*/  MOV R6, R2 ;  /* 0x0000000200067202 */ /* 0x000fd60000000f00 */
[----:B------:R-:W-:Y:S05]  /*1ee40*/  @!P0 BRA `(.L_x_604) ;  /* 0x0000000800188947 */ /* 0x000fea0003800000 */
[----:B------:R-:W-:Y:S02]  /*1ee50*/  ISETP.NE.AND P0, PT, R3, 0x4, PT ;  /* 0x000000040300780c */ /* 0x000fe40003f05270 */
[----:B------:R-:W-:-:S11]  /*1ee60*/  MOV R6, R0 ;  /* 0x0000000000067202 */ /* 0x000fd60000000f00 */
[----:B------:R-:W-:Y:S05]  /*1ee70*/  @!P0 BRA `(.L_x_604) ;  /* 0x00000008000c8947 */ /* 0x000fea0003800000 */
[----:B------:R-:W-:Y:S05]  /*1ee80*/  BRA `(.L_x_606) ;  /* 0x0000000400fc7947 */ /* 0x000fea0003800000 */
.L_x_602:
[----:B------:R-:W-:-:S13]  /*1ee90*/  ISETP.GT.AND P0, PT, R3, 0x7, PT ;  /* 0x000000070300780c */ /* 0x000fda0003f04270 */
[----:B------:R-:W-:Y:S05]  /*1eea0*/  @P0 BRA `(.L_x_607) ;  /* 0x00000000003c0947 */ /* 0x000fea0003800000 */
[----:B------:R-:W-:-:S05]  /*1eeb0*/  IMAD.MOV.U32 R4, RZ, RZ, -0x5 ;  /* 0xfffffffbff047424 */ /* 0x000fca00078e00ff */
[----:B------:R-:W-:-:S04]  /*1eec0*/  VIADDMNMX.U32 R3, R3, R4, 0x3, PT ;  /* 0x0000000303037446 */ /* 0x000fc80003800004 */
[----:B------:R-:W-:-:S04]  /*1eed0*/  SHF.L.U32 R3, R3, 0x2, RZ ;  /* 0x0000000203037819 */ /* 0x000fc800000006ff */
[----:B------:R-:W1:Y:S02]  /*1eee0*/  LDC R4, c[0x2][R3+0x750] ;  /* 0x0081d40003047b82 */ /* 0x000e640000000800 */
[----:B-1----:R-:W-:-:S04]  /*1eef0*/  SHF.R.S32.HI R5, RZ, 0x1f, R4 ;  /* 0x0000001fff057819 */ /* 0x002fc80000011404 */
.L_x_1664:
[----:B------:R-:W-:Y:S05]  /*1ef00*/  BRX R4 -0x1ef10                                                         (*"BRANCH_TARGETS .L_x_1665,.L_x_1666,.L_x_1667,.L_x_606"*) ;  /* 0xfffffe10043c7949 */ /* 0x000fea000383ffff */
.L_x_1667:
[----:B------:R-:W-:-:S04]  /*1ef10*/  FADD R3, R0, 1 ;  /* 0x3f80000000037421 */ /* 0x000fc80000000000 */
[----:B------:R-:W-:Y:S01]  /*1ef20*/  FADD R6, R3, R2 ;  /* 0x0000000203067221 */ /* 0x000fe20000000000 */
[----:B------:R-:W-:Y:S06]  /*1ef30*/  BRA `(.L_x_604) ;  /* 0x0000000400dc7947 */ /* 0x000fec0003800000 */
.L_x_1666:
[----:B------:R-:W-:-:S04]  /*1ef40*/  FADD R3, R2, 1 ;  /* 0x3f80000002037421 */ /* 0x000fc80000000000 */
[----:B------:R-:W-:Y:S01]  /*1ef50*/  FADD R6, R3, R0 ;  /* 0x0000000003067221 */ /* 0x000fe20000000000 */
[----:B------:R-:W-:Y:S06]  /*1ef60*/  BRA `(.L_x_604) ;  /* 0x0000000400d07947 */ /* 0x000fec0003800000 */
.L_x_1665:
[----:B------:R-:W-:-:S04]  /*1ef70*/  FADD R3, R2, 1 ;  /* 0x3f80000002037421 */ /* 0x000fc80000000000 */
[----:B------:R-:W-:Y:S01]  /*1ef80*/  FADD R6, R3, R0 ;  /* 0x0000000003067221 */ /* 0x000fe20000000000 */
[----:B------:R-:W-:Y:S06]  /*1ef90*/  BRA `(.L_x_604) ;  /* 0x0000000400c47947 */ /* 0x000fec0003800000 */
.L_x_607:
[----:B------:R-:W-:-:S13]  /*1efa0*/  ISETP.GT.AND P0, PT, R3, 0x9, PT ;  /* 0x000000090300780c */ /* 0x000fda0003f04270 */
[----:B------:R-:W-:Y:S05]  /*1efb0*/  @P0 BRA `(.L_x_608) ;  /* 0x0000000000300947 */ /* 0x000fea0003800000 */
[----:B------:R-:W-:-:S04]  /*1efc0*/  MOV R4, 0xfffffff8 ;  /* 0xfffffff800047802 */ /* 0x000fc80000000f00 */
[----:B------:R-:W-:-:S05]  /*1efd0*/  VIADDMNMX.U32 R3, R3, R4, 0x2, PT ;  /* 0x0000000203037446 */ /* 0x000fca0003800004 */
[----:B------:R-:W-:-:S04]  /*1efe0*/  IMAD.SHL.U32 R3, R3, 0x4, RZ ;  /* 0x0000000403037824 */ /* 0x000fc800078e00ff */
[----:B------:R-:W1:Y:S02]  /*1eff0*/  LDC R4, c[0x2][R3+0x760] ;  /* 0x0081d80003047b82 */ /* 0x000e640000000800 */
[----:B-1----:R-:W-:-:S04]  /*1f000*/  SHF.R.S32.HI R5, RZ, 0x1f, R4 ;  /* 0x0000001fff057819 */ /* 0x002fc80000011404 */
.L_x_1669:
[----:B------:R-:W-:Y:S05]  /*1f010*/  BRX R4 -0x1f020                                                         (*"BRANCH_TARGETS .L_x_1670,.L_x_1671,.L_x_606"*) ;  /* 0xfffffe0c04f87949 */ /* 0x000fea000383ffff */
.L_x_1671:
[----:B------:R-:W-:-:S04]  /*1f020*/  FADD R3, R2, 1 ;  /* 0x3f80000002037421 */ /* 0x000fc80000000000 */
[----:B------:R-:W-:Y:S01]  /*1f030*/  FADD R6, R3, R0 ;  /* 0x0000000003067221 */ /* 0x000fe20000000000 */
[----:B------:R-:W-:Y:S06]  /*1f040*/  BRA `(.L_x_604) ;  /* 0x0000000400987947 */ /* 0x000fec0003800000 */
.L_x_1670:
[----:B------:R-:W-:-:S04]  /*1f050*/  FADD R2, R2, 1 ;  /* 0x3f80000002027421 */ /* 0x000fc80000000000 */
[----:B------:R-:W-:Y:S01]  /*1f060*/  FADD R6, R2, 1 ;  /* 0x3f80000002067421 */ /* 0x000fe20000000000 */
[----:B------:R-:W-:Y:S06]  /*1f070*/  BRA `(.L_x_604) ;  /* 0x00000004008c7947 */ /* 0x000fec0003800000 */
.L_x_608:
[----:B------:R-:W-:-:S04]  /*1f080*/  MOV R4, 0xfffffff6 ;  /* 0xfffffff600047802 */ /* 0x000fc80000000f00 */
[----:B------:R-:W-:-:S04]  /*1f090*/  VIADDMNMX.U32 R3, R3, R4, 0x2, PT ;  /* 0x0000000203037446 */ /* 0x000fc80003800004 */
[----:B------:R-:W-:-:S04]  /*1f0a0*/  SHF.L.U32 R3, R3, 0x2, RZ ;  /* 0x0000000203037819 */ /* 0x000fc800000006ff */
[----:B------:R-:W1:Y:S02]  /*1f0b0*/  LDC R4, c[0x2][R3+0x76c] ;  /* 0x0081db0003047b82 */ /* 0x000e640000000800 */
[----:B-1----:R-:W-:-:S04]  /*1f0c0*/  SHF.R.S32.HI R5, RZ, 0x1f, R4 ;  /* 0x0000001fff057819 */ /* 0x002fc80000011404 */
.L_x_1673:
[----:B------:R-:W-:Y:S05]  /*1f0d0*/  BRX R4 -0x1f0e0                                                         (*"BRANCH_TARGETS .L_x_1674,.L_x_1675,.L_x_606"*) ;  /* 0xfffffe0c04c87949 */ /* 0x000fea000383ffff */
.L_x_1675:
[----:B------:R-:W-:-:S04]  /*1f0e0*/  FADD R3, R2, 1 ;  /* 0x3f80000002037421 */ /* 0x000fc80000000000 */
[----:B------:R-:W-:Y:S01]  /*1f0f0*/  FADD R6, R3, R0 ;  /* 0x0000000003067221 */ /* 0x000fe20000000000 */
[----:B------:R-:W-:Y:S06]  /*1f100*/  BRA `(.L_x_604) ;  /* 0x0000000400687947 */ /* 0x000fec0003800000 */
.L_x_1674:
[----:B------:R-:W-:-:S04]  /*1f110*/  FADD R2, R2, 1 ;  /* 0x3f80000002027421 */ /* 0x000fc80000000000 */
[----:B------:R-:W-:Y:S01]  /*1f120*/  FADD R6, R2, 1 ;  /* 0x3f80000002067421 */ /* 0x000fe20000000000 */
[----:B------:R-:W-:Y:S06]  /*1f130*/  BRA `(.L_x_604) ;  /* 0x00000004005c7947 */ /* 0x000fec0003800000 */
.L_x_601:
        /* <DEDUP_REMOVED lines=9> */
.L_x_1677:
[----:B------:R-:W-:Y:S05]  /*1f1d0*/  BRX R4 -0x1f1e0                                                         (*"BRANCH_TARGETS .L_x_1678,.L_x_1679,.L_x_1680,.L_x_606"*) ;  /* 0xfffffe0c04887949 */ /* 0x000fea000383ffff */
.L_x_1680:
[----:B------:R-:W-:Y:S01]  /*1f1e0*/  FADD R6, R2, 1 ;  /* 0x3f80000002067421 */ /* 0x000fe20000000000 */
[----:B------:R-:W-:Y:S06]  /*1f1f0*/  BRA `(.L_x_604) ;  /* 0x00000004002c7947 */ /* 0x000fec0003800000 */
.L_x_1679:
[----:B------:R-:W-:Y:S01]  /*1f200*/  FADD R6, R2, 1 ;  /* 0x3f80000002067421 */ /* 0x000fe20000000000 */
[----:B------:R-:W-:Y:S06]  /*1f210*/  BRA `(.L_x_604) ;  /* 0x0000000400247947 */ /* 0x000fec0003800000 */
.L_x_1678:
[----:B------:R-:W-:-:S04]  /*1f220*/  FADD R3, R2, 1 ;  /* 0x3f80000002037421 */ /* 0x000fc80000000000 */
[----:B------:R-:W-:Y:S01]  /*1f230*/  FADD R6, R3, R0 ;  /* 0x0000000003067221 */ /* 0x000fe20000000000 */
[----:B------:R-:W-:Y:S06]  /*1f240*/  BRA `(.L_x_604) ;  /* 0x0000000400187947 */ /* 0x000fec0003800000 */
.L_x_610:
[----:B------:R-:W-:-:S13]  /*1f250*/  ISETP.GT.AND P0, PT, R3, 0x10, PT ;  /* 0x000000100300780c */ /* 0x000fda0003f04270 */
[----:B------:R-:W-:Y:S05]  /*1f260*/  @P0 BRA `(.L_x_611) ;  /* 0x0000000000300947 */ /* 0x000fea0003800000 */
[----:B------:R-:W-:-:S04]  /*1f270*/  MOV R4, 0xfffffff1 ;  /* 0xfffffff100047802 */ /* 0x000fc80000000f00 */
[----:B------:R-:W-:-:S05]  /*1f280*/  VIADDMNMX.U32 R3, R3, R4, 0x2, PT ;  /* 0x0000000203037446 */ /* 0x000fca0003800004 */
[----:B------:R-:W-:-:S04]  /*1f290*/  IMAD.SHL.U32 R3, R3, 0x4, RZ ;  /* 0x0000000403037824 */ /* 0x000fc800078e00ff */
[----:B------:R-:W1:Y:S02]  /*1f2a0*/  LDC R4, c[0x2][R3+0x788] ;  /* 0x0081e20003047b82 */ /* 0x000e640000000800 */
[----:B-1----:R-:W-:-:S04]  /*1f2b0*/  SHF.R.S32.HI R5, RZ, 0x1f, R4 ;  /* 0x0000001fff057819 */ /* 0x002fc80000011404 */
.L_x_1682:
[----:B------:R-:W-:Y:S05]  /*1f2c0*/  BRX R4 -0x1f2d0                                                         (*"BRANCH_TARGETS .L_x_1683,.L_x_1684,.L_x_606"*) ;  /* 0xfffffe0c044c7949 */ /* 0x000fea000383ffff */
.L_x_1684:
[----:B------:R-:W-:-:S04]  /*1f2d0*/  FADD R2, R2, 1 ;  /* 0x3f80000002027421 */ /* 0x000fc80000000000 */
[----:B------:R-:W-:Y:S01]  /*1f2e0*/  FADD R6, R2, 1 ;  /* 0x3f80000002067421 */ /* 0x000fe20000000000 */
[----:B------:R-:W-:Y:S06]  /*1f2f0*/  BRA `(.L_x_604) ;  /* 0x0000000000ec7947 */ /* 0x000fec0003800000 */
.L_x_1683:
[----:B------:R-:W-:-:S04]  /*1f300*/  FADD R3, R2, 1 ;  /* 0x3f80000002037421 */ /* 0x000fc80000000000 */
[----:B------:R-:W-:Y:S01]  /*1f310*/  FADD R6, R3, R0 ;  /* 0x0000000003067221 */ /* 0x000fe20000000000 */
[----:B------:R-:W-:Y:S06]  /*1f320*/  BRA `(.L_x_604) ;  /* 0x0000000000e07947 */ /* 0x000fec0003800000 */
.L_x_611:
[----:B------:R-:W-:-:S04]  /*1f330*/  MOV R4, 0xffffffef ;  /* 0xffffffef00047802 */ /* 0x000fc80000000f00 */
[----:B------:R-:W-:-:S04]  /*1f340*/  VIADDMNMX.U32 R3, R3, R4, 0x2, PT ;  /* 0x0000000203037446 */ /* 0x000fc80003800004 */
[----:B------:R-:W-:-:S04]  /*1f350*/  SHF.L.U32 R3, R3, 0x2, RZ ;  /* 0x0000000203037819 */ /* 0x000fc800000006ff */
[----:B------:R-:W1:Y:S02]  /*1f360*/  LDC R4, c[0x2][R3+0x794] ;  /* 0x0081e50003047b82 */ /* 0x000e640000000800 */
[----:B-1----:R-:W-:-:S04]  /*1f370*/  SHF.R.S32.HI R5, RZ, 0x1f, R4 ;  /* 0x0000001fff057819 */ /* 0x002fc80000011404 */
.L_x_1686:
[----:B------:R-:W-:Y:S05]  /*1f380*/  BRX R4 -0x1f390                                                         (*"BRANCH_TARGETS .L_x_1687,.L_x_1688,.L_x_606"*) ;  /* 0xfffffe0c041c7949 */ /* 0x000fea000383ffff */
.L_x_1688:
[----:B------:R-:W-:-:S04]  /*1f390*/  FADD R2, R2, 1 ;  /* 0x3f80000002027421 */ /* 0x000fc80000000000 */
[----:B------:R-:W-:Y:S01]  /*1f3a0*/  FADD R6, R2, 1 ;  /* 0x3f80000002067421 */ /* 0x000fe20000000000 */
[----:B------:R-:W-:Y:S06]  /*1f3b0*/  BRA `(.L_x_604) ;  /* 0x0000000000bc7947 */ /* 0x000fec0003800000 */
.L_x_1687:
[----:B------:R-:W-:-:S04]  /*1f3c0*/  FADD R3, R0, 1 ;  /* 0x3f80000000037421 */ /* 0x000fc80000000000 */
[----:B------:R-:W-:Y:S01]  /*1f3d0*/  FADD R6, R3, R2 ;  /* 0x0000000203067221 */ /* 0x000fe20000000000 */
[----:B------:R-:W-:Y:S06]  /*1f3e0*/  BRA `(.L_x_604) ;  /* 0x0000000000b07947 */ /* 0x000fec0003800000 */
.L_x_609:
        /* <DEDUP_REMOVED lines=9> */
.L_x_1690:
[----:B------:R-:W-:Y:S05]  /*1f480*/  BRX R4 -0x1f490                                                         (*"BRANCH_TARGETS .L_x_1691,.L_x_1692,.L_x_606"*) ;  /* 0xfffffe0804dc7949 */ /* 0x000fea000383ffff */
.L_x_1692:
[----:B------:R-:W-:Y:S01]  /*1f490*/  FADD R6, R2, 1 ;  /* 0x3f80000002067421 */ /* 0x000fe20000000000 */
[----:B------:R-:W-:Y:S06]  /*1f4a0*/  BRA `(.L_x_604) ;  /* 0x0000000000807947 */ /* 0x000fec0003800000 */
.L_x_1691:
[----:B------:R-:W-:Y:S01]  /*1f4b0*/  FADD R6, R2, 1 ;  /* 0x3f80000002067421 */ /* 0x000fe20000000000 */
[----:B------:R-:W-:Y:S06]  /*1f4c0*/  BRA `(.L_x_604) ;  /* 0x0000000000787947 */ /* 0x000fec0003800000 */
.L_x_613:
[----:B------:R-:W-:-:S04]  /*1f4d0*/  MOV R0, 0xffffffeb ;  /* 0xffffffeb00007802 */ /* 0x000fc80000000f00 */
[----:B------:R-:W-:-:S05]  /*1f4e0*/  VIADDMNMX.U32 R3, R3, R0, 0x2, PT ;  /* 0x0000000203037446 */ /* 0x000fca0003800000 */
[----:B------:R-:W-:-:S04]  /*1f4f0*/  IMAD.SHL.U32 R3, R3, 0x4, RZ ;  /* 0x0000000403037824 */ /* 0x000fc800078e00ff */
[----:B------:R-:W1:Y:S02]  /*1f500*/  LDC R4, c[0x2][R3+0x7ac] ;  /* 0x0081eb0003047b82 */ /* 0x000e640000000800 */
[----:B-1----:R-:W-:-:S04]  /*1f510*/  SHF.R.S32.HI R5, RZ, 0x1f, R4 ;  /* 0x0000001fff057819 */ /* 0x002fc80000011404 */
.L_x_1694:
[----:B------:R-:W-:Y:S05]  /*1f520*/  BRX R4 -0x1f530                                                         (*"BRANCH_TARGETS .L_x_1695,.L_x_1696,.L_x_606"*) ;  /* 0xfffffe0804b47949 */ /* 0x000fea000383ffff */
.L_x_1696:
[----:B------:R-:W-:Y:S01]  /*1f530*/  FADD R6, R2, 1 ;  /* 0x3f80000002067421 */ /* 0x000fe20000000000 */
[----:B------:R-:W-:Y:S06]  /*1f540*/  BRA `(.L_x_604) ;  /* 0x0000000000587947 */ /* 0x000fec0003800000 */
.L_x_1695:
[----:B------:R-:W-:Y:S01]  /*1f550*/  FADD R6, R2, 1 ;  /* 0x3f80000002067421 */ /* 0x000fe20000000000 */
[----:B------:R-:W-:Y:S06]  /*1f560*/  BRA `(.L_x_604) ;  /* 0x0000000000507947 */ /* 0x000fec0003800000 */
.L_x_612:
[----:B------:R-:W-:-:S13]  /*1f570*/  ISETP.GT.AND P0, PT, R3, 0x18, PT ;  /* 0x000000180300780c */ /* 0x000fda0003f04270 */
[----:B------:R-:W-:Y:S05]  /*1f580*/  @P0 BRA `(.L_x_614) ;  /* 0x0000000000280947 */ /* 0x000fea0003800000 */
[----:B------:R-:W-:-:S04]  /*1f590*/  MOV R0, 0xffffffe9 ;  /* 0xffffffe900007802 */ /* 0x000fc80000000f00 */
[----:B------:R-:W-:-:S04]  /*1f5a0*/  VIADDMNMX.U32 R3, R3, R0, 0x2, PT ;  /* 0x0000000203037446 */ /* 0x000fc80003800000 */
[----:B------:R-:W-:-:S04]  /*1f5b0*/  SHF.L.U32 R3, R3, 0x2, RZ ;  /* 0x0000000203037819 */ /* 0x000fc800000006ff */
[----:B------:R-:W1:Y:S02]  /*1f5c0*/  LDC R4, c[0x2][R3+0x7b8] ;  /* 0x0081ee0003047b82 */ /* 0x000e640000000800 */
[----:B-1----:R-:W-:-:S04]  /*1f5d0*/  SHF.R.S32.HI R5, RZ, 0x1f, R4 ;  /* 0x0000001fff057819 */ /* 0x002fc80000011404 */
.L_x_1698:
[----:B------:R-:W-:Y:S05]  /*1f5e0*/  BRX R4 -0x1f5f0                                                         (*"BRANCH_TARGETS .L_x_1699,.L_x_1700,.L_x_606"*) ;  /* 0xfffffe0804847949 */ /* 0x000fea000383ffff */
.L_x_1700:
[----:B------:R-:W-:Y:S01]  /*1f5f0*/  FADD R6, R2, 1 ;  /* 0x3f80000002067421 */ /* 0x000fe20000000000 */
[----:B------:R-:W-:Y:S06]  /*1f600*/  BRA `(.L_x_604) ;  /* 0x0000000000287947 */ /* 0x000fec0003800000 */
.L_x_1699:
[----:B------:R-:W-:Y:S01]  /*1f610*/  FADD R6, R2, 1 ;  /* 0x3f80000002067421 */ /* 0x000fe20000000000 */
[----:B------:R-:W-:Y:S06]  /*1f620*/  BRA `(.L_x_604) ;  /* 0x0000000000207947 */ /* 0x000fec0003800000 */
.L_x_614:
[----:B------:R-:W-:-:S13]  /*1f630*/  ISETP.NE.AND P0, PT, R3, 0x19, PT ;  /* 0x000000190300780c */ /* 0x000fda0003f05270 */
[----:B------:R-:W-:Y:S05]  /*1f640*/  @!P0 BRA `(.L_x_615) ;  /* 0x0000000000148947 */ /* 0x000fea0003800000 */
[----:B------:R-:W-:-:S13]  /*1f650*/  ISETP.NE.AND P0, PT, R3, 0x1a, PT ;  /* 0x0000001a0300780c */ /* 0x000fda0003f05270 */
[----:B------:R-:W-:Y:S01]  /*1f660*/  @!P0 FADD R6, R2, 1 ;  /* 0x3f80000002068421 */ /* 0x000fe20000000000 */
[----:B------:R-:W-:Y:S06]  /*1f670*/  @!P0 BRA `(.L_x_604) ;  /* 0x00000000000c8947 */ /* 0x000fec0003800000 */
.L_x_606:
[----:B------:R-:W-:Y:S01]  /*1f680*/  IMAD.MOV.U32 R6, RZ, RZ, 0x7fc00000 ;  /* 0x7fc00000ff067424 */ /* 0x000fe200078e00ff */
[----:B------:R-:W-:Y:S06]  /*1f690*/  BRA `(.L_x_604) ;  /* 0x0000000000047947 */ /* 0x000fec0003800000 */
.L_x_615:
[----:B------:R-:W-:-:S07]  /*1f6a0*/  FADD R6, R2, 1 ;  /* 0x3f80000002067421 */ /* 0x000fce0000000000 */
.L_x_604:
[----:B------:R-:W-:Y:S05]  /*1f6b0*/  BSYNC.RECONVERGENT B0 ;  /* 0x0000000000007941 */ /* 0x000fea0003800200 */
.L_x_600:
[----:B------:R-:W1:Y:S01]  /*1f6c0*/  LDC R5, c[0x0][0x380] ;  /* 0x0000e000ff057b82 */ /* 0x000e620000000800 */
[----:B0-----:R-:W2:Y:S01]  /*1f6d0*/  LDG.E R13, desc[UR8][R38.64] ;  /* 0x00000008260d7981 */ /* 0x001ea2000c1e1900 */
[----:B-1----:R-:W-:-:S05]  /*1f6e0*/  IMAD.WIDE R14, R5, 0x4, R38 ;  /* 0x00000004050e7825 */ /* 0x002fca00078e0226 */
[----:B------:R-:W3:Y:S01]  /*1f6f0*/  LDG.E R9, desc[UR8][R14.64] ;  /* 0x000000080e097981 */ /* 0x000ee2000c1e1900 */
[----:B------:R-:W-:-:S05]  /*1f700*/  IMAD.WIDE R2, R5, 0x4, R14 ;  /* 0x0000000405027825 */ /* 0x000fca00078e020e */
[----:B------:R-:W4:Y:S01]  /*1f710*/  LDG.E R7, desc[UR8][R2.64] ;  /* 0x0000000802077981 */ /* 0x000f22000c1e1900 */
        /* <DEDUP_REMOVED lines=8> */
[----:B---3--:R-:W-:Y:S01]  /*1f7a0*/  FFMA R9, R9, R9, 1 ;  /* 0x3f80000009097423 */ /* 0x008fe20000000009 */
[----:B------:R-:W-:Y:S02]  /*1f7b0*/  IMAD.MOV.U32 R0, RZ, RZ, 0x3e055027 ;  /* 0x3e055027ff007424 */ /* 0x000fe400078e00ff */
[-C--:B------:R-:W-:Y:S02]  /*1f7c0*/  IADD3 R4, PT, PT, R13, -R12.reuse, RZ ;  /* 0x8000000c0d047210 */ /* 0x080fe40007ffe0ff */
[----:B------:R-:W-:Y:S01]  /*1f7d0*/  FSETP.GEU.AND P2, PT, R9, 1.175494350822287508e-38, PT ;  /* 0x008000000900780b */ /* 0x000fe20003f4e000 */
[----:B----4-:R-:W-:Y:S01]  /*1f7e0*/  FFMA R7, R7, R7, 1 ;  /* 0x3f80000007077423 */ /* 0x010fe20000000007 */
[----:B------:R-:W-:Y:S01]  /*1f7f0*/  I2FP.F32.S32 R23, R12 ;  /* 0x0000000c00177245 */ /* 0x000fe20000201400 */
        /* <DEDUP_REMOVED lines=9> */
[----:B------:R-:W-:Y:S01]  /*1f890*/  LOP3.LUT R4, R4, 0xff800000, RZ, 0xc0, !PT ;  /* 0xff80000004047812 */ /* 0x000fe200078ec0ff */
[----:B------:R-:W-:Y:S02]  /*1f8a0*/  VIADD R21, R7, 0xc0d55555 ;  /* 0xc0d5555507157836 */ /* 0x000fe40000000000 */
[----:B------:R-:W-:Y:S01]  /*1f8b0*/  FFMA R10, R71, R8, 0.20012299716472625732 ;  /* 0x3e4ced0b470a7423 */ /* 0x000fe20000000008 */
[----:B------:R-:W-:Y:S02]  /*1f8c0*/  IADD3 R15, PT, PT, R9, -R4, RZ ;  /* 0x80000004090f7210 */ /* 0x000fe40007ffe0ff */
        /* <DEDUP_REMOVED lines=15> */
[----:B------:R-:W-:Y:S01]  /*1f9c0*/  FFMA R10, R23, 1.1920928955078125e-07, R10 ;  /* 0x34000000170a7823 */ /* 0x000fe2000000000a */
[----:B------:R-:W-:Y:S01]  /*1f9d0*/  I2FP.F32.S32 R23, R4 ;  /* 0x0000000400177245 */ /* 0x000fe20000201400 */
[----:B------:R-:W-:Y:S01]  /*1f9e0*/  FFMA R70, R15, R70, 0.20012299716472625732 ;  /* 0x3e4ced0b0f467423 */ /* 0x000fe20000000046 */
[----:B------:R-:W-:Y:S01]  /*1f9f0*/  FMUL R14, R71, R14 ;  /* 0x0000000e470e7220 */ /* 0x000fe20000400000 */
[----:B------:R-:W-:-:S02]  /*1fa00*/  MOV R4, 0x7f800000 ;  /* 0x7f80000000047802 */ /* 0x000fc40000000f00 */
[----:B------:R-:W-:Y:S01]  /*1fa10*/  FFMA R70, R15, R70, -0.24999669194221496582 ;  /* 0xbe7fff220f467423 */ /* 0x000fe20000000046 */
[----:B------:R-:W-:Y:S01]  /*1fa20*/  FFMA R71, R71, R14, R71 ;  /* 0x0000000e47477223 */ /* 0x000fe20000000047 */
[----:B------:R-:W-:Y:S01]  /*1fa30*/  FFMA R14, R21, R12, 0.13980610668659210205 ;  /* 0x3e0f2955150e7423 */ /* 0x000fe2000000000c */
[----:B------:R-:W-:Y:S01]  /*1fa40*/  FSEL R12, RZ, -23, P2 ;  /* 0xc1b80000ff0c7808 */ /* 0x000fe20001000000 */
[----:B------:R-:W-:Y:S01]  /*1fa50*/  FFMA R70, R15, R70, 0.33333182334899902344 ;  /* 0x3eaaaa780f467423 */ /* 0x000fe20000000046 */
[----:B------:R-:W-:Y:S01]  /*1fa60*/  ISETP.GT.U32.AND P2, PT, R9, 0x7f7fffff, PT ;  /* 0x7f7fffff0900780c */ /* 0x000fe20003f44070 */
[----:B------:R-:W-:Y:S01]  /*1fa70*/  FFMA R14, R21, R14, -0.16684235632419586182 ;  /* 0xbe2ad8b9150e7423 */ /* 0x000fe2000000000e */
[----:B------:R-:W-:Y:S01]  /*1fa80*/  FFMA R10, R10, 0.69314718246459960938, R71 ;  /* 0x3f3172180a0a7823 */ /* 0x000fe20000000047 */
[----:B------:R-:W-:Y:S01]  /*1fa90*/  FFMA R70, R15, R70, -0.5 ;  /* 0xbf0000000f467423 */ /* 0x000fe20000000046 */
[----:B------:R-:W-:Y:S01]  /*1faa0*/  FFMA R12, R23, 1.1920928955078125e-07, R12 ;  /* 0x34000000170c7823 */ /* 0x000fe2000000000c */
[----:B------:R-:W-:Y:S01]  /*1fab0*/  FFMA R14, R21, R14, 0.20012299716472625732 ;  /* 0x3e4ced0b150e7423 */ /* 0x000fe2000000000e */
[----:B------:R-:W-:Y:S01]  /*1fac0*/  @P1 FFMA R10, R13, R4, +INF ;  /* 0x7f8000000d0a1423 */ /* 0x000fe20000000004 */
[----:B------:R-:W-:Y:S01]  /*1fad0*/  FMUL R70, R15, R70 ;  /* 0x000000460f467220 */ /* 0x000fe20000400000 */
[----:B------:R-:W-:Y:S01]  /*1fae0*/  I2FP.F32.S32 R23, R8 ;  /* 0x0000000800177245 */ /* 0x000fe20000201400 */
[----:B------:R-:W-:Y:S01]  /*1faf0*/  FFMA R14, R21, R14, -0.24999669194221496582 ;  /* 0xbe7fff22150e7423 */ /* 0x000fe2000000000e */
[----:B------:R-:W-:Y:S01]  /*1fb00*/  FADD R10, -R10, -1.1447298526763916016 ;  /* 0xbf9286820a0a7421 */ /* 0x000fe20000000100 */
[----:B------:R-:W-:Y:S01]  /*1fb10*/  FFMA R15, R15, R70, R15 ;  /* 0x000000460f0f7223 */ /* 0x000fe2000000000f */
[----:B------:R-:W-:Y:S01]  /*1fb20*/  FSETP.NEU.AND P1, PT, R9, RZ, PT ;  /* 0x000000ff0900720b */ /* 0x000fe20003f2d000 */
[----:B------:R-:W-:-:S02]  /*1fb30*/  FFMA R14, R21, R14, 0.33333182334899902344 ;  /* 0x3eaaaa78150e7423 */ /* 0x000fc4000000000e */
[----:B------:R-:W-:Y:S01]  /*1fb40*/  FFMA R15, R12, 0.69314718246459960938, R15 ;  /* 0x3f3172180c0f7823 */ /* 0x000fe2000000000f */
[----:B------:R-:W-:Y:S01]  /*1fb50*/  @P2 FFMA R15, R9, R4, +INF ;  /* 0x7f800000090f2423 */ /* 0x000fe20000000004 */
[----:B------:R-:W-:Y:S01]  /*1fb60*/  FFMA R12, R21, R14, -0.5 ;  /* 0xbf000000150c7423 */ /* 0x000fe2000000000e */
[----:B------:R-:W-:Y:S02]  /*1fb70*/  FSEL R14, RZ, -23, P0 ;  /* 0xc1b80000ff0e7808 */ /* 0x000fe40000000000 */
[----:B------:R-:W-:Y:S01]  /*1fb80*/  ISETP.GT.U32.AND P0, PT, R7, 0x7f7fffff, PT ;  /* 0x7f7fffff0700780c */ /* 0x000fe20003f04070 */
[----:B------:R-:W-:Y:S01]  /*1fb90*/  FMUL R8, R21, R12 ;  /* 0x0000000c15087220 */ /* 0x000fe20000400000 */
[----:B------:R-:W-:Y:S01]  /*1fba0*/  FSEL R10, R10, +INF , P3 ;  /* 0x7f8000000a0a7808 */ /* 0x000fe20001800000 */
[----:B------:R-:W-:Y:S01]  /*1fbb0*/  FFMA R14, R23, 1.1920928955078125e-07, R14 ;  /* 0x34000000170e7823 */ /* 0x000fe2000000000e */
[----:B------:R-:W-:Y:S01]  /*1fbc0*/  FADD R15, -R15, -1.1447298526763916016 ;  /* 0xbf9286820f0f7421 */ /* 0x000fe20000000100 */
[----:B------:R-:W-:Y:S01]  /*1fbd0*/  FFMA R21, R21, R8, R21 ;  /* 0x0000000815157223 */ /* 0x000fe20000000015 */
[----:B------:R-:W-:Y:S03]  /*1fbe0*/  F2F.F64.F32 R12, R6 ;  /* 0x00000006000c7310 */ /* 0x000fe60000201800 */
[----:B------:R-:W-:Y:S01]  /*1fbf0*/  FFMA R14, R14, 0.69314718246459960938, R21 ;  /* 0x3f3172180e0e7823 */ /* 0x000fe20000000015 */
[----:B------:R-:W-:-:S03]  /*1fc00*/  FSEL R15, R15, +INF , P1 ;  /* 0x7f8000000f0f7808 */ /* 0x000fc60000800000 */
[C---:B------:R-:W-:Y:S01]  /*1fc10*/  @P0 FFMA R14, R7.reuse, R4, +INF ;  /* 0x7f800000070e0423 */ /* 0x040fe20000000004 */
[----:B------:R-:W0:Y:S01]  /*1fc20*/  F2F.F64.F32 R8, R10 ;  /* 0x0000000a00087310 */ /* 0x000e220000201800 */
[----:B------:R-:W-:Y:S02]  /*1fc30*/  FSETP.NEU.AND P0, PT, R7, RZ, PT ;  /* 0x000000ff0700720b */ /* 0x000fe40003f0d000 */
[----:B------:R-:W-:-:S05]  /*1fc40*/  FADD R14, -R14, -1.1447298526763916016 ;  /* 0xbf9286820e0e7421 */ /* 0x000fca0000000100 */
[----:B------:R-:W1:Y:S01]  /*1fc50*/  F2F.F64.F32 R6, R15 ;  /* 0x0000000f00067310 */ /* 0x000e620000201800 */
[----:B------:R-:W-:Y:S01]  /*1fc60*/  FSEL R14, R14, +INF , P0 ;  /* 0x7f8000000e0e7808 */ /* 0x000fe20000000000 */
[----:B0-----:R-:W-:-:S06]  /*1fc70*/  DADD R8, R12, R8 ;  /* 0x000000000c087229 */ /* 0x001fcc0000000008 */
[----:B------:R-:W0:Y:S02]  /*1fc80*/  F2F.F64.F32 R70, R14 ;  /* 0x0000000e00467310 */ /* 0x000e240000201800 */
[----:B-1----:R-:W-:-:S08]  /*1fc90*/  DADD R6, R8, R6 ;  /* 0x0000000008067229 */ /* 0x002fd00000000006 */
[----:B0-----:R-:W-:-:S11]  /*1fca0*/  DADD R70, R6, R70 ;  /* 0x0000000006467229 */ /* 0x001fd60000000046 */
.L_x_616:
        /* <DEDUP_REMOVED lines=34> */
[----:B------:R-:W-:Y:S02]  /*1fed0*/  @!P2 FMUL R7, R7, 8388608 ;  /* 0x4b0000000707a820 */ /* 0x000fe40000400000 */
[----:B------:R-:W-:Y:S01]  /*1fee0*/  IADD3 R21, PT, PT, R13, -R8, RZ ;  /* 0x800000080d157210 */ /* 0x000fe20007ffe0ff */
[----:B------:R-:W-:Y:S01]  /*1fef0*/  FFMA R6, R75, R6, -0.16684235632419586182 ;  /* 0xbe2ad8b94b067423 */ /* 0x000fe20000000006 */
[----:B------:R-:W-:-:S03]  /*1ff00*/  VIADD R76, R7, 0xc0d55555 ;  /* 0xc0d55555074c7836 */ /* 0x000fc60000000000 */
[----:B------:R-:W-:Y:S01]  /*1ff10*/  FFMA R10, R75, R6, 0.20012299716472625732 ;  /* 0x3e4ced0b4b0a7423 */ /* 0x000fe20000000006 */
[----:B------:R-:W-:Y:S01]  /*1ff20*/  LOP3.LUT R6, R14, 0xff800000, RZ, 0xc0, !PT ;  /* 0xff8000000e067812 */ /* 0x000fe200078ec0ff */
[----:B------:R-:W-:Y:S02]  /*1ff30*/  FADD R21, R21, -1 ;  /* 0xbf80000015157421 */ /* 0x000fe40000000000 */
[----:B------:R-:W-:Y:S01]  /*1ff40*/  FFMA R14, R75, R10, -0.24999669194221496582 ;  /* 0xbe7fff224b0e7423 */ /* 0x000fe2000000000a */
[----:B------:R-:W-:Y:S01]  /*1ff50*/  IADD3 R23, PT, PT, R9, -R6, RZ ;  /* 0x8000000609177210 */ /* 0x000fe20007ffe0ff */
[----:B------:R-:W-:Y:S01]  /*1ff60*/  FFMA R12, R21, -R0, 0.14084610342979431152 ;  /* 0x3e1039f6150c7423 */ /* 0x000fe20000000800 */
[----:B------:R-:W-:Y:S01]  /*1ff70*/  FSEL R10, RZ, -23, P0 ;  /* 0xc1b80000ff0a7808 */ /* 0x000fe20000000000 */
[----:B------:R-:W-:Y:S01]  /*1ff80*/  FFMA R14, R75, R14, 0.33333182334899902344 ;  /* 0x3eaaaa784b0e7423 */ /* 0x000fe2000000000e */
[----:B------:R-:W-:Y:S01]  /*1ff90*/  ISETP.GT.U32.AND P0, PT, R13, 0x7f7fffff, PT ;  /* 0x7f7fffff0d00780c */ /* 0x000fe20003f04070 */
[----:B------:R-:W-:Y:S01]  /*1ffa0*/  FADD R23, R23, -1 ;  /* 0xbf80000017177421 */ /* 0x000fe20000000000 */
[----:B------:R-:W-:Y:S01]  /*1ffb0*/  FFMA R12, R21, R12, -0.12148627638816833496 ;  /* 0xbdf8cdcc150c7423 */ /* 0x000fe2000000000c */
[----:B------:R-:W-:Y:S01]  /*1ffc0*/  FFMA R14, R75, R14, -0.5 ;  /* 0xbf0000004b0e7423 */ /* 0x000fe2000000000e */
[----:B------:R-:W-:Y:S01]  /*1ffd0*/  FFMA R73, R73, 1.1920928955078125e-07, R10 ;  /* 0x3400000049497823 */ /* 0x000fe2000000000a */
[----:B------:R-:W-:Y:S01]  /*1ffe0*/  FFMA R10, R23, -R0, 0.14084610342979431152 ;  /* 0x3e1039f6170a7423 */ /* 0x000fe20000000800 */
[----:B------:R-:W-:Y:S01]  /*1fff0*/  FFMA R72, R21, R12, 0.13980610668659210205 ;  /* 0x3e0f295515487423 */ /* 0x000fe2000000000c */
[----:B------:R-:W-:Y:S01]  /*20000*/  FMUL R14, R75, R14 ;  /* 0x0000000e4b0e7220 */ /* 0x000fe20000400000 */
[----:B------:R-:W-:Y:S01]  /*20010*/  I2FP.F32.S32 R77, R6 ;  /* 0x00000006004d7245 */ /* 0x000fe20000201400 */
[----:B------:R-:W-:Y:S01]  /*20020*/  FFMA R74, R23, R10, -0.12148627638816833496 ;  /* 0xbdf8cdcc174a7423 */ /* 0x000fe2000000000a */
[----:B------:R-:W-:Y:S01]  /*20030*/  LOP3.LUT R10, R76, 0xff800000, RZ, 0xc0, !PT ;  /* 0xff8000004c0a7812 */ /* 0x000fe200078ec0ff */
[----:B------:R-:W-:Y:S01]  /*20040*/  FFMA R14, R75, R14, R75 ;  /* 0x0000000e4b0e7223 */ /* 0x000fe2000000004b */
[----:B------:R-:W-:Y:S01]  /*20050*/  FFMA R72, R21, R72, -0.16684235632419586182 ;  /* 0xbe2ad8b915487423 */ /* 0x000fe20000000048 */
[----:B------:R-:W-:Y:S01]  /*20060*/  FFMA R74, R23, R74, 0.13980610668659210205 ;  /* 0x3e0f2955174a7423 */ /* 0x000fe2000000004a */
[----:B------:R-:W-:Y:S01]  /*20070*/  I2FP.F32.S32 R75, R8 ;  /* 0x00000008004b7245 */ /* 0x000fe20000201400 */
[----:B------:R-:W-:Y:S01]  /*20080*/  FFMA R12, R73, 0.69314718246459960938, R14 ;  /* 0x3f317218490c7823 */ /* 0x000fe2000000000e */
[----:B------:R-:W-:Y:S01]  /*20090*/  IADD3 R73, PT, PT, R7, -R10, RZ ;  /* 0x8000000a07497210 */ /* 0x000fe20007ffe0ff */
[----:B------:R-:W-:Y:S01]  /*200a0*/  FFMA R72, R21, R72, 0.20012299716472625732 ;  /* 0x3e4ced0b15487423 */ /* 0x000fe20000000048 */
[----:B------:R-:W-:Y:S01]  /*200b0*/  FFMA R74, R23, R74, -0.16684235632419586182 ;  /* 0xbe2ad8b9174a7423 */ /* 0x000fe2000000004a */
[----:B------:R-:W-:Y:S01]  /*200c0*/  FSEL R14, RZ, -23, P1 ;  /* 0xc1b80000ff0e7808 */ /* 0x000fe20000800000 */
[----:B------:R-:W-:Y:S01]  /*200d0*/  @P3 FFMA R12, R15, R4, +INF ;  /* 0x7f8000000f0c3423 */ /* 0x000fe20000000004 */
[----:B------:R-:W-:Y:S01]  /*200e0*/  FADD R73, R73, -1 ;  /* 0xbf80000049497421 */ /* 0x000fe20000000000 */
[----:B------:R-:W-:Y:S01]  /*200f0*/  FFMA R72, R21, R72, -0.24999669194221496582 ;  /* 0xbe7fff2215487423 */ /* 0x000fe20000000048 */
[----:B------:R-:W-:Y:S01]  /*20100*/  FFMA R76, R23, R74, 0.20012299716472625732 ;  /* 0x3e4ced0b174c7423 */ /* 0x000fe2000000004a */
[----:B------:R-:W-:Y:S01]  /*20110*/  FFMA R14, R75, 1.1920928955078125e-07, R14 ;  /* 0x340000004b0e7823 */ /* 0x000fe2000000000e */
[----:B------:R-:W-:Y:S01]  /*20120*/  FFMA R78, R73, -R0, 0.14084610342979431152 ;  /* 0x3e1039f6494e7423 */ /* 0x000fe20000000800 */
[----:B------:R-:W-:Y:S01]  /*20130*/  FFMA R72, R21, R72, 0.33333182334899902344 ;  /* 0x3eaaaa7815487423 */ /* 0x000fe20000000048 */
[----:B------:R-:W-:Y:S01]  /*20140*/  FFMA R76, R23, R76, -0.24999669194221496582 ;  /* 0xbe7fff22174c7423 */ /* 0x000fe2000000004c */
[----:B------:R-:W-:Y:S01]  /*20150*/  ISETP.GT.U32.AND P3, PT, R9, 0x7f7fffff, PT ;  /* 0x7f7fffff0900780c */ /* 0x000fe20003f64070 */
[----:B------:R-:W-:Y:S01]  /*20160*/  FFMA R78, R73, R78, -0.12148627638816833496 ;  /* 0xbdf8cdcc494e7423 */ /* 0x000fe2000000004e */
[----:B------:R-:W-:Y:S01]  /*20170*/  FFMA R72, R21, R72, -0.5 ;  /* 0xbf00000015487423 */ /* 0x000fe20000000048 */
[----:B------:R-:W-:Y:S01]  /*20180*/  FFMA R76, R23, R76, 0.33333182334899902344 ;  /* 0x3eaaaa78174c7423 */ /* 0x000fe2000000004c */
[----:B------:R-:W-:Y:S01]  /*20190*/  FADD R12, -R12, -1.1447298526763916016 ;  /* 0xbf9286820c0c7421 */ /* 0x000fe20000000100 */
[----:B------:R-:W-:Y:S01]  /*201a0*/  FFMA R78, R73, R78, 0.13980610668659210205 ;  /* 0x3e0f2955494e7423 */ /* 0x000fe2000000004e */
[----:B------:R-:W-:Y:S01]  /*201b0*/  FMUL R72, R21, R72 ;  /* 0x0000004815487220 */ /* 0x000fe20000400000 */
[----:B------:R-:W-:Y:S01]  /*201c0*/  FFMA R76, R23, R76, -0.5 ;  /* 0xbf000000174c7423 */ /* 0x000fe2000000004c */
[----:B------:R-:W-:Y:S01]  /*201d0*/  FSETP.NEU.AND P1, PT, R15, RZ, PT ;  /* 0x000000ff0f00720b */ /* 0x000fe20003f2d000 */
[----:B------:R-:W-:Y:S01]  /*201e0*/  FFMA R78, R73, R78, -0.16684235632419586182 ;  /* 0xbe2ad8b9494e7423 */ /* 0x000fe2000000004e */
[----:B------:R-:W-:Y:S01]  /*201f0*/  FFMA R21, R21, R72, R21 ;  /* 0x0000004815157223 */ /* 0x000fe20000000015 */
[----:B------:R-:W-:Y:S01]  /*20200*/  FSEL R74, RZ, -23, P4 ;  /* 0xc1b80000ff4a7808 */ /* 0x000fe20002000000 */
[----:B------:R-:W-:Y:S01]  /*20210*/  FMUL R76, R23, R76 ;  /* 0x0000004c174c7220 */ /* 0x000fe20000400000 */
[----:B------:R-:W-:Y:S01]  /*20220*/  FFMA R78, R73, R78, 0.20012299716472625732 ;  /* 0x3e4ced0b494e7423 */ /* 0x000fe2000000004e */
[----:B------:R-:W-:Y:S01]  /*20230*/  FFMA R21, R14, 0.69314718246459960938, R21 ;  /* 0x3f3172180e157823 */ /* 0x000fe20000000015 */
[----:B------:R-:W-:Y:S01]  /*20240*/  @P0 FFMA R21, R13, R4, +INF ;  /* 0x7f8000000d150423 */ /* 0x000fe20000000004 */
[----:B------:R-:W-:Y:S01]  /*20250*/  FSEL R6, RZ, -23, P2 ;  /* 0xc1b80000ff067808 */ /* 0x000fe20001000000 */
[----:B------:R-:W-:Y:S01]  /*20260*/  FFMA R78, R73, R78, -0.24999669194221496582 ;  /* 0xbe7fff22494e7423 */ /* 0x000fe2000000004e */
[----:B------:R-:W-:Y:S01]  /*20270*/  FSEL R12, R12, +INF , P1 ;  /* 0x7f8000000c0c7808 */ /* 0x000fe20000800000 */
[----:B------:R-:W-:Y:S01]  /*20280*/  FFMA R74, R77, 1.1920928955078125e-07, R74 ;  /* 0x340000004d4a7823 */ /* 0x000fe2000000004a */
[----:B------:R-:W-:Y:S01]  /*20290*/  ISETP.GT.U32.AND P2, PT, R7, 0x7f7fffff, PT ;  /* 0x7f7fffff0700780c */ /* 0x000fe20003f44070 */
[----:B------:R-:W-:Y:S01]  /*202a0*/  FFMA R78, R73, R78, 0.33333182334899902344 ;  /* 0x3eaaaa78494e7423 */ /* 0x000fe2000000004e */
[----:B------:R-:W-:Y:S01]  /*202b0*/  FFMA R23, R23, R76, R23 ;  /* 0x0000004c17177223 */ /* 0x000fe20000000017 */
[----:B------:R-:W-:Y:S01]  /*202c0*/  FADD R21, -R21, -1.1447298526763916016 ;  /* 0xbf92868215157421 */ /* 0x000fe20000000100 */
[----:B------:R-:W-:Y:S01]  /*202d0*/  I2FP.F32.S32 R75, R10 ;  /* 0x0000000a004b7245 */ /* 0x000fe20000201400 */
[----:B------:R-:W-:Y:S01]  /*202e0*/  FFMA R78, R73, R78, -0.5 ;  /* 0xbf000000494e7423 */ /* 0x000fe2000000004e */
[----:B------:R-:W0:Y:S01]  /*202f0*/  F2F.F64.F32 R14, R12 ;  /* 0x0000000c000e7310 */ /* 0x000e220000201800 */
[----:B------:R-:W-:Y:S01]  /*20300*/  FSETP.NEU.AND P0, PT, R13, RZ, PT ;  /* 0x000000ff0d00720b */ /* 0x000fe20003f0d000 */
[----:B------:R-:W-:Y:S01]  /*20310*/  FFMA R23, R74, 0.69314718246459960938, R23 ;  /* 0x3f3172184a177823 */ /* 0x000fe20000000017 */
[----:B------:R-:W-:Y:S01]  /*20320*/  FMUL R78, R73, R78 ;  /* 0x0000004e494e7220 */ /* 0x000fe20000400000 */
        /* <DEDUP_REMOVED lines=25> */
.L_x_665:
[----:B------:R-:W0:Y:S02]  /*204c0*/  LDC.64 R14, c[0x0][0x398] ;  /* 0x0000e600ff0e7b82 */ /* 0x000e240000000a00 */
[----:B0-----:R-:W-:-:S05]  /*204d0*/  IMAD.WIDE.U32 R14, R23, 0xc, R14 ;  /* 0x0000000c170e7825 */ /* 0x001fca00078e000e */
[----:B------:R0:W5:Y:S01]  /*204e0*/  LDG.E R2, desc[UR8][R14.64] ;  /* 0x000000080e027981 */ /* 0x000162000c1e1900 */
[----:B------:R-:W-:-:S07]  /*204f0*/  IMAD.MOV.U32 R3, RZ, RZ, 0xf ;  /* 0x0000000fff037424 */ /* 0x000fce00078e00ff */
.L_x_661:
        /* <DEDUP_REMOVED lines=27> */
.L_x_1702:
[----:B------:R-:W-:Y:S05]  /*206b0*/  BRX R4 -0x206c0                                                         (*"BRANCH_TARGETS .L_x_1703,.L_x_1704,.L_x_1705,.L_x_631"*) ;  /* 0xfffffdf804507949 */ /* 0x000fea000383ffff */
.L_x_1705:
        /* <DEDUP_REMOVED lines=26> */
.L_x_622:
        /* <DEDUP_REMOVED lines=40> */
.L_x_626:
        /* <DEDUP_REMOVED lines=42> */
.L_x_625:
[----:B------:R-:W-:Y:S05]  /*20d80*/  BSYNC.RECONVERGENT B0 ;  /* 0x0000000000007941 */ /* 0x000fea0003800200 */
.L_x_624:
        /* <DEDUP_REMOVED lines=30> */
.L_x_1703:
[----:B------:R-:W-:Y:S01]  /*20f70*/  FMUL R0, R6, R6 ;  /* 0x0000000606007220 */ /* 0x000fe20000400000 */
[----:B------:R-:W-:Y:S06]  /*20f80*/  BRA `(.L_x_623) ;  /* 0x00000040005c7947 */ /* 0x000fec0003800000 */
.L_x_1704:
        /* <DEDUP_REMOVED lines=53> */
[----:B------:R-:W-:Y:S01]  /*212e0*/  FADD R8, -R8, -R75 ;  /* 0x8000004b08087221 */ /* 0x000fe20000000100 */
[----:B------:R-:W-:Y:S01]  /*212f0*/  MOV R4, 0x391fcb8e ;  /* 0x391fcb8e00047802 */ /* 0x000fe20000000f00 */
[----:B------:R-:W1:Y:S02]  /*21300*/  FRND R9, R0 ;  /* 0x0000000000097307 */ /* 0x000e640000201000 */
[----:B------:R-:W-:-:S04]  /*21310*/  FADD R8, R21, R8 ;  /* 0x0000000815087221 */ /* 0x000fc80000000000 */
[----:B------:R-:W-:Y:S02]  /*21320*/  FADD R8, R8, R7 ;  /* 0x0000000708087221 */ /* 0x000fe40000000000 */
[----:B------:R-:W2:Y:S02]  /*21330*/  MUFU.RCP R7, |R5| ;  /* 0x4000000500077308 */ /* 0x000ea40000001000 */
[----:B------:R-:W-:Y:S01]  /*21340*/  @!P1 FADD R8, -R8, -RZ ;  /* 0x800000ff08089221 */ /* 0x000fe20000000100 */
[C---:B-1----:R-:W-:Y:S01]  /*21350*/  FADD R21, -R9.reuse, R0 ;  /* 0x0000000009157221 */ /* 0x042fe20000000100 */
[----:B------:R-:W-:-:S04]  /*21360*/  FSETP.GT.AND P0, PT, R9, RZ, PT ;  /* 0x000000ff0900720b */ /* 0x000fc80003f04000 */
[----:B------:R-:W1:Y:S01]  /*21370*/  F2I.NTZ R0, R0 ;  /* 0x0000000000007305 */ /* 0x000e620000203100 */
[----:B------:R-:W-:Y:S01]  /*21380*/  FADD R21, R21, R8 ;  /* 0x0000000815157221 */ /* 0x000fe20000000000 */
[----:B------:R-:W-:Y:S01]  /*21390*/  IMAD.MOV.U32 R8, RZ, RZ, 0x388f7971 ;  /* 0x388f7971ff087424 */ /* 0x000fe200078e00ff */
[----:B------:R-:W-:Y:S02]  /*213a0*/  SEL R9, RZ, 0x83000000, P0 ;  /* 0x83000000ff097807 */ /* 0x000fe40000000000 */
[----:B------:R-:W-:Y:S01]  /*213b0*/  FFMA R4, R21, R4, 0.0013391353422775864601 ;  /* 0x3aaf85ed15047423 */ /* 0x000fe20000000004 */
[----:B--2---:R-:W-:Y:S01]  /*213c0*/  FFMA R8, R7, R8, -5.0603266572579741478e-05 ;  /* 0xb8543ed807087423 */ /* 0x004fe20000000008 */
[----:B------:R-:W-:Y:S02]  /*213d0*/  IADD3 R73, PT, PT, R9, 0x7f000000, RZ ;  /* 0x7f00000009497810 */ /* 0x000fe40007ffe0ff */
[----:B------:R-:W-:Y:S01]  /*213e0*/  FFMA R4, R21, R4, 0.0096188392490148544312 ;  /* 0x3c1d985615047423 */ /* 0x000fe20000000004 */
[----:B------:R-:W-:-:S03]  /*213f0*/  FFMA R8, R7, R8, -0.00042276637395843863487 ;  /* 0xb9dda6be07087423 */ /* 0x000fc60000000008 */
[----:B------:R-:W-:Y:S01]  /*21400*/  FFMA R4, R21, R4, 0.055503588169813156128 ;  /* 0x3d6357bb15047423 */ /* 0x000fe20000000004 */
[----:B-1----:R-:W-:Y:S01]  /*21410*/  LEA R9, R0, -R9, 0x17 ;  /* 0x8000000900097211 */ /* 0x002fe200078eb8ff */
[----:B------:R-:W-:Y:S02]  /*21420*/  FFMA R8, R7, R8, 0.00099214143119752407074 ;  /* 0x3a820abe07087423 */ /* 0x000fe40000000008 */
[----:B------:R-:W-:Y:S02]  /*21430*/  FFMA R4, R21, R4, 0.24022644758224487305 ;  /* 0x3e75fdec15047423 */ /* 0x000fe40000000004 */
[----:B------:R-:W-:Y:S02]  /*21440*/  FFMA R8, R7, R8, -0.00027855476946569979191 ;  /* 0xb9920afd07087423 */ /* 0x000fe40000000008 */
[----:B------:R-:W-:Y:S02]  /*21450*/  FFMA R4, R21, R4, 0.69314718246459960938 ;  /* 0x3f31721815047423 */ /* 0x000fe40000000004 */
[----:B------:R-:W-:-:S02]  /*21460*/  FFMA R8, R7, R8, -0.0026749009266495704651 ;  /* 0xbb2f4d6407087423 */ /* 0x000fc40000000008 */
[----:B------:R-:W-:Y:S02]  /*21470*/  FFMA R4, R21, R4, 1 ;  /* 0x3f80000015047423 */ /* 0x000fe40000000004 */
[C---:B------:R-:W-:Y:S02]  /*21480*/  FFMA R8, R7.reuse, R8, 0.0034718033857643604279 ;  /* 0x3b63873207087423 */ /* 0x040fe40000000008 */
[----:B------:R-:W-:Y:S02]  /*21490*/  FMUL R4, R4, R73 ;  /* 0x0000004904047220 */ /* 0x000fe40000400000 */
[----:B------:R-:W-:Y:S02]  /*214a0*/  FFMA R76, R7, R8, 0.083333343267440795898 ;  /* 0x3daaaaac074c7423 */ /* 0x000fe40000000008 */
[----:B------:R-:W-:-:S04]  /*214b0*/  FMUL R4, R4, R9 ;  /* 0x0000000904047220 */ /* 0x000fc80000400000 */
[----:B------:R-:W-:Y:S01]  /*214c0*/  FMUL R8, R4, 2.5066282749176025391 ;  /* 0x40206c9904087820 */ /* 0x000fe20000400000 */
[----:B------:R-:W-:Y:S06]  /*214d0*/  @P1 BRA `(.L_x_628) ;  /* 0x0000000000981947 */ /* 0x000fec0003800000 */
[--C-:B------:R-:W-:Y:S01]  /*214e0*/  FADD R4, |R5|, |R5|.reuse ;  /* 0x4000000505047221 */ /* 0x100fe20000000200 */
[----:B------:R-:W-:Y:S01]  /*214f0*/  IMAD.MOV.U32 R74, RZ, RZ, 0x3e684e12 ;  /* 0x3e684e12ff4a7424 */ /* 0x000fe200078e00ff */
[----:B------:R-:W-:Y:S02]  /*21500*/  MOV R78, 0x3f17acc9 ;  /* 0x3f17acc9004e7802 */ /* 0x000fe40000000f00 */
        /* <DEDUP_REMOVED lines=35> */
.L_x_628:
[----:B------:R-:W-:-:S04]  /*21740*/  FMUL R7, R7, R76 ;  /* 0x0000004c07077220 */ /* 0x000fc80000400000 */
[----:B------:R-:W-:Y:S01]  /*21750*/  FFMA R0, R8, R7, R8 ;  /* 0x0000000708007223 */ /* 0x000fe20000000008 */
[----:B------:R-:W-:Y:S06]  /*21760*/  BRA `(.L_x_623) ;  /* 0x0000003800647947 */ /* 0x000fec0003800000 */
.L_x_627:
        /* <DEDUP_REMOVED lines=28> */
.L_x_629:
        /* <DEDUP_REMOVED lines=12> */
.L_x_621:
        /* <DEDUP_REMOVED lines=8> */
.L_x_630:
[----:B------:R-:W-:-:S13]  /*21a70*/  ISETP.NE.AND P0, PT, R8, 0x2, PT ;  /* 0x000000020800780c */ /* 0x000fda0003f05270 */
[----:B------:R-:W-:Y:S05]  /*21a80*/  @!P0 BRA `(.L_x_632) ;  /* 0x0000000000108947 */ /* 0x000fea0003800000 */
[----:B------:R-:W-:Y:S01]  /*21a90*/  ISETP.NE.AND P0, PT, R8, 0x3, PT ;  /* 0x000000030800780c */ /* 0x000fe20003f05270 */
[----:B-----5:R-:W-:-:S12]  /*21aa0*/  IMAD.MOV.U32 R0, RZ, RZ, R6 ;  /* 0x000000ffff007224 */ /* 0x020fd800078e0006 */
[----:B------:R-:W-:Y:S05]  /*21ab0*/  @!P0 BRA `(.L_x_623) ;  /* 0x0000003400908947 */ /* 0x000fea0003800000 */
[----:B------:R-:W-:Y:S05]  /*21ac0*/  BRA `(.L_x_631) ;  /* 0x0000003400387947 */ /* 0x000fea0003800000 */
.L_x_632:
        /* <DEDUP_REMOVED lines=9> */
.L_x_634:
[----:B------:R-:W1:Y:S02]  /*21b60*/  MUFU.RCP R5, R6 ;  /* 0x0000000600057308 */ /* 0x000e640000001000 */
[----:B-1----:R-:W-:-:S04]  /*21b70*/  FFMA R0, R5, R6, -1 ;  /* 0xbf80000005007423 */ /* 0x002fc80000000006 */
[----:B------:R-:W-:-:S04]  /*21b80*/  FADD.FTZ R0, -R0, -RZ ;  /* 0x800000ff00007221 */ /* 0x000fc80000010100 */
[----:B------:R-:W-:-:S07]  /*21b90*/  FFMA R0, R5, R0, R5 ;  /* 0x0000000005007223 */ /* 0x000fce0000000005 */
.L_x_635:
[----:B------:R-:W-:Y:S05]  /*21ba0*/  BSYNC.RECONVERGENT B0 ;  /* 0x0000000000007941 */ /* 0x000fea0003800200 */
.L_x_633:
[----:B------:R-:W-:Y:S05]  /*21bb0*/  BRA `(.L_x_623) ;  /* 0x0000003400507947 */ /* 0x000fea0003800000 */
.L_x_620:
        /* <DEDUP_REMOVED lines=11> */
.L_x_637:
[----:B-----5:R-:W-:-:S04]  /*21c70*/  MOV R5, 0xfffffffa ;  /* 0xfffffffa00057802 */ /* 0x020fc80000000f00 */
[----:B------:R-:W-:-:S04]  /*21c80*/  VIADDMNMX.U32 R0, R8, R5, 0x2, PT ;  /* 0x0000000208007446 */ /* 0x000fc80003800005 */
[----:B------:R-:W-:-:S04]  /*21c90*/  SHF.L.U32 R0, R0, 0x2, RZ ;  /* 0x0000000200007819 */ /* 0x000fc800000006ff */
[----:B------:R-:W1:Y:S02]  /*21ca0*/  LDC R4, c[0x2][R0+0x7d4] ;  /* 0x0081f50000047b82 */ /* 0x000e640000000800 */
[----:B-1----:R-:W-:-:S04]  /*21cb0*/  SHF.R.S32.HI R5, RZ, 0x1f, R4 ;  /* 0x0000001fff057819 */ /* 0x002fc80000011404 */
.L_x_1707:
[----:B------:R-:W-:Y:S05]  /*21cc0*/  BRX R4 -0x21cd0                                                         (*"BRANCH_TARGETS .L_x_1708,.L_x_1709,.L_x_631"*) ;  /* 0xfffffde004cc7949 */ /* 0x000fea000383ffff */
.L_x_1709:
[----:B------:R-:W-:Y:S01]  /*21cd0*/  FADD R0, R7, -R6 ;  /* 0x8000000607007221 */ /* 0x000fe20000000000 */
[----:B------:R-:W-:Y:S06]  /*21ce0*/  BRA `(.L_x_623) ;  /* 0x0000003400047947 */ /* 0x000fec0003800000 */
.L_x_1708:
[----:B------:R-:W-:Y:S01]  /*21cf0*/  FADD R0, -R7, R6 ;  /* 0x0000000607007221 */ /* 0x000fe20000000100 */
[----:B------:R-:W-:Y:S06]  /*21d00*/  BRA `(.L_x_623) ;  /* 0x0000003000fc7947 */ /* 0x000fec0003800000 */
.L_x_636:
[----:B------:R-:W-:-:S13]  /*21d10*/  ISETP.GT.AND P0, PT, R8, 0x9, PT ;  /* 0x000000090800780c */ /* 0x000fda0003f04270 */
[----:B------:R-:W-:Y:S05]  /*21d20*/  @P0 BRA `(.L_x_638) ;  /* 0x0000000000280947 */ /* 0x000fea0003800000 */
[----:B------:R-:W-:-:S05]  /*21d30*/  IMAD.MOV.U32 R9, RZ, RZ, -0x8 ;  /* 0xfffffff8ff097424 */ /* 0x000fca00078e00ff */
[----:B------:R-:W-:-:S04]  /*21d40*/  VIADDMNMX.U32 R0, R8, R9, 0x2, PT ;  /* 0x0000000208007446 */ /* 0x000fc80003800009 */
[----:B------:R-:W-:-:S04]  /*21d50*/  SHF.L.U32 R0, R0, 0x2, RZ ;  /* 0x0000000200007819 */ /* 0x000fc800000006ff */
[----:B------:R-:W1:Y:S02]  /*21d60*/  LDC R8, c[0x2][R0+0x7e0] ;  /* 0x0081f80000087b82 */ /* 0x000e640000000800 */
[----:B-1----:R-:W-:-:S04]  /*21d70*/  SHF.R.S32.HI R9, RZ, 0x1f, R8 ;  /* 0x0000001fff097819 */ /* 0x002fc80000011408 */
.L_x_1711:
[----:B------:R-:W-:Y:S05]  /*21d80*/  BRX R8 -0x21d90                                                         (*"BRANCH_TARGETS .L_x_1712,.L_x_1713,.L_x_631"*) ;  /* 0xfffffde0089c7949 */ /* 0x000fea000383ffff */
.L_x_1713:
[----:B-----5:R-:W-:Y:S01]  /*21d90*/  FMUL R0, R7, R6 ;  /* 0x0000000607007220 */ /* 0x020fe20000400000 */
[----:B------:R-:W-:Y:S06]  /*21da0*/  BRA `(.L_x_623) ;  /* 0x0000003000d47947 */ /* 0x000fec0003800000 */
.L_x_1712:
[----:B-----5:R-:W-:Y:S01]  /*21db0*/  FADD R0, R5, R6 ;  /* 0x0000000605007221 */ /* 0x020fe20000000000 */
[----:B------:R-:W-:Y:S06]  /*21dc0*/  BRA `(.L_x_623) ;  /* 0x0000003000cc7947 */ /* 0x000fec0003800000 */
.L_x_638:
[----:B------:R-:W-:-:S04]  /*21dd0*/  MOV R9, 0xfffffff6 ;  /* 0xfffffff600097802 */ /* 0x000fc80000000f00 */
[----:B------:R-:W-:-:S05]  /*21de0*/  VIADDMNMX.U32 R0, R8, R9, 0x2, PT ;  /* 0x0000000208007446 */ /* 0x000fca0003800009 */
[----:B------:R-:W-:-:S04]  /*21df0*/  IMAD.SHL.U32 R0, R0, 0x4, RZ ;  /* 0x0000000400007824 */ /* 0x000fc800078e00ff */
[----:B------:R-:W1:Y:S02]  /*21e00*/  LDC R8, c[0x2][R0+0x7ec] ;  /* 0x0081fb0000087b82 */ /* 0x000e640000000800 */
[----:B-1----:R-:W-:-:S04]  /*21e10*/  SHF.R.S32.HI R9, RZ, 0x1f, R8 ;  /* 0x0000001fff097819 */ /* 0x002fc80000011408 */
.L_x_1715:
[----:B------:R-:W-:Y:S05]  /*21e20*/  BRX R8 -0x21e30                                                         (*"BRANCH_TARGETS .L_x_1716,.L_x_1717,.L_x_631"*) ;  /* 0xfffffde008747949 */ /* 0x000fea000383ffff */
.L_x_1717:
        /* <DEDUP_REMOVED lines=13> */
.L_x_640:
[----:B------:R-:W-:Y:S05]  /*21f00*/  BSYNC.RECONVERGENT B5 ;  /* 0x0000000000057941 */ /* 0x000fea0003800200 */
.L_x_639:
[----:B------:R-:W-:Y:S05]  /*21f10*/  BRA `(.L_x_623) ;  /* 0x0000003000787947 */ /* 0x000fea0003800000 */
.L_x_1716:
[----:B-----5:R-:W-:Y:S01]  /*21f20*/  FMUL R0, R5, R6 ;  /* 0x0000000605007220 */ /* 0x020fe20000400000 */
[----:B------:R-:W-:Y:S06]  /*21f30*/  BRA `(.L_x_623) ;  /* 0x0000003000707947 */ /* 0x000fec0003800000 */
.L_x_619:
        /* <DEDUP_REMOVED lines=9> */
.L_x_1719:
[----:B------:R-:W-:Y:S05]  /*21fd0*/  BRX R4 -0x21fe0                                                         (*"BRANCH_TARGETS .L_x_1720,.L_x_1721,.L_x_1722,.L_x_631"*) ;  /* 0xfffffde004087949 */ /* 0x000fea000383ffff */
.L_x_1722:
        /* <DEDUP_REMOVED lines=11> */
.L_x_1720:
        /* <DEDUP_REMOVED lines=13> */
.L_x_644:
[----:B------:R-:W-:Y:S05]  /*22160*/  BSYNC.RECONVERGENT B5 ;  /* 0x0000000000057941 */ /* 0x000fea0003800200 */
.L_x_643:
[----:B------:R-:W-:Y:S05]  /*22170*/  BRA `(.L_x_623) ;  /* 0x0000002c00e07947 */ /* 0x000fea0003800000 */
.L_x_1721:
        /* <DEDUP_REMOVED lines=28> */
.L_x_642:
[----:B------:R-:W-:-:S13]  /*22340*/  ISETP.GT.AND P0, PT, R8, 0x10, PT ;  /* 0x000000100800780c */ /* 0x000fda0003f04270 */
[----:B------:R-:W-:Y:S05]  /*22350*/  @P0 BRA `(.L_x_645) ;  /* 0x0000000800e80947 */ /* 0x000fea0003800000 */
[----:B------:R-:W-:-:S04]  /*22360*/  MOV R9, 0xfffffff1 ;  /* 0xfffffff100097802 */ /* 0x000fc80000000f00 */
[----:B------:R-:W-:-:S05]  /*22370*/  VIADDMNMX.U32 R4, R8, R9, 0x2, PT ;  /* 0x0000000208047446 */ /* 0x000fca0003800009 */
[----:B------:R-:W-:-:S04]  /*22380*/  IMAD.SHL.U32 R4, R4, 0x4, RZ ;  /* 0x0000000404047824 */ /* 0x000fc800078e00ff */
[----:B------:R-:W1:Y:S02]  /*22390*/  LDC R8, c[0x2][R4+0x808] ;  /* 0x0082020004087b82 */ /* 0x000e640000000800 */
[----:B-1----:R-:W-:-:S04]  /*223a0*/  SHF.R.S32.HI R9, RZ, 0x1f, R8 ;  /* 0x0000001fff097819 */ /* 0x002fc80000011408 */
.L_x_1724:
[----:B------:R-:W-:Y:S05]  /*223b0*/  BRX R8 -0x223c0                                                         (*"BRANCH_TARGETS .L_x_1725,.L_x_1726,.L_x_631"*) ;  /* 0xfffffddc08107949 */ /* 0x000fea000383ffff */
.L_x_1726:
        /* <DEDUP_REMOVED lines=41> */
[----:B------:R-:W-:Y:S01]  /*22650*/  HFMA2 R10, -RZ, RZ, 0.64013671875, -15.109375 ;  /* 0x391fcb8eff0a7431 */ /* 0x000fe200000001ff */
        /* <DEDUP_REMOVED lines=48> */
.L_x_1725:
        /* <DEDUP_REMOVED lines=26> */
[----:B------:R-:W-:Y:S02]  /*22b00*/  IMAD.MOV.U32 R10, RZ, RZ, 0x391fcb8e ;  /* 0x391fcb8eff0a7424 */ /* 0x000fe400078e00ff */
        /* <DEDUP_REMOVED lines=63> */
.L_x_645:
[----:B------:R-:W-:-:S04]  /*22f00*/  MOV R9, 0xffffffef ;  /* 0xffffffef00097802 */ /* 0x000fc80000000f00 */
[----:B------:R-:W-:-:S05]  /*22f10*/  VIADDMNMX.U32 R4, R8, R9, 0x2, PT ;  /* 0x0000000208047446 */ /* 0x000fca0003800009 */
[----:B------:R-:W-:-:S04]  /*22f20*/  IMAD.SHL.U32 R4, R4, 0x4, RZ ;  /* 0x0000000404047824 */ /* 0x000fc800078e00ff */
[----:B------:R-:W1:Y:S02]  /*22f30*/  LDC R8, c[0x2][R4+0x814] ;  /* 0x0082050004087b82 */ /* 0x000e640000000800 */
[----:B-1----:R-:W-:-:S04]  /*22f40*/  SHF.R.S32.HI R9, RZ, 0x1f, R8 ;  /* 0x0000001fff097819 */ /* 0x002fc80000011408 */
.L_x_1728:
[----:B------:R-:W-:Y:S05]  /*22f50*/  BRX R8 -0x22f60                                                         (*"BRANCH_TARGETS .L_x_1729,.L_x_1730,.L_x_631"*) ;  /* 0xfffffdd008287949 */ /* 0x000fea000383ffff */
.L_x_1730:
        /* <DEDUP_REMOVED lines=38> */
[----:B------:R-:W-:Y:S01]  /*231c0*/  HFMA2 R10, -RZ, RZ, 0.64013671875, -15.109375 ;  /* 0x391fcb8eff0a7431 */ /* 0x000fe200000001ff */
        /* <DEDUP_REMOVED lines=51> */
.L_x_1729:
        /* <DEDUP_REMOVED lines=39> */
[----:B------:R-:W-:Y:S01]  /*23770*/  IMAD.MOV.U32 R10, RZ, RZ, 0x391fcb8e ;  /* 0x391fcb8eff0a7424 */ /* 0x000fe200078e00ff */
        /* <DEDUP_REMOVED lines=18> */
[----:B------:R-:W-:Y:S01]  /*238a0*/  IADD3 R5, PT, PT, R9, 0x7f000000, RZ ;  /* 0x7f00000009057810 */ /* 0x000fe20007ffe0ff */
[----:B------:R-:W-:-:S04]  /*238b0*/  FADD R9, R21, R21 ;  /* 0x0000001515097221 */ /* 0x000fc80000000000 */
        /* <DEDUP_REMOVED lines=30> */
.L_x_641:
        /* <DEDUP_REMOVED lines=9> */
.L_x_1732:
[----:B------:R-:W-:Y:S05]  /*23b30*/  BRX R4 -0x23b40                                                         (*"BRANCH_TARGETS .L_x_1733,.L_x_1734,.L_x_631"*) ;  /* 0xfffffdc404307949 */ /* 0x000fea000383ffff */
.L_x_1734:
        /* <DEDUP_REMOVED lines=18> */
.L_x_650:
        /* <DEDUP_REMOVED lines=42> */
.L_x_649:
[----:B------:R-:W-:Y:S05]  /*23f00*/  BSYNC.RECONVERGENT B0 ;  /* 0x0000000000007941 */ /* 0x000fea0003800200 */
.L_x_648:
        /* <DEDUP_REMOVED lines=18> */
.L_x_1733:
        /* <DEDUP_REMOVED lines=10> */
.L_x_652:
[C---:B--2---:R-:W-:Y:S01]  /*240d0*/  FMUL.FTZ R5, R7.reuse, R6 ;  /* 0x0000000607057220 */ /* 0x044fe20000410000 */
[----:B------:R-:W-:-:S03]  /*240e0*/  FMUL.FTZ R4, R7, 0.5 ;  /* 0x3f00000007047820 */ /* 0x000fc60000410000 */
[----:B------:R-:W-:-:S04]  /*240f0*/  FFMA R0, -R5, R5, R6 ;  /* 0x0000000505007223 */ /* 0x000fc80000000106 */
[----:B------:R-:W-:-:S07]  /*24100*/  FFMA R0, R0, R4, R5 ;  /* 0x0000000400007223 */ /* 0x000fce0000000005 */
.L_x_653:
[----:B------:R-:W-:Y:S05]  /*24110*/  BSYNC.RECONVERGENT B0 ;  /* 0x0000000000007941 */ /* 0x000fea0003800200 */
.L_x_651:
[----:B------:R-:W-:Y:S05]  /*24120*/  BRA `(.L_x_623) ;  /* 0x0000000c00f47947 */ /* 0x000fea0003800000 */
.L_x_647:
[----:B-----5:R-:W-:-:S04]  /*24130*/  MOV R5, 0xffffffeb ;  /* 0xffffffeb00057802 */ /* 0x020fc80000000f00 */
[----:B------:R-:W-:-:S05]  /*24140*/  VIADDMNMX.U32 R0, R8, R5, 0x2, PT ;  /* 0x0000000208007446 */ /* 0x000fca0003800005 */
[----:B------:R-:W-:-:S04]  /*24150*/  IMAD.SHL.U32 R0, R0, 0x4, RZ ;  /* 0x0000000400007824 */ /* 0x000fc800078e00ff */
[----:B------:R-:W1:Y:S02]  /*24160*/  LDC R4, c[0x2][R0+0x82c] ;  /* 0x00820b0000047b82 */ /* 0x000e640000000800 */
[----:B-1----:R-:W-:-:S04]  /*24170*/  SHF.R.S32.HI R5, RZ, 0x1f, R4 ;  /* 0x0000001fff057819 */ /* 0x002fc80000011404 */
.L_x_1736:
[----:B------:R-:W-:Y:S05]  /*24180*/  BRX R4 -0x24190                                                         (*"BRANCH_TARGETS .L_x_1737,.L_x_1738,.L_x_631"*) ;  /* 0xfffffdbc049c7949 */ /* 0x000fea000383ffff */
.L_x_1738:
        /* <DEDUP_REMOVED lines=18> */
.L_x_656:
        /* <DEDUP_REMOVED lines=42> */
.L_x_655:
[----:B------:R-:W-:Y:S05]  /*24550*/  BSYNC.RECONVERGENT B0 ;  /* 0x0000000000007941 */ /* 0x000fea0003800200 */
.L_x_654:
        /* <DEDUP_REMOVED lines=19> */
.L_x_1737:
        /* <DEDUP_REMOVED lines=26> */
.L_x_646:
[----:B------:R-:W-:-:S13]  /*24830*/  ISETP.GT.AND P0, PT, R8, 0x18, PT ;  /* 0x000000180800780c */ /* 0x000fda0003f04270 */
[----:B------:R-:W-:Y:S05]  /*24840*/  @P0 BRA `(.L_x_657) ;  /* 0x0000000400b80947 */ /* 0x000fea0003800000 */
[----:B-----5:R-:W-:-:S05]  /*24850*/  IMAD.MOV.U32 R5, RZ, RZ, -0x17 ;  /* 0xffffffe9ff057424 */ /* 0x020fca00078e00ff */
[----:B------:R-:W-:-:S04]  /*24860*/  VIADDMNMX.U32 R0, R8, R5, 0x2, PT ;  /* 0x0000000208007446 */ /* 0x000fc80003800005 */
[----:B------:R-:W-:-:S04]  /*24870*/  SHF.L.U32 R0, R0, 0x2, RZ ;  /* 0x0000000200007819 */ /* 0x000fc800000006ff */
[----:B------:R-:W1:Y:S02]  /*24880*/  LDC R4, c[0x2][R0+0x838] ;  /* 0x00820e0000047b82 */ /* 0x000e640000000800 */
[----:B-1----:R-:W-:-:S04]  /*24890*/  SHF.R.S32.HI R5, RZ, 0x1f, R4 ;  /* 0x0000001fff057819 */ /* 0x002fc80000011404 */
.L_x_1740:
[----:B------:R-:W-:Y:S05]  /*248a0*/  BRX R4 -0x248b0                                                         (*"BRANCH_TARGETS .L_x_1741,.L_x_1742,.L_x_631"*) ;  /* 0xfffffdb404d47949 */ /* 0x000fea000383ffff */
.L_x_1741:
        /* <DEDUP_REMOVED lines=27> */
.L_x_1742:
        /* <DEDUP_REMOVED lines=18> */
.L_x_660:
        /* <DEDUP_REMOVED lines=42> */
.L_x_659:
[----:B------:R-:W-:Y:S05]  /*24e20*/  BSYNC.RECONVERGENT B0 ;  /* 0x0000000000007941 */ /* 0x000fea0003800200 */
.L_x_658:
        /* <DEDUP_REMOVED lines=16> */
.L_x_657:
[----:B-----5:R-:W-:-:S05]  /*24f30*/  IMAD.MOV.U32 R5, RZ, RZ, -0x19 ;  /* 0xffffffe7ff057424 */ /* 0x020fca00078e00ff */
[----:B------:R-:W-:-:S04]  /*24f40*/  VIADDMNMX.U32 R0, R8, R5, 0x2, PT ;  /* 0x0000000208007446 */ /* 0x000fc80003800005 */
[----:B------:R-:W-:-:S04]  /*24f50*/  SHF.L.U32 R0, R0, 0x2, RZ ;  /* 0x0000000200007819 */ /* 0x000fc800000006ff */
[----:B------:R-:W1:Y:S02]  /*24f60*/  LDC R4, c[0x2][R0+0x844] ;  /* 0x0082110000047b82 */ /* 0x000e640000000800 */
[----:B-1----:R-:W-:-:S04]  /*24f70*/  SHF.R.S32.HI R5, RZ, 0x1f, R4 ;  /* 0x0000001fff057819 */ /* 0x002fc80000011404 */
.L_x_1744:
[----:B------:R-:W-:Y:S05]  /*24f80*/  BRX R4 -0x24f90                                                         (*"BRANCH_TARGETS .L_x_1745,.L_x_1746,.L_x_631"*) ;  /* 0xfffffdb0041c7949 */ /* 0x000fea000383ffff */
.L_x_1746:
[----:B------:R-:W-:Y:S01]  /*24f90*/  FADD R0, |R6|, -RZ ;  /* 0x800000ff06007221 */ /* 0x000fe20000000200 */
[----:B------:R-:W-:Y:S06]  /*24fa0*/  BRA `(.L_x_623) ;  /* 0x0000000000547947 */ /* 0x000fec0003800000 */
.L_x_631:
[----:B------:R-:W-:Y:S01]  /*24fb0*/  MOV R0, 0x7fffffff ;  /* 0x7fffffff00007802 */ /* 0x000fe20000000f00 */
[----:B------:R-:W-:Y:S06]  /*24fc0*/  BRA `(.L_x_623) ;  /* 0x00000000004c7947 */ /* 0x000fec0003800000 */
.L_x_1745:
        /* <DEDUP_REMOVED lines=19> */
.L_x_623:
[----:B------:R-:W-:Y:S05]  /*25100*/  BSYNC.RECONVERGENT B3 ;  /* 0x0000000000037941 */ /* 0x000fea0003800200 */
.L_x_618:
        /* <DEDUP_REMOVED lines=38> */
.L_x_664:
[----:B------:R-:W-:Y:S05]  /*25370*/  BSYNC.RECONVERGENT B0 ;  /* 0x0000000000007941 */ /* 0x000fea0003800200 */
.L_x_663:
        /* <DEDUP_REMOVED lines=42> */
.L_x_662:
[----:B------:R-:W-:Y:S05]  /*25620*/  BSYNC.RECONVERGENT B4 ;  /* 0x0000000000047941 */ /* 0x000fea0003800200 */
.L_x_617:
[----:B------:R-:W-:Y:S01]  /*25630*/  DADD R72, R70, R2 ;  /* 0x0000000046487229 */ /* 0x000fe20000000002 */
[----:B------:R-:W-:Y:S07]  /*25640*/  BSSY.RELIABLE B3, `(.L_x_666) ;  /* 0x000002d000037945 */ /* 0x000fee0003800100 */
[----:B------:R-:W-:-:S14]  /*25650*/  DSETP.NE.AND P0, PT, |R72|, +INF , PT ;  /* 0x7ff000004800742a */ /* 0x000fdc0003f05200 */
[----:B------:R-:W-:Y:S05]  /*25660*/  @!P0 BRA `(.L_x_667) ;  /* 0x0000000000a88947 */ /* 0x000fea0003800000 */
[----:B------:R-:W-:-:S14]  /*25670*/  DSETP.GT.AND P0, PT, R72, R24, PT ;  /* 0x000000184800722a */ /* 0x000fdc0003f04000 */
[----:B------:R-:W-:Y:S05]  /*25680*/  @P0 BREAK.RELIABLE B3 ;  /* 0x0000000000030942 */ /* 0x000fea0003800100 */
[----:B------:R-:W-:Y:S05]  /*25690*/  @P0 BRA `(.L_x_455) ;  /* 0x0000000c00700947 */ /* 0x000fea0003800000 */
[----:B------:R-:W-:Y:S01]  /*256a0*/  BSSY.RECONVERGENT B0, `(.L_x_668) ;  /* 0x0000006000007945 */ /* 0x000fe20003800200 */
[----:B------:R-:W-:-:S07]  /*256b0*/  MOV R5, 0x41c64e6d ;  /* 0x41c64e6d00057802 */ /* 0x000fce0000000f00 */
.L_x_669:
[----:B------:R-:W-:-:S05]  /*256c0*/  IMAD R16, R16, R5, 0x3039 ;  /* 0x0000303910107424 */ /* 0x000fca00078e0205 */
[----:B------:R-:W-:-:S04]  /*256d0*/  LOP3.LUT R16, R16, 0x7fffffff, RZ, 0xc0, !PT ;  /* 0x7fffffff10107812 */ /* 0x000fc800078ec0ff */
[----:B------:R-:W-:-:S13]  /*256e0*/  ISETP.GT.U32.AND P0, PT, R16, 0x7ff89ebf, PT ;  /* 0x7ff89ebf1000780c */ /* 0x000fda0003f04070 */
[----:B------:R-:W-:Y:S05]  /*256f0*/  @P0 BRA `(.L_x_669) ;  /* 0xfffffffc00f00947 */ /* 0x000fea000383ffff */
[----:B------:R-:W-:Y:S05]  /*25700*/  BSYNC.RECONVERGENT B0 ;  /* 0x0000000000007941 */ /* 0x000fea0003800200 */
.L_x_668:
        /* <DEDUP_REMOVED lines=8> */
[----:B------:R-:W1:Y:S03]  /*25790*/  FCHK P0, R5, 1000000 ;  /* 0x4974240005007902 */ /* 0x000e660000000000 */
[----:B------:R-:W-:-:S04]  /*257a0*/  FFMA R0, R5, R4, RZ ;  /* 0x0000000405007223 */ /* 0x000fc800000000ff */
[----:B------:R-:W-:-:S04]  /*257b0*/  FFMA R7, R0, -1000000, R5 ;  /* 0xc974240000077823 */ /* 0x000fc80000000005 */
[----:B------:R-:W-:Y:S01]  /*257c0*/  FFMA R0, R7, R4, R0 ;  /* 0x0000000407007223 */ /* 0x000fe20000000000 */
[----:B-1----:R-:W-:Y:S06]  /*257d0*/  @!P0 BRA `(.L_x_671) ;  /* 0x00000000000c8947 */ /* 0x002fec0003800000 */
[----:B------:R-:W-:Y:S01]  /*257e0*/  HFMA2 R0, -RZ, RZ, 10.90625, 0.015625 ;  /* 0x49742400ff007431 */ /* 0x000fe200000001ff */
[----:B------:R-:W-:-:S07]  /*257f0*/  MOV R4, 0x25810 ;  /* 0x0002581000047802 */ /* 0x000fce0000000f00 */
[----:B0-----:R-:W-:Y:S05]  /*25800*/  CALL.REL.NOINC `($__internal_3_$__cuda_sm3x_div_rn_noftz_f32_slowpath) ;  /* 0x0000001400d47944 */ /* 0x001fea0003c00000 */
.L_x_671:
[----:B------:R-:W-:Y:S05]  /*25810*/  BSYNC.RECONVERGENT B4 ;  /* 0x0000000000047941 */ /* 0x000fea0003800200 */
.L_x_670:
[----:B------:R-:W-:Y:S01]  /*25820*/  DADD R4, R72, -R24 ;  /* 0x0000000048047229 */ /* 0x000fe20000000818 */
[----:B------:R-:W-:Y:S01]  /*25830*/  MOV R7, 0x3bbb989d ;  /* 0x3bbb989d00077802 */ /* 0x000fe20000000f00 */
[----:B------:R-:W-:-:S08]  /*25840*/  IMAD.MOV.U32 R6, RZ, RZ, 0x437c0000 ;  /* 0x437c0000ff067424 */ /* 0x000fd000078e00ff */
[----:B------:R-:W1:Y:S02]  /*25850*/  F2F.F32.F64 R4, R4 ;  /* 0x0000000400047310 */ /* 0x000e640000301000 */
[----:B-1----:R-:W-:-:S04]  /*25860*/  FFMA.SAT R7, R4, R7, 0.5 ;  /* 0x3f00000004077423 */ /* 0x002fc80000002007 */
[----:B------:R-:W-:-:S04]  /*25870*/  FFMA.RM R6, R7, R6, 12582913 ;  /* 0x4b40000107067423 */ /* 0x000fc80000004006 */
[C---:B------:R-:W-:Y:S01]  /*25880*/  FADD R7, R6.reuse, -12583039 ;  /* 0xcb40007f06077421 */ /* 0x040fe20000000000 */
[----:B------:R-:W-:-:S03]  /*25890*/  SHF.L.U32 R6, R6, 0x17, RZ ;  /* 0x0000001706067819 */ /* 0x000fc600000006ff */
[----:B------:R-:W-:-:S04]  /*258a0*/  FFMA R7, R4, 1.4426950216293334961, -R7 ;  /* 0x3fb8aa3b04077823 */ /* 0x000fc80000000807 */
[----:B------:R-:W-:-:S06]  /*258b0*/  FFMA R7, R4, 1.925963033500011079e-08, R7 ;  /* 0x32a5706004077823 */ /* 0x000fcc0000000007 */
[----:B------:R-:W1:Y:S02]  /*258c0*/  MUFU.EX2 R7, R7 ;  /* 0x0000000700077308 */ /* 0x000e640000000800 */
[----:B-1----:R-:W-:-:S05]  /*258d0*/  FMUL R9, R6, R7 ;  /* 0x0000000706097220 */ /* 0x002fca0000400000 */
[----:B------:R-:W-:-:S13]  /*258e0*/  FSETP.GEU.AND P0, PT, R0, R9, PT ;  /* 0x000000090000720b */ /* 0x000fda0003f0e000 */
[----:B------:R-:W-:Y:S05]  /*258f0*/  @!P0 BREAK.RELIABLE B3 ;  /* 0x0000000000038942 */ /* 0x000fea0003800100 */
[----:B------:R-:W-:Y:S05]  /*25900*/  @!P0 BRA `(.L_x_455) ;  /* 0x0000000800d48947 */ /* 0x000fea0003800000 */
.L_x_667:
[----:B------:R-:W-:Y:S05]  /*25910*/  BSYNC.RELIABLE B3 ;  /* 0x0000000000037941 */ /* 0x000fea0003800100 */
.L_x_666:
[C---:B------:R-:W-:Y:S01]  /*25920*/  LOP3.LUT R6, R11.reuse, 0x3, RZ, 0xc0, !PT ;  /* 0x000000030b067812 */ /* 0x040fe200078ec0ff */
[----:B------:R-:W-:Y:S01]  /*25930*/  BSSY.RECONVERGENT B0, `(.L_x_672) ;  /* 0x000001d000007945 */ /* 0x000fe20003800200 */
[----:B------:R-:W-:Y:S01]  /*25940*/  ISETP.GT.U32.AND P1, PT, R11, 0xb, PT ;  /* 0x0000000b0b00780c */ /* 0x000fe20003f24070 */
[----:B------:R-:W-:Y:S01]  /*25950*/  IMAD.MOV.U32 R71, RZ, RZ, R29 ;  /* 0x000000ffff477224 */ /* 0x000fe200078e001d */
[----:B------:R-:W-:Y:S01]  /*25960*/  ISETP.NE.AND P0, PT, R6, 0x3, PT ;  /* 0x000000030600780c */ /* 0x000fe20003f05270 */
[----:B------:R-:W-:Y:S01]  /*25970*/  IMAD.MOV.U32 R72, RZ, RZ, R24 ;  /* 0x000000ffff487224 */ /* 0x000fe200078e0018 */
[----:B------:R-:W-:Y:S02]  /*25980*/  MOV R70, R28 ;  /* 0x0000001c00467202 */ /* 0x000fe40000000f00 */
[----:B------:R-:W-:Y:S02]  /*25990*/  MOV R2, R26 ;  /* 0x0000001a00027202 */ /* 0x000fe40000000f00 */
[----:B------:R-:W-:-:S02]  /*259a0*/  MOV R3, R27 ;  /* 0x0000001b00037202 */ /* 0x000fc40000000f00 */
[----:B------:R-:W-:Y:S02]  /*259b0*/  MOV R73, R25 ;  /* 0x0000001900497202 */ /* 0x000fe40000000f00 */
[----:B------:R-:W-:-:S03]  /*259c0*/  MOV R0, R11 ;  /* 0x0000000b00007202 */ /* 0x000fc60000000f00 */
[----:B------:R-:W-:Y:S05]  /*259d0*/  @!P0 BRA `(.L_x_673) ;  /* 0x0000000000488947 */ /* 0x000fea0003800000 */
[C---:B------:R-:W-:Y:S01]  /*259e0*/  LEA R8, R11.reuse, UR10, 0x2 ;  /* 0x0000000a0b087c11 */ /* 0x040fe2000f8e10ff */
[----:B0-----:R-:W0:Y:S04]  /*259f0*/  LDC R15, c[0x0][0x380] ;  /* 0x0000e000ff0f7b82 */ /* 0x001e280000000800 */
[----:B------:R-:W2:Y:S01]  /*25a00*/  LDL R7, [R8] ;  /* 0x0000000008077983 */ /* 0x000ea20000100800 */
[----:B------:R-:W-:Y:S01]  /*25a10*/  ISETP.NE.AND P0, PT, R6, 0x2, PT ;  /* 0x000000020600780c */ /* 0x000fe20003f05270 */
[----:B------:R-:W-:Y:S02]  /*25a20*/  IMAD.MOV.U32 R0, RZ, RZ, R22 ;  /* 0x000000ffff007224 */ /* 0x000fe400078e0016 */
[----:B0-----:R-:W-:-:S04]  /*25a30*/  IMAD R5, R11, R15, RZ ;  /* 0x0000000f0b057224 */ /* 0x001fc800078e02ff */
[----:B------:R-:W-:-:S05]  /*25a40*/  IMAD.WIDE R4, R5, 0x4, R40 ;  /* 0x0000000405047825 */ /* 0x000fca00078e0228 */
[----:B--2---:R1:W-:Y:S01]  /*25a50*/  STG.E desc[UR8][R4.64], R7 ;  /* 0x0000000704007986 */ /* 0x0043e2000c101908 */
[----:B------:R-:W-:Y:S05]  /*25a60*/  @!P0 BRA `(.L_x_673) ;  /* 0x0000000000248947 */ /* 0x000fea0003800000 */
[----:B------:R-:W-:Y:S01]  /*25a70*/  ISETP.NE.AND P0, PT, R6, 0x1, PT ;  /* 0x000000010600780c */ /* 0x000fe20003f05270 */
[----:B------:R-:W2:-:S12]  /*25a80*/  LDL R9, [R8+0x4] ;  /* 0x0000040008097983 */ /* 0x000e980000100800 */
[----:B------:R-:W3:Y:S01]  /*25a90*/  @P0 LDL R13, [R8+0x8] ;  /* 0x00000800080d0983 */ /* 0x000ee20000100800 */
[----:B-1----:R-:W-:Y:S01]  /*25aa0*/  IMAD.WIDE R6, R15, 0x4, R4 ;  /* 0x000000040f067825 */ /* 0x002fe200078e0204 */
[C---:B------:R-:W-:Y:S02]  /*25ab0*/  IADD3 R0, PT, PT, R11.reuse, 0x2, RZ ;  /* 0x000000020b007810 */ /* 0x040fe40007ffe0ff */
[----:B------:R-:W-:Y:S01]  /*25ac0*/  @P0 IADD3 R0, PT, PT, R11, 0x3, RZ ;  /* 0x000000030b000810 */ /* 0x000fe20007ffe0ff */
[----:B------:R-:W-:Y:S01]  /*25ad0*/  @P0 IMAD.WIDE R4, R15, 0x4, R6 ;  /* 0x000000040f040825 */ /* 0x000fe200078e0206 */
[----:B--2---:R2:W-:Y:S04]  /*25ae0*/  STG.E desc[UR8][R6.64], R9 ;  /* 0x0000000906007986 */ /* 0x0045e8000c101908 */
[----:B---3--:R2:W-:Y:S02]  /*25af0*/  @P0 STG.E desc[UR8][R4.64], R13 ;  /* 0x0000000d04000986 */ /* 0x0085e4000c101908 */
.L_x_673:
[----:B------:R-:W-:Y:S05]  /*25b00*/  BSYNC.RECONVERGENT B0 ;  /* 0x0000000000007941 */ /* 0x000fea0003800200 */
.L_x_672:
[----:B------:R-:W-:Y:S05]  /*25b10*/  @P1 BRA `(.L_x_455) ;  /* 0x0000000800501947 */ /* 0x000fea0003800000 */
[----:B------:R-:W-:Y:S01]  /*25b20*/  ISETP.GE.AND P0, PT, R0, 0xf, PT ;  /* 0x0000000f0000780c */ /* 0x000fe20003f06270 */
[----:B------:R-:W-:-:S12]  /*25b30*/  BSSY.RELIABLE B0, `(.L_x_674) ;  /* 0x0000078000007945 */ /* 0x000fd80003800100 */
[----:B------:R-:W-:Y:S05]  /*25b40*/  @P0 BRA `(.L_x_675) ;  /* 0x0000000400d80947 */ /* 0x000fea0003800000 */
[----:B-12---:R-:W-:Y:S01]  /*25b50*/  IADD3 R4, PT, PT, -R0, 0xf, RZ ;  /* 0x0000000f00047810 */ /* 0x006fe20007ffe1ff */
[----:B------:R-:W-:Y:S01]  /*25b60*/  BSSY.RECONVERGENT B1, `(.L_x_676) ;  /* 0x000004c000017945 */ /* 0x000fe20003800200 */
[----:B------:R-:W-:Y:S02]  /*25b70*/  PLOP3.LUT P0, PT, PT, PT, PT, 0x80, 0x8 ;  /* 0x000000000008781c */ /* 0x000fe40003f0f070 */
[----:B------:R-:W-:-:S13]  /*25b80*/  ISETP.GT.AND P1, PT, R4, 0xc, PT ;  /* 0x0000000c0400780c */ /* 0x000fda0003f24270 */
[----:B------:R-:W-:Y:S05]  /*25b90*/  @!P1 BRA `(.L_x_677) ;  /* 0x0000000400209947 */ /* 0x000fea0003800000 */
[----:B------:R-:W-:Y:S01]  /*25ba0*/  BSSY.RECONVERGENT B3, `(.L_x_678) ;  /* 0x0000041000037945 */ /* 0x000fe20003800200 */
[----:B------:R-:W-:-:S13]  /*25bb0*/  PLOP3.LUT P0, PT, PT, PT, PT, 0x8, 0x80 ;  /* 0x000000000080781c */ /* 0x000fda0003f0e170 */
.L_x_679:
[C---:B-1----:R-:W-:Y:S01]  /*25bc0*/  LEA R2, R0.reuse, UR10, 0x2 ;  /* 0x0000000a00027c11 */ /* 0x042fe2000f8e10ff */
[C---:B------:R-:W-:Y:S01]  /*25bd0*/  VIADD R4, R0.reuse, 0x4 ;  /* 0x0000000400047836 */ /* 0x040fe20000000000 */
[----:B------:R-:W-:Y:S01]  /*25be0*/  IADD3 R6, PT, PT, R0, 0x8, RZ ;  /* 0x0000000800067810 */ /* 0x000fe20007ffe0ff */
[----:B------:R-:W1:Y:S02]  /*25bf0*/  LDC R87, c[0x0][0x380] ;  /* 0x0000e000ff577b82 */ /* 0x000e640000000800 */
[----:B0-----:R-:W2:Y:S01]  /*25c00*/  LDL R15, [R2] ;  /* 0x00000000020f7983 */ /* 0x001ea20000100800 */
[----:B------:R-:W-:-:S03]  /*25c10*/  LEA R3, R4, UR10, 0x2 ;  /* 0x0000000a04037c11 */ /* 0x000fc6000f8e10ff */
[----:B------:R-:W3:Y:S01]  /*25c20*/  LDL R86, [R2+0x4] ;  /* 0x0000040002567983 */ /* 0x000ee20000100800 */
[----:B------:R-:W-:Y:S02]  /*25c30*/  IADD3 R8, PT, PT, R0, 0xc, RZ ;  /* 0x0000000c00087810 */ /* 0x000fe40007ffe0ff */
[----:B------:R-:W-:Y:S01]  /*25c40*/  LEA R5, R6, UR10, 0x2 ;  /* 0x0000000a06057c11 */ /* 0x000fe2000f8e10ff */
[----:B------:R-:W4:Y:S04]  /*25c50*/  LDL R90, [R2+0x8] ;  /* 0x00000800025a7983 */ /* 0x000f280000100800 */
[----:B------:R-:W5:Y:S01]  /*25c60*/  LDL R82, [R2+0xc] ;  /* 0x00000c0002527983 */ /* 0x000f620000100800 */
[----:B------:R-:W-:-:S03]  /*25c70*/  LEA R7, R8, UR10, 0x2 ;  /* 0x0000000a08077c11 */ /* 0x000fc6000f8e10ff */
[----:B------:R-:W5:Y:S04]  /*25c80*/  LDL R84, [R3] ;  /* 0x0000000003547983 */ /* 0x000f680000100800 */
[----:B------:R-:W5:Y:S04]  /*25c90*/  LDL R93, [R3+0x4] ;  /* 0x00000400035d7983 */ /* 0x000f680000100800 */
[----:B------:R-:W5:Y:S04]  /*25ca0*/  LDL R80, [R3+0x8] ;  /* 0x0000080003507983 */ /* 0x000f680000100800 */
[----:B------:R0:W5:Y:S04]  /*25cb0*/  LDL R91, [R3+0xc] ;  /* 0x00000c00035b7983 */ /* 0x0001680000100800 */
[----:B------:R-:W5:Y:S04]  /*25cc0*/  LDL R21, [R5] ;  /* 0x0000000005157983 */ /* 0x000f680000100800 */
[----:B------:R-:W5:Y:S04]  /*25cd0*/  LDL R77, [R5+0x4] ;  /* 0x00000400054d7983 */ /* 0x000f680000100800 */
[----:B------:R-:W5:Y:S04]  /*25ce0*/  LDL R79, [R5+0x8] ;  /* 0x00000800054f7983 */ /* 0x000f680000100800 */
[----:B------:R0:W5:Y:S04]  /*25cf0*/  LDL R76, [R5+0xc] ;  /* 0x00000c00054c7983 */ /* 0x0001680000100800 */
[----:B------:R-:W5:Y:S04]  /*25d00*/  LDL R81, [R7] ;  /* 0x0000000007517983 */ /* 0x000f680000100800 */
[----:B------:R-:W5:Y:S04]  /*25d10*/  LDL R83, [R7+0x4] ;  /* 0x0000040007537983 */ /* 0x000f680000100800 */
[----:B------:R-:W5:Y:S04]  /*25d20*/  LDL R85, [R7+0x8] ;  /* 0x0000080007557983 */ /* 0x000f680000100800 */
[----:B------:R0:W5:Y:S01]  /*25d30*/  LDL R78, [R7+0xc] ;  /* 0x00000c00074e7983 */ /* 0x0001620000100800 */
[----:B-1----:R-:W-:-:S02]  /*25d40*/  IMAD R13, R0, R87, RZ ;  /* 0x00000057000d7224 */ /* 0x002fc400078e02ff */
[----:B------:R-:W-:Y:S02]  /*25d50*/  IMAD R71, R4, R87, RZ ;  /* 0x0000005704477224 */ /* 0x000fe400078e02ff */
[----:B------:R-:W-:-:S04]  /*25d60*/  IMAD.WIDE R12, R13, 0x4, R40 ;  /* 0x000000040d0c7825 */ /* 0x000fc800078e0228 */
[----:B------:R-:W-:-:S04]  /*25d70*/  IMAD.WIDE R70, R71, 0x4, R40 ;  /* 0x0000000447467825 */ /* 0x000fc800078e0228 */
[----:B0-----:R-:W-:Y:S02]  /*25d80*/  IMAD R3, R6, R87, RZ ;  /* 0x0000005706037224 */ /* 0x001fe400078e02ff */
[----:B------:R-:W-:-:S04]  /*25d90*/  IMAD.WIDE R74, R87, 0x4, R12 ;  /* 0x00000004574a7825 */ /* 0x000fc800078e020c */
[----:B------:R-:W-:Y:S02]  /*25da0*/  IMAD R5, R8, R87, RZ ;  /* 0x0000005708057224 */ /* 0x000fe400078e02ff */
        /* <DEDUP_REMOVED lines=8> */
[----:B------:R-:W-:-:S05]  /*25e30*/  VIADD R0, R0, 0x10 ;  /* 0x0000001000007836 */ /* 0x000fca0000000000 */
[----:B------:R-:W-:Y:S01]  /*25e40*/  ISETP.GE.AND P1, PT, R0, 0x3, PT ;  /* 0x000000030000780c */ /* 0x000fe20003f26270 */
[----:B--2---:R0:W-:Y:S04]  /*25e50*/  STG.E desc[UR8][R12.64], R15 ;  /* 0x0000000f0c007986 */ /* 0x0041e8000c101908 */
[----:B---3--:R1:W-:Y:S04]  /*25e60*/  STG.E desc[UR8][R74.64], R86 ;  /* 0x000000564a007986 */ /* 0x0083e8000c101908 */
[----:B----4-:R2:W-:Y:S01]  /*25e70*/  STG.E desc[UR8][R88.64], R90 ;  /* 0x0000005a58007986 */ /* 0x0105e2000c101908 */
[----:B0-----:R-:W-:-:S03]  /*25e80*/  IMAD.WIDE R12, R87, 0x4, R4 ;  /* 0x00000004570c7825 */ /* 0x001fc600078e0204 */
[----:B-----5:R-:W-:Y:S01]  /*25e90*/  STG.E desc[UR8][R72.64], R82 ;  /* 0x0000005248007986 */ /* 0x020fe2000c101908 */
[----:B------:R-:W-:-:S03]  /*25ea0*/  IMAD.WIDE R14, R87, 0x4, R6 ;  /* 0x00000004570e7825 */ /* 0x000fc600078e0206 */
[----:B------:R0:W-:Y:S01]  /*25eb0*/  STG.E desc[UR8][R70.64], R84 ;  /* 0x0000005446007986 */ /* 0x0001e2000c101908 */
[----:B-1----:R-:W-:-:S03]  /*25ec0*/  IMAD.WIDE R74, R87, 0x4, R12 ;  /* 0x00000004574a7825 */ /* 0x002fc600078e020c */
[----:B------:R1:W-:Y:S01]  /*25ed0*/  STG.E desc[UR8][R8.64], R93 ;  /* 0x0000005d08007986 */ /* 0x0003e2000c101908 */
[----:B--2---:R-:W-:-:S03]  /*25ee0*/  IMAD.WIDE R88, R87, 0x4, R14 ;  /* 0x0000000457587825 */ /* 0x004fc600078e020e */
[----:B------:R1:W-:Y:S04]  /*25ef0*/  STG.E desc[UR8][R10.64], R80 ;  /* 0x000000500a007986 */ /* 0x0003e8000c101908 */
[----:B------:R1:W-:Y:S01]  /*25f00*/  STG.E desc[UR8][R22.64], R91 ;  /* 0x0000005b16007986 */ /* 0x0003e2000c101908 */
[----:B0-----:R-:W-:-:S03]  /*25f10*/  IMAD.WIDE R70, R87, 0x4, R74 ;  /* 0x0000000457467825 */ /* 0x001fc600078e024a */
[----:B------:R1:W-:Y:S04]  /*25f20*/  STG.E desc[UR8][R2.64], R21 ;  /* 0x0000001502007986 */ /* 0x0003e8000c101908 */
[----:B------:R1:W-:Y:S04]  /*25f30*/  STG.E desc[UR8][R6.64], R77 ;  /* 0x0000004d06007986 */ /* 0x0003e8000c101908 */
[----:B------:R1:W-:Y:S04]  /*25f40*/  STG.E desc[UR8][R14.64], R79 ;  /* 0x0000004f0e007986 */ /* 0x0003e8000c101908 */
[----:B------:R1:W-:Y:S04]  /*25f50*/  STG.E desc[UR8][R88.64], R76 ;  /* 0x0000004c58007986 */ /* 0x0003e8000c101908 */
[----:B------:R1:W-:Y:S04]  /*25f60*/  STG.E desc[UR8][R4.64], R81 ;  /* 0x0000005104007986 */ /* 0x0003e8000c101908 */
[----:B------:R1:W-:Y:S04]  /*25f70*/  STG.E desc[UR8][R12.64], R83 ;  /* 0x000000530c007986 */ /* 0x0003e8000c101908 */
[----:B------:R1:W-:Y:S04]  /*25f80*/  STG.E desc[UR8][R74.64], R85 ;  /* 0x000000554a007986 */ /* 0x0003e8000c101908 */
[----:B------:R1:W-:Y:S01]  /*25f90*/  STG.E desc[UR8][R70.64], R78 ;  /* 0x0000004e46007986 */ /* 0x0003e2000c101908 */
[----:B------:R-:W-:Y:S05]  /*25fa0*/  @!P1 BRA `(.L_x_679) ;  /* 0xfffffffc00049947 */ /* 0x000fea000383ffff */
[----:B------:R-:W-:Y:S05]  /*25fb0*/  BSYNC.RECONVERGENT B3 ;  /* 0x0000000000037941 */ /* 0x000fea0003800200 */
.L_x_678:
[----:B-1----:R-:W-:Y:S01]  /*25fc0*/  MOV R70, R28 ;  /* 0x0000001c00467202 */ /* 0x002fe20000000f00 */
[----:B------:R-:W-:Y:S01]  /*25fd0*/  IMAD.MOV.U32 R2, RZ, RZ, R26 ;  /* 0x000000ffff027224 */ /* 0x000fe200078e001a */
[----:B------:R-:W-:Y:S01]  /*25fe0*/  MOV R71, R29 ;  /* 0x0000001d00477202 */ /* 0x000fe20000000f00 */
[----:B------:R-:W-:Y:S01]  /*25ff0*/  IMAD.MOV.U32 R73, RZ, RZ, R25 ;  /* 0x000000ffff497224 */ /* 0x000fe200078e0019 */
[----:B------:R-:W-:Y:S02]  /*26000*/  MOV R3, R27 ;  /* 0x0000001b00037202 */ /* 0x000fe40000000f00 */
[----:B------:R-:W-:-:S07]  /*26010*/  MOV R72, R24 ;  /* 0x0000001800487202 */ /* 0x000fce0000000f00 */
.L_x_677:
[----:B------:R-:W-:Y:S05]  /*26020*/  BSYNC.RECONVERGENT B1 ;  /* 0x0000000000017941 */ /* 0x000fea0003800200 */
.L_x_676:
[----:B------:R-:W-:Y:S01]  /*26030*/  IADD3 R4, PT, PT, -R0, 0xf, RZ ;  /* 0x0000000f00047810 */ /* 0x000fe20007ffe1ff */
[----:B------:R-:W-:Y:S03]  /*26040*/  BSSY.RECONVERGENT B1, `(.L_x_680) ;  /* 0x0000023000017945 */ /* 0x000fe60003800200 */
[----:B------:R-:W-:-:S13]  /*26050*/  ISETP.GT.AND P1, PT, R4, 0x4, PT ;  /* 0x000000040400780c */ /* 0x000fda0003f24270 */
[----:B------:R-:W-:Y:S05]  /*26060*/  @!P1 BRA `(.L_x_681) ;  /* 0x0000000000809947 */ /* 0x000fea0003800000 */
[C---:B------:R-:W-:Y:S01]  /*26070*/  LEA R8, R0.reuse, UR10, 0x2 ;  /* 0x0000000a00087c11 */ /* 0x040fe2000f8e10ff */
[----:B------:R-:W1:Y:S01]  /*26080*/  LDC R75, c[0x0][0x380] ;  /* 0x0000e000ff4b7b82 */ /* 0x000e620000000800 */
[----:B------:R-:W-:-:S03]  /*26090*/  IADD3 R4, PT, PT, R0, 0x4, RZ ;  /* 0x0000000400047810 */ /* 0x000fc60007ffe0ff */
[----:B------:R-:W2:Y:S01]  /*260a0*/  LDL R21, [R8] ;  /* 0x0000000008157983 */ /* 0x000ea20000100800 */
[----:B------:R-:W-:-:S03]  /*260b0*/  LEA R74, R4, UR10, 0x2 ;  /* 0x0000000a044a7c11 */ /* 0x000fc6000f8e10ff */
[----:B------:R-:W3:Y:S04]  /*260c0*/  LDL R77, [R8+0x4] ;  /* 0x00000400084d7983 */ /* 0x000ee80000100800 */
[----:B------:R-:W4:Y:S04]  /*260d0*/  LDL R79, [R8+0x8] ;  /* 0x00000800084f7983 */ /* 0x000f280000100800 */
[----:B------:R5:W4:Y:S04]  /*260e0*/  LDL R81, [R8+0xc] ;  /* 0x00000c0008517983 */ /* 0x000b280000100800 */
[----:B------:R-:W4:Y:S04]  /*260f0*/  LDL R83, [R74] ;  /* 0x000000004a537983 */ /* 0x000f280000100800 */
[----:B------:R-:W4:Y:S04]  /*26100*/  LDL R85, [R74+0x4] ;  /* 0x000004004a557983 */ /* 0x000f280000100800 */
[----:B------:R-:W4:Y:S04]  /*26110*/  LDL R87, [R74+0x8] ;  /* 0x000008004a577983 */ /* 0x000f280000100800 */
[----:B------:R5:W4:Y:S01]  /*26120*/  LDL R89, [R74+0xc] ;  /* 0x00000c004a597983 */ /* 0x000b220000100800 */
[-C--:B-1----:R-:W-:Y:S01]  /*26130*/  IMAD R5, R0, R75.reuse, RZ ;  /* 0x0000004b00057224 */ /* 0x082fe200078e02ff */
[----:B------:R-:W-:Y:S01]  /*26140*/  PLOP3.LUT P0, PT, PT, PT, PT, 0x8, 0x80 ;  /* 0x000000000080781c */ /* 0x000fe20003f0e170 */
[----:B------:R-:W-:Y:S01]  /*26150*/  IMAD R7, R4, R75, RZ ;  /* 0x0000004b04077224 */ /* 0x000fe200078e02ff */
[----:B------:R-:W-:Y:S01]  /*26160*/  IADD3 R0, PT, PT, R0, 0x8, RZ ;  /* 0x0000000800007810 */ /* 0x000fe20007ffe0ff */
[----:B------:R-:W-:-:S04]  /*26170*/  IMAD.WIDE R4, R5, 0x4, R40 ;  /* 0x0000000405047825 */ /* 0x000fc800078e0228 */
[----:B------:R-:W-:-:S04]  /*26180*/  IMAD.WIDE R6, R7, 0x4, R40 ;  /* 0x0000000407067825 */ /* 0x000fc800078e0228 */
[----:B0-----:R-:W-:-:S04]  /*26190*/  IMAD.WIDE R14, R75, 0x4, R4 ;  /* 0x000000044b0e7825 */ /* 0x001fc800078e0204 */
[----:B-----5:R-:W-:-:S04]  /*261a0*/  IMAD.WIDE R8, R75, 0x4, R6 ;  /* 0x000000044b087825 */ /* 0x020fc800078e0206 */
[----:B------:R-:W-:-:S04]  /*261b0*/  IMAD.WIDE R22, R75, 0x4, R14 ;  /* 0x000000044b167825 */ /* 0x000fc800078e020e */
[----:B------:R-:W-:-:S04]  /*261c0*/  IMAD.WIDE R10, R75, 0x4, R8 ;  /* 0x000000044b0a7825 */ /* 0x000fc800078e0208 */
[----:B------:R-:W-:-:S04]  /*261d0*/  IMAD.WIDE R12, R75, 0x4, R22 ;  /* 0x000000044b0c7825 */ /* 0x000fc800078e0216 */
[----:B------:R-:W-:Y:S01]  /*261e0*/  IMAD.WIDE R74, R75, 0x4, R10 ;  /* 0x000000044b4a7825 */ /* 0x000fe200078e020a */
[----:B--2---:R1:W-:Y:S04]  /*261f0*/  STG.E desc[UR8][R4.64], R21 ;  /* 0x0000001504007986 */ /* 0x0043e8000c101908 */
[----:B---3--:R1:W-:Y:S04]  /*26200*/  STG.E desc[UR8][R14.64], R77 ;  /* 0x0000004d0e007986 */ /* 0x0083e8000c101908 */
[----:B----4-:R1:W-:Y:S04]  /*26210*/  STG.E desc[UR8][R22.64], R79 ;  /* 0x0000004f16007986 */ /* 0x0103e8000c101908 */
[----:B------:R1:W-:Y:S04]  /*26220*/  STG.E desc[UR8][R12.64], R81 ;  /* 0x000000510c007986 */ /* 0x0003e8000c101908 */
[----:B------:R1:W-:Y:S04]  /*26230*/  STG.E desc[UR8][R6.64], R83 ;  /* 0x0000005306007986 */ /* 0x0003e8000c101908 */
[----:B------:R1:W-:Y:S04]  /*26240*/  STG.E desc[UR8][R8.64], R85 ;  /* 0x0000005508007986 */ /* 0x0003e8000c101908 */
[----:B------:R1:W-:Y:S04]  /*26250*/  STG.E desc[UR8][R10.64], R87 ;  /* 0x000000570a007986 */ /* 0x0003e8000c101908 */
[----:B------:R1:W-:Y:S02]  /*26260*/  STG.E desc[UR8][R74.64], R89 ;  /* 0x000000594a007986 */ /* 0x0003e4000c101908 */
.L_x_681:
[----:B------:R-:W-:Y:S05]  /*26270*/  BSYNC.RECONVERGENT B1 ;  /* 0x0000000000017941 */ /* 0x000fea0003800200 */
.L_x_680:
[----:B------:R-:W-:-:S13]  /*26280*/  ISETP.EQ.AND P1, PT, R0, 0xf, PT ;  /* 0x0000000f0000780c */ /* 0x000fda0003f22270 */
[----:B------:R-:W-:Y:S05]  /*26290*/  @!P0 BREAK.RELIABLE P1, B0 ;  /* 0x0000000000008942 */ /* 0x000fea0000800100 */
[----:B------:R-:W-:Y:S05]  /*262a0*/  @!P0 BRA P1, `(.L_x_455) ;  /* 0x00000000006c8947 */ /* 0x000fea0000800000 */
.L_x_675:
[----:B------:R-:W-:Y:S05]  /*262b0*/  BSYNC.RELIABLE B0 ;  /* 0x0000000000007941 */ /* 0x000fea0003800100 */
.L_x_674:
[----:B------:R-:W-:Y:S01]  /*262c0*/  BSSY.RECONVERGENT B0, `(.L_x_682) ;  /* 0x0000013000007945 */ /* 0x000fe20003800200 */
.L_x_683:
[C---:B-1----:R-:W-:Y:S01]  /*262d0*/  LEA R10, R0.reuse, UR10, 0x2 ;  /* 0x0000000a000a7c11 */ /* 0x042fe2000f8e10ff */
[----:B0-2---:R-:W1:Y:S04]  /*262e0*/  LDC R9, c[0x0][0x380] ;  /* 0x0000e000ff097b82 */ /* 0x005e680000000800 */
[----:B------:R-:W2:Y:S04]  /*262f0*/  LDL R11, [R10] ;  /* 0x000000000a0b7983 */ /* 0x000ea80000100800 */
[----:B------:R-:W3:Y:S04]  /*26300*/  LDL R13, [R10+0x4] ;  /* 0x000004000a0d7983 */ /* 0x000ee80000100800 */
[----:B0-----:R-:W4:Y:S04]  /*26310*/  LDL R15, [R10+0x8] ;  /* 0x000008000a0f7983 */ /* 0x001f280000100800 */
[----:B------:R-:W5:Y:S01]  /*26320*/  LDL R21, [R10+0xc] ;  /* 0x00000c000a157983 */ /* 0x000f620000100800 */
[----:B-1----:R-:W-:-:S02]  /*26330*/  IMAD R3, R0, R9, RZ ;  /* 0x0000000900037224 */ /* 0x002fc400078e02ff */
[----:B------:R-:W-:Y:S02]  /*26340*/  VIADD R0, R0, 0x4 ;  /* 0x0000000400007836 */ /* 0x000fe40000000000 */
[----:B------:R-:W-:-:S03]  /*26350*/  IMAD.WIDE R2, R3, 0x4, R40 ;  /* 0x0000000403027825 */ /* 0x000fc600078e0228 */
[----:B------:R-:W-:Y:S01]  /*26360*/  ISETP.NE.AND P0, PT, R0, 0xf, PT ;  /* 0x0000000f0000780c */ /* 0x000fe20003f05270 */
[----:B------:R-:W-:-:S04]  /*26370*/  IMAD.WIDE R4, R9, 0x4, R2 ;  /* 0x0000000409047825 */ /* 0x000fc800078e0202 */
[----:B------:R-:W-:-:S04]  /*26380*/  IMAD.WIDE R6, R9, 0x4, R4 ;  /* 0x0000000409067825 */ /* 0x000fc800078e0204 */
[----:B------:R-:W-:Y:S01]  /*26390*/  IMAD.WIDE R8, R9, 0x4, R6 ;  /* 0x0000000409087825 */ /* 0x000fe200078e0206 */
[----:B--2---:R0:W-:Y:S04]  /*263a0*/  STG.E desc[UR8][R2.64], R11 ;  /* 0x0000000b02007986 */ /* 0x0041e8000c101908 */
[----:B---3--:R0:W-:Y:S04]  /*263b0*/  STG.E desc[UR8][R4.64], R13 ;  /* 0x0000000d04007986 */ /* 0x0081e8000c101908 */
[----:B----4-:R0:W-:Y:S04]  /*263c0*/  STG.E desc[UR8][R6.64], R15 ;  /* 0x0000000f06007986 */ /* 0x0101e8000c101908 */
[----:B-----5:R0:W-:Y:S01]  /*263d0*/  STG.E desc[UR8][R8.64], R21 ;  /* 0x0000001508007986 */ /* 0x0201e2000c101908 */
[----:B------:R-:W-:Y:S05]  /*263e0*/  @P0 BRA `(.L_x_683) ;  /* 0xfffffffc00b80947 */ /* 0x000fea000383ffff */
[----:B------:R-:W-:Y:S05]  /*263f0*/  BSYNC.RECONVERGENT B0 ;  /* 0x0000000000007941 */ /* 0x000fea0003800200 */
.L_x_682:
[----:B------:R-:W-:Y:S01]  /*26400*/  MOV R70, R28 ;  /* 0x0000001c00467202 */ /* 0x000fe20000000f00 */
[----:B0-----:R-:W-:Y:S01]  /*26410*/  IMAD.MOV.U32 R2, RZ, RZ, R26 ;  /* 0x000000ffff027224 */ /* 0x001fe200078e001a */
[----:B------:R-:W-:Y:S01]  /*26420*/  MOV R71, R29 ;  /* 0x0000001d00477202 */ /* 0x000fe20000000f00 */
[----:B------:R-:W-:Y:S01]  /*26430*/  IMAD.MOV.U32 R73, RZ, RZ, R25 ;  /* 0x000000ffff497224 */ /* 0x000fe200078e0019 */
[----:B------:R-:W-:Y:S02]  /*26440*/  MOV R3, R27 ;  /* 0x0000001b00037202 */ /* 0x000fe40000000f00 */
[----:B------:R-:W-:-:S07]  /*26450*/  MOV R72, R24 ;  /* 0x0000001800487202 */ /* 0x000fce0000000f00 */
.L_x_455:
[----:B------:R-:W-:Y:S05]  /*26460*/  BSYNC.RECONVERGENT B2 ;  /* 0x0000000000027941 */ /* 0x000fea0003800200 */
.L_x_195:
[----:B------:R-:W-:Y:S05]  /*26470*/  WARPSYNC.ALL ;  /* 0x0000000000007948 */ /* 0x000fea0003800000 */
[----:B------:R-:W-:Y:S05]  /*26480*/  BRA.U UP1, `(.L_x_684) ;  /* 0xfffffe5101a87547 */ /* 0x000fea000b83ffff */
.L_x_194:
[----:B-12---:R-:W1:Y:S08]  /*26490*/  LDC.64 R4, c[0x0][0x3a8] ;  /* 0x0000ea00ff047b82 */ /* 0x006e700000000a00 */
[----:B---3--:R-:W2:Y:S01]  /*264a0*/  LDC.64 R6, c[0x0][0x3b0] ;  /* 0x0000ec00ff067b82 */ /* 0x008ea20000000a00 */
[----:B-1----:R-:W-:-:S05]  /*264b0*/  IMAD.WIDE R4, R20, 0x8, R4 ;  /* 0x0000000814047825 */ /* 0x002fca00078e0204 */
[----:B------:R-:W-:Y:S01]  /*264c0*/  STG.E.64 desc[UR8][R4.64], R70 ;  /* 0x0000004604007986 */ /* 0x000fe2000c101b08 */
[----:B--2---:R-:W-:-:S05]  /*264d0*/  IMAD.WIDE R20, R20, 0x8, R6 ;  /* 0x0000000814147825 */ /* 0x004fca00078e0206 */
[----:B------:R-:W-:Y:S01]  /*264e0*/  STG.E.64 desc[UR8][R20.64], R2 ;  /* 0x0000000214007986 */ /* 0x000fe2000c101b08 */
[----:B------:R-:W-:Y:S05]  /*264f0*/  EXIT ;  /* 0x000000000000794d */ /* 0x000fea0003800000 */
        .weak           $__internal_0_$__cuda_sm20_div_rn_f64_full
        .type           $__internal_0_$__cuda_sm20_div_rn_f64_full,@function
        .size           $__internal_0_$__cuda_sm20_div_rn_f64_full,($__internal_1_$__cuda_sm20_rcp_rn_f32_slowpath - $__internal_0_$__cuda_sm20_div_rn_f64_full)
$__internal_0_$__cuda_sm20_div_rn_f64_full:
[C---:B------:R-:W-:Y:S01]  /*26500*/  FSETP.GEU.AND P0, PT, |R7|.reuse, 1.469367938527859385e-39, PT ;  /* 0x001000000700780b */ /* 0x040fe20003f0e200 */
[----:B------:R-:W-:Y:S01]  /*26510*/  IMAD.MOV.U32 R76, RZ, RZ, R4 ;  /* 0x000000ffff4c7224 */ /* 0x000fe200078e0004 */
[----:B------:R-:W-:Y:S01]  /*26520*/  LOP3.LUT R78, R7, 0x800fffff, RZ, 0xc0, !PT ;  /* 0x800fffff074e7812 */ /* 0x000fe200078ec0ff */
[----:B------:R-:W-:Y:S01]  /*26530*/  BSSY.RECONVERGENT B1, `(.L_x_685) ;  /* 0x0000054000017945 */ /* 0x000fe20003800200 */
[----:B------:R-:W-:Y:S02]  /*26540*/  MOV R8, 0x1 ;  /* 0x0000000100087802 */ /* 0x000fe40000000f00 */
[----:B------:R-:W-:Y:S02]  /*26550*/  LOP3.LUT R79, R78, 0x3ff00000, RZ, 0xfc, !PT ;  /* 0x3ff000004e4f7812 */ /* 0x000fe400078efcff */
[----:B------:R-:W-:Y:S02]  /*26560*/  MOV R78, R6 ;  /* 0x00000006004e7202 */ /* 0x000fe40000000f00 */
[----:B------:R-:W-:-:S02]  /*26570*/  FSETP.GEU.AND P2, PT, |R5|, 1.469367938527859385e-39, PT ;  /* 0x001000000500780b */ /* 0x000fc40003f4e200 */
[----:B------:R-:W-:Y:S01]  /*26580*/  LOP3.LUT R10, R5, 0x7ff00000, RZ, 0xc0, !PT ;  /* 0x7ff00000050a7812 */ /* 0x000fe200078ec0ff */
[----:B------:R-:W-:Y:S01]  /*26590*/  @!P0 DMUL R78, R6, 8.98846567431157953865e+307 ;  /* 0x7fe00000064e8828 */ /* 0x000fe20000000000 */
[C---:B------:R-:W-:Y:S02]  /*265a0*/  LOP3.LUT R81, R7.reuse, 0x7ff00000, RZ, 0xc0, !PT ;  /* 0x7ff0000007517812 */ /* 0x040fe400078ec0ff */
[----:B------:R-:W-:Y:S02]  /*265b0*/  MOV R80, R10 ;  /* 0x0000000a00507202 */ /* 0x000fe40000000f00 */
[----:B------:R-:W-:Y:S01]  /*265c0*/  ISETP.GE.U32.AND P1, PT, R10, R81, PT ;  /* 0x000000510a00720c */ /* 0x000fe20003f26070 */
[----:B------:R-:W0:Y:S04]  /*265d0*/  MUFU.RCP64H R9, R79 ;  /* 0x0000004f00097308 */ /* 0x000e280000001800 */
[----:B------:R-:W-:-:S02]  /*265e0*/  @!P2 LOP3.LUT R21, R7, 0x7ff00000, RZ, 0xc0, !PT ;  /* 0x7ff000000715a812 */ /* 0x000fc400078ec0ff */
[----:B------:R-:W-:Y:S02]  /*265f0*/  @!P0 LOP3.LUT R81, R79, 0x7ff00000, RZ, 0xc0, !PT ;  /* 0x7ff000004f518812 */ /* 0x000fe400078ec0ff */
[----:B------:R-:W-:Y:S02]  /*26600*/  @!P2 ISETP.GE.U32.AND P3, PT, R10, R21, PT ;  /* 0x000000150a00a20c */ /* 0x000fe40003f66070 */
[----:B------:R-:W-:-:S04]  /*26610*/  MOV R21, 0x1ca00000 ;  /* 0x1ca0000000157802 */ /* 0x000fc80000000f00 */
[----:B------:R-:W-:Y:S01]  /*26620*/  SEL R77, R21, 0x63400000, !P1 ;  /* 0x63400000154d7807 */ /* 0x000fe20004800000 */
[----:B0-----:R-:W-:-:S03]  /*26630*/  DFMA R72, R8, -R78, 1 ;  /* 0x3ff000000848742b */ /* 0x001fc6000000084e */
[----:B------:R-:W-:-:S05]  /*26640*/  LOP3.LUT R77, R77, 0x800fffff, R5, 0xf8, !PT ;  /* 0x800fffff4d4d7812 */ /* 0x000fca00078ef805 */
[----:B------:R-:W-:-:S08]  /*26650*/  DFMA R72, R72, R72, R72 ;  /* 0x000000484848722b */ /* 0x000fd00000000048 */
[----:B------:R-:W-:Y:S01]  /*26660*/  DFMA R72, R8, R72, R8 ;  /* 0x000000480848722b */ /* 0x000fe20000000008 */
[----:B------:R-:W-:-:S04]  /*26670*/  @!P2 SEL R9, R21, 0x63400000, !P3 ;  /* 0x634000001509a807 */ /* 0x000fc80005800000 */
[----:B------:R-:W-:-:S03]  /*26680*/  @!P2 LOP3.LUT R74, R9, 0x80000000, R5, 0xf8, !PT ;  /* 0x80000000094aa812 */ /* 0x000fc600078ef805 */
[----:B------:R-:W-:Y:S01]  /*26690*/  DFMA R8, R72, -R78, 1 ;  /* 0x3ff000004808742b */ /* 0x000fe2000000084e */
[----:B------:R-:W-:Y:S02]  /*266a0*/  @!P2 LOP3.LUT R75, R74, 0x100000, RZ, 0xfc, !PT ;  /* 0x001000004a4ba812 */ /* 0x000fe400078efcff */
[----:B------:R-:W-:-:S05]  /*266b0*/  @!P2 MOV R74, RZ ;  /* 0x000000ff004aa202 */ /* 0x000fca0000000f00 */
[----:B------:R-:W-:Y:S02]  /*266c0*/  DFMA R8, R72, R8, R72 ;  /* 0x000000084808722b */ /* 0x000fe40000000048 */
[----:B------:R-:W-:-:S08]  /*266d0*/  @!P2 DFMA R76, R76, 2, -R74 ;  /* 0x400000004c4ca82b */ /* 0x000fd0000000084a */
[----:B------:R-:W-:Y:S02]  /*266e0*/  DMUL R72, R8, R76 ;  /* 0x0000004c08487228 */ /* 0x000fe40000000000 */
[----:B------:R-:W-:-:S04]  /*266f0*/  @!P2 LOP3.LUT R80, R77, 0x7ff00000, RZ, 0xc0, !PT ;  /* 0x7ff000004d50a812 */ /* 0x000fc800078ec0ff */
[----:B------:R-:W-:Y:S02]  /*26700*/  IADD3 R83, PT, PT, R80, -0x1, RZ ;  /* 0xffffffff50537810 */ /* 0x000fe40007ffe0ff */
[----:B------:R-:W-:Y:S02]  /*26710*/  DFMA R74, R72, -R78, R76 ;  /* 0x8000004e484a722b */ /* 0x000fe4000000004c */
[----:B------:R-:W-:Y:S01]  /*26720*/  ISETP.GT.U32.AND P0, PT, R83, 0x7feffffe, PT ;  /* 0x7feffffe5300780c */ /* 0x000fe20003f04070 */
[----:B------:R-:W-:-:S05]  /*26730*/  VIADD R83, R81, 0xffffffff ;  /* 0xffffffff51537836 */ /* 0x000fca0000000000 */
[----:B------:R-:W-:Y:S01]  /*26740*/  ISETP.GT.U32.OR P0, PT, R83, 0x7feffffe, P0 ;  /* 0x7feffffe5300780c */ /* 0x000fe20000704470 */
[----:B------:R-:W-:-:S12]  /*26750*/  DFMA R74, R8, R74, R72 ;  /* 0x0000004a084a722b */ /* 0x000fd80000000048 */
[----:B------:R-:W-:Y:S05]  /*26760*/  @P0 BRA `(.L_x_686) ;  /* 0x00000000006c0947 */ /* 0x000fea0003800000 */
[----:B------:R-:W-:-:S04]  /*26770*/  LOP3.LUT R5, R7, 0x7ff00000, RZ, 0xc0, !PT ;  /* 0x7ff0000007057812 */ /* 0x000fc800078ec0ff */
[CC--:B------:R-:W-:Y:S02]  /*26780*/  VIADDMNMX R4, R10.reuse, -R5.reuse, 0xb9600000, !PT ;  /* 0xb96000000a047446 */ /* 0x0c0fe40007800905 */
[----:B------:R-:W-:Y:S02]  /*26790*/  ISETP.GE.U32.AND P0, PT, R10, R5, PT ;  /* 0x000000050a00720c */ /* 0x000fe40003f06070 */
[----:B------:R-:W-:Y:S02]  /*267a0*/  VIMNMX R4, PT, PT, R4, 0x46a00000, PT ;  /* 0x46a0000004047848 */ /* 0x000fe40003fe0100 */
[----:B------:R-:W-:-:S04]  /*267b0*/  SEL R21, R21, 0x63400000, !P0 ;  /* 0x6340000015157807 */ /* 0x000fc80004000000 */
[----:B------:R-:W-:Y:S02]  /*267c0*/  IADD3 R10, PT, PT, -R21, R4, RZ ;  /* 0x00000004150a7210 */ /* 0x000fe40007ffe1ff */
[----:B------:R-:W-:Y:S02]  /*267d0*/  MOV R4, RZ ;  /* 0x000000ff00047202 */ /* 0x000fe40000000f00 */
[----:B------:R-:W-:-:S06]  /*267e0*/  IADD3 R5, PT, PT, R10, 0x7fe00000, RZ ;  /* 0x7fe000000a057810 */ /* 0x000fcc0007ffe0ff */
[----:B------:R-:W-:-:S10]  /*267f0*/  DMUL R8, R74, R4 ;  /* 0x000000044a087228 */ /* 0x000fd40000000000 */
[----:B------:R-:W-:-:S13]  /*26800*/  FSETP.GTU.AND P0, PT, |R9|, 1.469367938527859385e-39, PT ;  /* 0x001000000900780b */ /* 0x000fda0003f0c200 */
[----:B------:R-:W-:Y:S05]  /*26810*/  @P0 BRA `(.L_x_687) ;  /* 0x0000000000940947 */ /* 0x000fea0003800000 */
[----:B------:R-:W-:Y:S01]  /*26820*/  DFMA R76, R74, -R78, R76 ;  /* 0x8000004e4a4c722b */ /* 0x000fe2000000004c */
[----:B------:R-:W-:-:S09]  /*26830*/  IMAD.MOV.U32 R6, RZ, RZ, RZ ;  /* 0x000000ffff067224 */ /* 0x000fd200078e00ff */
[C---:B------:R-:W-:Y:S02]  /*26840*/  FSETP.NEU.AND P0, PT, R77.reuse, RZ, PT ;  /* 0x000000ff4d00720b */ /* 0x040fe40003f0d000 */
[----:B------:R-:W-:-:S04]  /*26850*/  LOP3.LUT R21, R77, 0x80000000, R7, 0x48, !PT ;  /* 0x800000004d157812 */ /* 0x000fc800078e4807 */
[----:B------:R-:W-:-:S07]  /*26860*/  LOP3.LUT R7, R21, R5, RZ, 0xfc, !PT ;  /* 0x0000000515077212 */ /* 0x000fce00078efcff */
[----:B------:R-:W-:Y:S05]  /*26870*/  @!P0 BRA `(.L_x_687) ;  /* 0x00000000007c8947 */ /* 0x000fea0003800000 */
[----:B------:R-:W-:Y:S01]  /*26880*/  IADD3 R5, PT, PT, -R10, RZ, RZ ;  /* 0x000000ff0a057210 */ /* 0x000fe20007ffe1ff */
[----:B------:R-:W-:Y:S01]  /*26890*/  DMUL.RP R6, R74, R6 ;  /* 0x000000064a067228 */ /* 0x000fe20000008000 */
[----:B------:R-:W-:-:S06]  /*268a0*/  MOV R4, RZ ;  /* 0x000000ff00047202 */ /* 0x000fcc0000000f00 */
[----:B------:R-:W-:-:S03]  /*268b0*/  DFMA R4, R8, -R4, R74 ;  /* 0x800000040804722b */ /* 0x000fc6000000004a */
[----:B------:R-:W-:-:S03]  /*268c0*/  LOP3.LUT R21, R7, R21, RZ, 0x3c, !PT ;  /* 0x0000001507157212 */ /* 0x000fc600078e3cff */
[----:B------:R-:W-:-:S04]  /*268d0*/  IADD3 R4, PT, PT, -R10, -0x43300000, RZ ;  /* 0xbcd000000a047810 */ /* 0x000fc80007ffe1ff */
[----:B------:R-:W-:-:S04]  /*268e0*/  FSETP.NEU.AND P0, PT, |R5|, R4, PT ;  /* 0x000000040500720b */ /* 0x000fc80003f0d200 */
[----:B------:R-:W-:Y:S02]  /*268f0*/  FSEL R8, R6, R8, !P0 ;  /* 0x0000000806087208 */ /* 0x000fe40004000000 */
[----:B------:R-:W-:Y:S01]  /*26900*/  FSEL R9, R21, R9, !P0 ;  /* 0x0000000915097208 */ /* 0x000fe20004000000 */
[----:B------:R-:W-:Y:S06]  /*26910*/  BRA `(.L_x_687) ;  /* 0x0000000000547947 */ /* 0x000fec0003800000 */
.L_x_686:
[----:B------:R-:W-:-:S14]  /*26920*/  DSETP.NAN.AND P0, PT, R4, R4, PT ;  /* 0x000000040400722a */ /* 0x000fdc0003f08000 */
[----:B------:R-:W-:Y:S05]  /*26930*/  @P0 BRA `(.L_x_688) ;  /* 0x0000000000440947 */ /* 0x000fea0003800000 */
[----:B------:R-:W-:-:S14]  /*26940*/  DSETP.NAN.AND P0, PT, R6, R6, PT ;  /* 0x000000060600722a */ /* 0x000fdc0003f08000 */
[----:B------:R-:W-:Y:S05]  /*26950*/  @P0 BRA `(.L_x_689) ;  /* 0x0000000000300947 */ /* 0x000fea0003800000 */
[----:B------:R-:W-:Y:S01]  /*26960*/  ISETP.NE.AND P0, PT, R80, R81, PT ;  /* 0x000000515000720c */ /* 0x000fe20003f05270 */
[----:B------:R-:W-:Y:S01]  /*26970*/  IMAD.MOV.U32 R9, RZ, RZ, -0x80000 ;  /* 0xfff80000ff097424 */ /* 0x000fe200078e00ff */
[----:B------:R-:W-:-:S11]  /*26980*/  MOV R8, 0x0 ;  /* 0x0000000000087802 */ /* 0x000fd60000000f00 */
[----:B------:R-:W-:Y:S05]  /*26990*/  @!P0 BRA `(.L_x_687) ;  /* 0x0000000000348947 */ /* 0x000fea0003800000 */
[----:B------:R-:W-:Y:S02]  /*269a0*/  ISETP.NE.AND P0, PT, R80, 0x7ff00000, PT ;  /* 0x7ff000005000780c */ /* 0x000fe40003f05270 */
[----:B------:R-:W-:Y:S02]  /*269b0*/  LOP3.LUT R9, R5, 0x80000000, R7, 0x48, !PT ;  /* 0x8000000005097812 */ /* 0x000fe400078e4807 */
[----:B------:R-:W-:-:S13]  /*269c0*/  ISETP.EQ.OR P0, PT, R81, RZ, !P0 ;  /* 0x000000ff5100720c */ /* 0x000fda0004702670 */
[----:B------:R-:W-:Y:S02]  /*269d0*/  @P0 LOP3.LUT R4, R9, 0x7ff00000, RZ, 0xfc, !PT ;  /* 0x7ff0000009040812 */ /* 0x000fe400078efcff */
[----:B------:R-:W-:Y:S02]  /*269e0*/  @!P0 MOV R8, RZ ;  /* 0x000000ff00088202 */ /* 0x000fe40000000f00 */
[----:B------:R-:W-:Y:S02]  /*269f0*/  @P0 MOV R8, RZ ;  /* 0x000000ff00080202 */ /* 0x000fe40000000f00 */
[----:B------:R-:W-:Y:S01]  /*26a00*/  @P0 MOV R9, R4 ;  /* 0x0000000400090202 */ /* 0x000fe20000000f00 */
[----:B------:R-:W-:Y:S06]  /*26a10*/  BRA `(.L_x_687) ;  /* 0x0000000000147947 */ /* 0x000fec0003800000 */
.L_x_689:
[----:B------:R-:W-:Y:S01]  /*26a20*/  LOP3.LUT R9, R7, 0x80000, RZ, 0xfc, !PT ;  /* 0x0008000007097812 */ /* 0x000fe200078efcff */
[----:B------:R-:W-:Y:S01]  /*26a30*/  IMAD.MOV.U32 R8, RZ, RZ, R6 ;  /* 0x000000ffff087224 */ /* 0x000fe200078e0006 */
[----:B------:R-:W-:Y:S06]  /*26a40*/  BRA `(.L_x_687) ;  /* 0x0000000000087947 */ /* 0x000fec0003800000 */
.L_x_688:
[----:B------:R-:W-:Y:S02]  /*26a50*/  LOP3.LUT R9, R5, 0x80000, RZ, 0xfc, !PT ;  /* 0x0008000005097812 */ /* 0x000fe400078efcff */
[----:B------:R-:W-:-:S07]  /*26a60*/  MOV R8, R4 ;  /* 0x0000000400087202 */ /* 0x000fce0000000f00 */
.L_x_687:
[----:B------:R-:W-:Y:S05]  /*26a70*/  BSYNC.RECONVERGENT B1 ;  /* 0x0000000000017941 */ /* 0x000fea0003800200 */
.L_x_685:
[----:B------:R-:W-:Y:S01]  /*26a80*/  HFMA2 R5, -RZ, RZ, 0, 0 ;  /* 0x00000000ff057431 */ /* 0x000fe200000001ff */
[----:B------:R-:W-:-:S04]  /*26a90*/  MOV R4, R0 ;  /* 0x0000000000047202 */ /* 0x000fc80000000f00 */
[----:B------:R-:W-:Y:S05]  /*26aa0*/  RET.REL.NODEC R4 `(_Z16MH_simple_kerneliPiPfP5datumiiPdS3_i) ;  /* 0xfffffd9404547950 */ /* 0x000fea0003c3ffff */
        .weak           $__internal_1_$__cuda_sm20_rcp_rn_f32_slowpath
        .type           $__internal_1_$__cuda_sm20_rcp_rn_f32_slowpath,@function
        .size           $__internal_1_$__cuda_sm20_rcp_rn_f32_slowpath,($__internal_2_$__cuda_sm20_sqrt_rn_f32_slowpath - $__internal_1_$__cuda_sm20_rcp_rn_f32_slowpath)
$__internal_1_$__cuda_sm20_rcp_rn_f32_slowpath:
[----:B------:R-:W-:Y:S01]  /*26ab0*/  IMAD.SHL.U32 R5, R0, 0x2, RZ ;  /* 0x0000000200057824 */ /* 0x000fe200078e00ff */
[----:B------:R-:W-:Y:S04]  /*26ac0*/  BSSY.RECONVERGENT B1, `(.L_x_690) ;  /* 0x0000030000017945 */ /* 0x000fe80003800200 */
[----:B------:R-:W-:-:S04]  /*26ad0*/  SHF.R.U32.HI R5, RZ, 0x18, R5 ;  /* 0x00000018ff057819 */ /* 0x000fc80000011605 */
[----:B------:R-:W-:-:S13]  /*26ae0*/  ISETP.NE.U32.AND P0, PT, R5, RZ, PT ;  /* 0x000000ff0500720c */ /* 0x000fda0003f05070 */
[----:B------:R-:W-:Y:S05]  /*26af0*/  @P0 BRA `(.L_x_691) ;  /* 0x0000000000280947 */ /* 0x000fea0003800000 */
[----:B------:R-:W-:-:S04]  /*26b00*/  SHF.L.U32 R4, R0, 0x1, RZ ;  /* 0x0000000100047819 */ /* 0x000fc800000006ff */
[----:B------:R-:W-:-:S13]  /*26b10*/  ISETP.NE.AND P0, PT, R4, RZ, PT ;  /* 0x000000ff0400720c */ /* 0x000fda0003f05270 */
[----:B------:R-:W-:Y:S01]  /*26b20*/  @P0 FFMA R7, R0, 1.84467440737095516160e+19, RZ ;  /* 0x5f80000000070823 */ /* 0x000fe200000000ff */
[----:B------:R-:W-:Y:S08]  /*26b30*/  @!P0 MUFU.RCP R5, R0 ;  /* 0x0000000000058308 */ /* 0x000ff00000001000 */
[----:B------:R-:W0:Y:S02]  /*26b40*/  @P0 MUFU.RCP R4, R7 ;  /* 0x0000000700040308 */ /* 0x000e240000001000 */
[----:B0-----:R-:W-:-:S04]  /*26b50*/  @P0 FFMA R8, R7, R4, -1 ;  /* 0xbf80000007080423 */ /* 0x001fc80000000004 */
[----:B------:R-:W-:-:S04]  /*26b60*/  @P0 FADD.FTZ R9, -R8, -RZ ;  /* 0x800000ff08090221 */ /* 0x000fc80000010100 */
[----:B------:R-:W-:-:S04]  /*26b70*/  @P0 FFMA R4, R4, R9, R4 ;  /* 0x0000000904040223 */ /* 0x000fc80000000004 */
[----:B------:R-:W-:Y:S01]  /*26b80*/  @P0 FFMA R5, R4, 1.84467440737095516160e+19, RZ ;  /* 0x5f80000004050823 */ /* 0x000fe200000000ff */
[----:B------:R-:W-:Y:S06]  /*26b90*/  BRA `(.L_x_692) ;  /* 0x0000000000887947 */ /* 0x000fec0003800000 */
.L_x_691:
[----:B------:R-:W-:-:S04]  /*26ba0*/  IADD3 R4, PT, PT, R5, -0xfd, RZ ;  /* 0xffffff0305047810 */ /* 0x000fc80007ffe0ff */
[----:B------:R-:W-:-:S13]  /*26bb0*/  ISETP.GT.U32.AND P0, PT, R4, 0x1, PT ;  /* 0x000000010400780c */ /* 0x000fda0003f04070 */
[----:B------:R-:W-:Y:S05]  /*26bc0*/  @P0 BRA `(.L_x_693) ;  /* 0x0000000000780947 */ /* 0x000fea0003800000 */
[----:B------:R-:W-:Y:S02]  /*26bd0*/  LOP3.LUT R7, R0, 0x7fffff, RZ, 0xc0, !PT ;  /* 0x007fffff00077812 */ /* 0x000fe400078ec0ff */
[----:B------:R-:W-:Y:S02]  /*26be0*/  MOV R9, 0x3 ;  /* 0x0000000300097802 */ /* 0x000fe40000000f00 */
[----:B------:R-:W-:Y:S02]  /*26bf0*/  LOP3.LUT R10, R7, 0x3f800000, RZ, 0xfc, !PT ;  /* 0x3f800000070a7812 */ /* 0x000fe400078efcff */
[----:B------:R-:W-:Y:S02]  /*26c00*/  SHF.L.U32 R9, R9, R4, RZ ;  /* 0x0000000409097219 */ /* 0x000fe400000006ff */
[----:B------:R-:W0:Y:S02]  /*26c10*/  MUFU.RCP R7, R10 ;  /* 0x0000000a00077308 */ /* 0x000e240000001000 */
[----:B0-----:R-:W-:-:S04]  /*26c20*/  FFMA R8, R10, R7, -1 ;  /* 0xbf8000000a087423 */ /* 0x001fc80000000007 */
[----:B------:R-:W-:-:S04]  /*26c30*/  FADD.FTZ R76, -R8, -RZ ;  /* 0x800000ff084c7221 */ /* 0x000fc80000010100 */
[CCC-:B------:R-:W-:Y:S01]  /*26c40*/  FFMA.RM R8, R7.reuse, R76.reuse, R7.reuse ;  /* 0x0000004c07087223 */ /* 0x1c0fe20000004007 */
[----:B------:R-:W-:-:S04]  /*26c50*/  FFMA.RP R21, R7, R76, R7 ;  /* 0x0000004c07157223 */ /* 0x000fc80000008007 */
[C---:B------:R-:W-:Y:S02]  /*26c60*/  LOP3.LUT R7, R8.reuse, 0x7fffff, RZ, 0xc0, !PT ;  /* 0x007fffff08077812 */ /* 0x040fe400078ec0ff */
[----:B------:R-:W-:Y:S02]  /*26c70*/  FSETP.NEU.FTZ.AND P0, PT, R8, R21, PT ;  /* 0x000000150800720b */ /* 0x000fe40003f1d000 */
[----:B------:R-:W-:Y:S02]  /*26c80*/  LOP3.LUT R7, R7, 0x800000, RZ, 0xfc, !PT ;  /* 0x0080000007077812 */ /* 0x000fe400078efcff */
[----:B------:R-:W-:Y:S02]  /*26c90*/  SEL R8, RZ, 0xffffffff, !P0 ;  /* 0xffffffffff087807 */ /* 0x000fe40004000000 */
[----:B------:R-:W-:-:S03]  /*26ca0*/  LOP3.LUT R9, R9, R7, RZ, 0xc0, !PT ;  /* 0x0000000709097212 */ /* 0x000fc600078ec0ff */
[----:B------:R-:W-:Y:S01]  /*26cb0*/  IMAD.MOV R8, RZ, RZ, -R8 ;  /* 0x000000ffff087224 */ /* 0x000fe200078e0a08 */
[----:B------:R-:W-:-:S04]  /*26cc0*/  SHF.R.U32.HI R9, RZ, R4, R9 ;  /* 0x00000004ff097219 */ /* 0x000fc80000011609 */
[----:B------:R-:W-:Y:S02]  /*26cd0*/  LOP3.LUT P1, RZ, R8, R4, R7, 0xf8, !PT ;  /* 0x0000000408ff7212 */ /* 0x000fe4000782f807 */
[C---:B------:R-:W-:Y:S02]  /*26ce0*/  LOP3.LUT P0, RZ, R9.reuse, 0x1, RZ, 0xc0, !PT ;  /* 0x0000000109ff7812 */ /* 0x040fe4000780c0ff */
[----:B------:R-:W-:-:S04]  /*26cf0*/  LOP3.LUT P2, RZ, R9, 0x2, RZ, 0xc0, !PT ;  /* 0x0000000209ff7812 */ /* 0x000fc8000784c0ff */
[----:B------:R-:W-:Y:S02]  /*26d00*/  PLOP3.LUT P0, PT, P0, P1, P2, 0xe0, 0x0 ;  /* 0x000000000000781c */ /* 0x000fe40000703c20 */
[----:B------:R-:W-:Y:S02]  /*26d10*/  LOP3.LUT P1, RZ, R0, 0x7fffff, RZ, 0xc0, !PT ;  /* 0x007fffff00ff7812 */ /* 0x000fe4000782c0ff */
[----:B------:R-:W-:-:S04]  /*26d20*/  SEL R4, RZ, 0x1, !P0 ;  /* 0x00000001ff047807 */ /* 0x000fc80004000000 */
[----:B------:R-:W-:-:S04]  /*26d30*/  IADD3 R4, PT, PT, -R4, RZ, RZ ;  /* 0x000000ff04047210 */ /* 0x000fc80007ffe1ff */
[----:B------:R-:W-:Y:S02]  /*26d40*/  ISETP.GE.AND P0, PT, R4, RZ, PT ;  /* 0x000000ff0400720c */ /* 0x000fe40003f06270 */
[----:B------:R-:W-:-:S04]  /*26d50*/  IADD3 R4, PT, PT, R5, -0xfc, RZ ;  /* 0xffffff0405047810 */ /* 0x000fc80007ffe0ff */
[----:B------:R-:W-:-:S07]  /*26d60*/  SHF.R.U32.HI R5, RZ, R4, R7 ;  /* 0x00000004ff057219 */ /* 0x000fce0000011607 */
[----:B------:R-:W-:-:S05]  /*26d70*/  @!P0 IADD3 R5, PT, PT, R5, 0x1, RZ ;  /* 0x0000000105058810 */ /* 0x000fca0007ffe0ff */
[----:B------:R-:W-:-:S05]  /*26d80*/  @!P1 IMAD.SHL.U32 R5, R5, 0x2, RZ ;  /* 0x0000000205059824 */ /* 0x000fca00078e00ff */
[----:B------:R-:W-:Y:S01]  /*26d90*/  LOP3.LUT R5, R5, 0x80000000, R0, 0xf8, !PT ;  /* 0x8000000005057812 */ /* 0x000fe200078ef800 */
[----:B------:R-:W-:Y:S06]  /*26da0*/  BRA `(.L_x_692) ;  /* 0x0000000000047947 */ /* 0x000fec0003800000 */
.L_x_693:
[----:B------:R0:W1:Y:S02]  /*26db0*/  MUFU.RCP R5, R0 ;  /* 0x0000000000057308 */ /* 0x0000640000001000 */
.L_x_692:
[----:B------:R-:W-:Y:S05]  /*26dc0*/  BSYNC.RECONVERGENT B1 ;  /* 0x0000000000017941 */ /* 0x000fea0003800200 */
.L_x_690:
[----:B01----:R-:W-:Y:S01]  /*26dd0*/  MOV R0, R5 ;  /* 0x0000000500007202 */ /* 0x003fe20000000f00 */
[----:B------:R-:W-:Y:S01]  /*26de0*/  HFMA2 R5, -RZ, RZ, 0, 0 ;  /* 0x00000000ff057431 */ /* 0x000fe200000001ff */
[----:B------:R-:W-:-:S04]  /*26df0*/  MOV R4, R6 ;  /* 0x0000000600047202 */ /* 0x000fc80000000f00 */
[----:B------:R-:W-:Y:S05]  /*26e00*/  RET.REL.NODEC R4 `(_Z16MH_simple_kerneliPiPfP5datumiiPdS3_i) ;  /* 0xfffffd90047c7950 */ /* 0x000fea0003c3ffff */
        .weak           $__internal_2_$__cuda_sm20_sqrt_rn_f32_slowpath
        .type           $__internal_2_$__cuda_sm20_sqrt_rn_f32_slowpath,@function
        .size           $__internal_2_$__cuda_sm20_sqrt_rn_f32_slowpath,($__internal_3_$__cuda_sm3x_div_rn_noftz_f32_slowpath - $__internal_2_$__cuda_sm20_sqrt_rn_f32_slowpath)
$__internal_2_$__cuda_sm20_sqrt_rn_f32_slowpath:
[----:B------:R-:W-:-:S13]  /*26e10*/  LOP3.LUT P0, RZ, R0, 0x7fffffff, RZ, 0xc0, !PT ;  /* 0x7fffffff00ff7812 */ /* 0x000fda000780c0ff */
[----:B------:R-:W-:Y:S01]  /*26e20*/  @!P0 IMAD.MOV.U32 R7, RZ, RZ, R0 ;  /* 0x000000ffff078224 */ /* 0x000fe200078e0000 */
[----:B------:R-:W-:Y:S06]  /*26e30*/  @!P0 BRA `(.L_x_694) ;  /* 0x0000000000408947 */ /* 0x000fec0003800000 */
[----:B------:R-:W-:-:S13]  /*26e40*/  FSETP.GEU.FTZ.AND P0, PT, R0, RZ, PT ;  /* 0x000000ff0000720b */ /* 0x000fda0003f1e000 */
[----:B------:R-:W-:Y:S01]  /*26e50*/  @!P0 MOV R7, 0x7fffffff ;  /* 0x7fffffff00078802 */ /* 0x000fe20000000f00 */
[----:B------:R-:W-:Y:S06]  /*26e60*/  @!P0 BRA `(.L_x_694) ;  /* 0x0000000000348947 */ /* 0x000fec0003800000 */
[----:B------:R-:W-:-:S13]  /*26e70*/  FSETP.GTU.FTZ.AND P0, PT, |R0|, +INF , PT ;  /* 0x7f8000000000780b */ /* 0x000fda0003f1c200 */
[----:B------:R-:W-:Y:S01]  /*26e80*/  @P0 FADD.FTZ R7, R0, 1 ;  /* 0x3f80000000070421 */ /* 0x000fe20000010000 */
[----:B------:R-:W-:Y:S06]  /*26e90*/  @P0 BRA `(.L_x_694) ;  /* 0x0000000000280947 */ /* 0x000fec0003800000 */
[----:B------:R-:W-:-:S13]  /*26ea0*/  FSETP.NEU.FTZ.AND P0, PT, |R0|, +INF , PT ;  /* 0x7f8000000000780b */ /* 0x000fda0003f1d200 */
[----:B------:R-:W-:-:S04]  /*26eb0*/  @P0 FFMA R8, R0, 1.84467440737095516160e+19, RZ ;  /* 0x5f80000000080823 */ /* 0x000fc800000000ff */
[----:B------:R-:W0:Y:S02]  /*26ec0*/  @P0 MUFU.RSQ R9, R8 ;  /* 0x0000000800090308 */ /* 0x000e240000001400 */
[----:B0-----:R-:W-:Y:S01]  /*26ed0*/  @P0 FMUL.FTZ R5, R8, R9 ;  /* 0x0000000908050220 */ /* 0x001fe20000410000 */
[----:B------:R-:W-:-:S03]  /*26ee0*/  @P0 FMUL.FTZ R6, R9, 0.5 ;  /* 0x3f00000009060820 */ /* 0x000fc60000410000 */
[----:B------:R-:W-:-:S04]  /*26ef0*/  @P0 FADD.FTZ R7, -R5, -RZ ;  /* 0x800000ff05070221 */ /* 0x000fc80000010100 */
[----:B------:R-:W-:Y:S01]  /*26f00*/  @P0 FFMA R10, R5, R7, R8 ;  /* 0x00000007050a0223 */ /* 0x000fe20000000008 */
[----:B------:R-:W-:-:S03]  /*26f10*/  @!P0 MOV R7, R0 ;  /* 0x0000000000078202 */ /* 0x000fc60000000f00 */
[----:B------:R-:W-:-:S04]  /*26f20*/  @P0 FFMA R6, R10, R6, R5 ;  /* 0x000000060a060223 */ /* 0x000fc80000000005 */
[----:B------:R-:W-:-:S07]  /*26f30*/  @P0 FMUL.FTZ R7, R6, 2.3283064365386962891e-10 ;  /* 0x2f80000006070820 */ /* 0x000fce0000410000 */
.L_x_694:
[----:B------:R-:W-:-:S04]  /*26f40*/  HFMA2 R5, -RZ, RZ, 0, 0 ;  /* 0x00000000ff057431 */ /* 0x000fc800000001ff */
[----:B------:R-:W-:Y:S05]  /*26f50*/  RET.REL.NODEC R4 `(_Z16MH_simple_kerneliPiPfP5datumiiPdS3_i) ;  /* 0xfffffd9004287950 */ /* 0x000fea0003c3ffff */
        .weak           $__internal_3_$__cuda_sm3x_div_rn_noftz_f32_slowpath
        .type           $__internal_3_$__cuda_sm3x_div_rn_noftz_f32_slowpath,@function
        .size           $__internal_3_$__cuda_sm3x_div_rn_noftz_f32_slowpath,(.L_x_1751 - $__internal_3_$__cuda_sm3x_div_rn_noftz_f32_slowpath)
$__internal_3_$__cuda_sm3x_div_rn_noftz_f32_slowpath:
[----:B------:R-:W-:Y:S01]  /*26f60*/  SHF.R.U32.HI R6, RZ, 0x17, R0 ;  /* 0x00000017ff067819 */ /* 0x000fe20000011600 */
[----:B------:R-:W-:Y:S01]  /*26f70*/  BSSY.RECONVERGENT B0, `(.L_x_695) ;  /* 0x0000062000007945 */ /* 0x000fe20003800200 */
[----:B------:R-:W-:Y:S02]  /*26f80*/  SHF.R.U32.HI R8, RZ, 0x17, R5 ;  /* 0x00000017ff087819 */ /* 0x000fe40000011605 */
[----:B------:R-:W-:Y:S02]  /*26f90*/  LOP3.LUT R6, R6, 0xff, RZ, 0xc0, !PT ;  /* 0x000000ff06067812 */ /* 0x000fe400078ec0ff */
[----:B------:R-:W-:-:S03]  /*26fa0*/  LOP3.LUT R8, R8, 0xff, RZ, 0xc0, !PT ;  /* 0x000000ff08087812 */ /* 0x000fc600078ec0ff */
[----:B------:R-:W-:Y:S01]  /*26fb0*/  VIADD R9, R6, 0xffffffff ;  /* 0xffffffff06097836 */ /* 0x000fe20000000000 */
[----:B------:R-:W-:-:S04]  /*26fc0*/  IADD3 R10, PT, PT, R8, -0x1, RZ ;  /* 0xffffffff080a7810 */ /* 0x000fc80007ffe0ff */
[----:B------:R-:W-:-:S04]  /*26fd0*/  ISETP.GT.U32.AND P0, PT, R9, 0xfd, PT ;  /* 0x000000fd0900780c */ /* 0x000fc80003f04070 */
[----:B------:R-:W-:-:S13]  /*26fe0*/  ISETP.GT.U32.OR P0, PT, R10, 0xfd, P0 ;  /* 0x000000fd0a00780c */ /* 0x000fda0000704470 */
[----:B------:R-:W-:Y:S01]  /*26ff0*/  @!P0 MOV R7, RZ ;  /* 0x000000ff00078202 */ /* 0x000fe20000000f00 */
[----:B------:R-:W-:Y:S06]  /*27000*/  @!P0 BRA `(.L_x_696) ;  /* 0x00000000005c8947 */ /* 0x000fec0003800000 */
[----:B------:R-:W-:Y:S02]  /*27010*/  FSETP.GTU.FTZ.AND P0, PT, |R5|, +INF , PT ;  /* 0x7f8000000500780b */ /* 0x000fe40003f1c200 */
[----:B------:R-:W-:-:S04]  /*27020*/  FSETP.GTU.FTZ.AND P1, PT, |R0|, +INF , PT ;  /* 0x7f8000000000780b */ /* 0x000fc80003f3c200 */
[----:B------:R-:W-:-:S13]  /*27030*/  PLOP3.LUT P0, PT, P0, P1, PT, 0xf8, 0x8f ;  /* 0x00000000008f781c */ /* 0x000fda0000703f70 */
[----:B------:R-:W-:Y:S05]  /*27040*/  @P0 BRA `(.L_x_697) ;  /* 0x00000004004c0947 */ /* 0x000fea0003800000 */
[----:B------:R-:W-:-:S13]  /*27050*/  LOP3.LUT P0, RZ, R0, 0x7fffffff, R5, 0xc8, !PT ;  /* 0x7fffffff00ff7812 */ /* 0x000fda000780c805 */
[----:B------:R-:W-:Y:S05]  /*27060*/  @!P0 BRA `(.L_x_698) ;  /* 0x00000004003c8947 */ /* 0x000fea0003800000 */
[C---:B------:R-:W-:Y:S02]  /*27070*/  FSETP.NEU.FTZ.AND P4, PT, |R5|.reuse, +INF , PT ;  /* 0x7f8000000500780b */ /* 0x040fe40003f9d200 */
[----:B------:R-:W-:Y:S02]  /*27080*/  FSETP.NEU.FTZ.AND P1, PT, |R0|, +INF , PT ;  /* 0x7f8000000000780b */ /* 0x000fe40003f3d200 */
[----:B------:R-:W-:-:S11]  /*27090*/  FSETP.NEU.FTZ.AND P0, PT, |R5|, +INF , PT ;  /* 0x7f8000000500780b */ /* 0x000fd60003f1d200 */
[----:B------:R-:W-:Y:S05]  /*270a0*/  @!P1 BRA !P4, `(.L_x_698) ;  /* 0x00000004002c9947 */ /* 0x000fea0006000000 */
[----:B------:R-:W-:-:S04]  /*270b0*/  LOP3.LUT P4, RZ, R5, 0x7fffffff, RZ, 0xc0, !PT ;  /* 0x7fffffff05ff7812 */ /* 0x000fc8000788c0ff */
[----:B------:R-:W-:-:S13]  /*270c0*/  PLOP3.LUT P1, PT, P1, P4, PT, 0x2f, 0xf2 ;  /* 0x0000000000f2781c */ /* 0x000fda0000f28577 */
[----:B------:R-:W-:Y:S05]  /*270d0*/  @P1 BRA `(.L_x_699) ;  /* 0x0000000400181947 */ /* 0x000fea0003800000 */
[----:B------:R-:W-:-:S04]  /*270e0*/  LOP3.LUT P1, RZ, R0, 0x7fffffff, RZ, 0xc0, !PT ;  /* 0x7fffffff00ff7812 */ /* 0x000fc8000782c0ff */
[----:B------:R-:W-:-:S13]  /*270f0*/  PLOP3.LUT P0, PT, P0, P1, PT, 0x2f, 0xf2 ;  /* 0x0000000000f2781c */ /* 0x000fda0000702577 */
[----:B------:R-:W-:Y:S05]  /*27100*/  @P0 BRA `(.L_x_700) ;  /* 0x0000000400000947 */ /* 0x000fea0003800000 */
[----:B------:R-:W-:Y:S02]  /*27110*/  ISETP.GE.AND P0, PT, R10, RZ, PT ;  /* 0x000000ff0a00720c */ /* 0x000fe40003f06270 */
[----:B------:R-:W-:-:S11]  /*27120*/  ISETP.GE.AND P1, PT, R9, RZ, PT ;  /* 0x000000ff0900720c */ /* 0x000fd60003f26270 */
[----:B------:R-:W-:Y:S01]  /*27130*/  @P0 MOV R7, RZ ;  /* 0x000000ff00070202 */ /* 0x000fe20000000f00 */
[----:B------:R-:W-:Y:S02]  /*27140*/  @!P0 IMAD.MOV.U32 R7, RZ, RZ, -0x40 ;  /* 0xffffffc0ff078424 */ /* 0x000fe400078e00ff */
[----:B------:R-:W-:Y:S01]  /*27150*/  @!P0 FFMA R5, R5, 1.84467440737095516160e+19, RZ ;  /* 0x5f80000005058823 */ /* 0x000fe200000000ff */
[----:B------:R-:W-:Y:S02]  /*27160*/  @!P1 FFMA R0, R0, 1.84467440737095516160e+19, RZ ;  /* 0x5f80000000009823 */ /* 0x000fe400000000ff */
[----:B------:R-:W-:-:S07]  /*27170*/  @!P1 IADD3 R7, PT, PT, R7, 0x40, RZ ;  /* 0x0000004007079810 */ /* 0x000fce0007ffe0ff */
.L_x_696:
[----:B------:R-:W-:Y:S01]  /*27180*/  LEA R9, R6, 0xc0800000, 0x17 ;  /* 0xc080000006097811 */ /* 0x000fe200078eb8ff */
[----:B------:R-:W-:Y:S01]  /*27190*/  BSSY.RECONVERGENT B1, `(.L_x_701) ;  /* 0x0000036000017945 */ /* 0x000fe20003800200 */
[----:B------:R-:W-:Y:S02]  /*271a0*/  IADD3 R8, PT, PT, R8, -0x7f, RZ ;  /* 0xffffff8108087810 */ /* 0x000fe40007ffe0ff */
[----:B------:R-:W-:Y:S02]  /*271b0*/  IADD3 R75, PT, PT, -R9, R0, RZ ;  /* 0x00000000094b7210 */ /* 0x000fe40007ffe1ff */
[C---:B------:R-:W-:Y:S01]  /*271c0*/  IADD3 R6, PT, PT, R8.reuse, 0x7f, -R6 ;  /* 0x0000007f08067810 */ /* 0x040fe20007ffe806 */
[----:B------:R-:W-:Y:S01]  /*271d0*/  IMAD R0, R8, -0x800000, R5 ;  /* 0xff80000008007824 */ /* 0x000fe200078e0205 */
[----:B------:R-:W0:Y:S01]  /*271e0*/  MUFU.RCP R10, R75 ;  /* 0x0000004b000a7308 */ /* 0x000e220000001000 */
[----:B------:R-:W-:Y:S02]  /*271f0*/  FADD.FTZ R9, -R75, -RZ ;  /* 0x800000ff4b097221 */ /* 0x000fe40000010100 */
[----:B------:R-:W-:-:S02]  /*27200*/  IMAD.IADD R7, R6, 0x1, R7 ;  /* 0x0000000106077824 */ /* 0x000fc400078e0207 */
[----:B0-----:R-:W-:-:S04]  /*27210*/  FFMA R21, R10, R9, 1 ;  /* 0x3f8000000a157423 */ /* 0x001fc80000000009 */
[----:B------:R-:W-:-:S04]  /*27220*/  FFMA R21, R10, R21, R10 ;  /* 0x000000150a157223 */ /* 0x000fc8000000000a */
[----:B------:R-:W-:-:S04]  /*27230*/  FFMA R10, R0, R21, RZ ;  /* 0x00000015000a7223 */ /* 0x000fc800000000ff */
[----:B------:R-:W-:-:S04]  /*27240*/  FFMA R5, R9, R10, R0 ;  /* 0x0000000a09057223 */ /* 0x000fc80000000000 */
[----:B------:R-:W-:-:S04]  /*27250*/  FFMA R10, R21, R5, R10 ;  /* 0x00000005150a7223 */ /* 0x000fc8000000000a */
[----:B------:R-:W-:-:S04]  /*27260*/  FFMA R9, R9, R10, R0 ;  /* 0x0000000a09097223 */ /* 0x000fc80000000000 */
[----:B------:R-:W-:-:S05]  /*27270*/  FFMA R0, R21, R9, R10 ;  /* 0x0000000915007223 */ /* 0x000fca000000000a */
[----:B------:R-:W-:-:S04]  /*27280*/  SHF.R.U32.HI R5, RZ, 0x17, R0 ;  /* 0x00000017ff057819 */ /* 0x000fc80000011600 */
[----:B------:R-:W-:-:S04]  /*27290*/  LOP3.LUT R6, R5, 0xff, RZ, 0xc0, !PT ;  /* 0x000000ff05067812 */ /* 0x000fc800078ec0ff */
[----:B------:R-:W-:-:S04]  /*272a0*/  IADD3 R5, PT, PT, R6, R7, RZ ;  /* 0x0000000706057210 */ /* 0x000fc80007ffe0ff */
[----:B------:R-:W-:-:S04]  /*272b0*/  IADD3 R6, PT, PT, R5, -0x1, RZ ;  /* 0xffffffff05067810 */ /* 0x000fc80007ffe0ff */
[----:B------:R-:W-:-:S13]  /*272c0*/  ISETP.GE.U32.AND P0, PT, R6, 0xfe, PT ;  /* 0x000000fe0600780c */ /* 0x000fda0003f06070 */
[----:B------:R-:W-:Y:S05]  /*272d0*/  @!P0 BRA `(.L_x_702) ;  /* 0x0000000000808947 */ /* 0x000fea0003800000 */
[----:B------:R-:W-:-:S13]  /*272e0*/  ISETP.GT.AND P0, PT, R5, 0xfe, PT ;  /* 0x000000fe0500780c */ /* 0x000fda0003f04270 */
[----:B------:R-:W-:Y:S05]  /*272f0*/  @P0 BRA `(.L_x_703) ;  /* 0x00000000006c0947 */ /* 0x000fea0003800000 */
[----:B------:R-:W-:-:S13]  /*27300*/  ISETP.GE.AND P0, PT, R5, 0x1, PT ;  /* 0x000000010500780c */ /* 0x000fda0003f06270 */
[----:B------:R-:W-:Y:S05]  /*27310*/  @P0 BRA `(.L_x_704) ;  /* 0x0000000000740947 */ /* 0x000fea0003800000 */
[----:B------:R-:W-:Y:S02]  /*27320*/  ISETP.GE.AND P0, PT, R5, -0x18, PT ;  /* 0xffffffe80500780c */ /* 0x000fe40003f06270 */
[----:B------:R-:W-:-:S11]  /*27330*/  LOP3.LUT R0, R0, 0x80000000, RZ, 0xc0, !PT ;  /* 0x8000000000007812 */ /* 0x000fd600078ec0ff */
[----:B------:R-:W-:Y:S05]  /*27340*/  @!P0 BRA `(.L_x_704) ;  /* 0x0000000000688947 */ /* 0x000fea0003800000 */
[-CC-:B------:R-:W-:Y:S01]  /*27350*/  FFMA.RZ R7, R21, R9.reuse, R10.reuse ;  /* 0x0000000915077223 */ /* 0x180fe2000000c00a */
[----:B------:R-:W-:Y:S01]  /*27360*/  IADD3 R8, PT, PT, R5, 0x20, RZ ;  /* 0x0000002005087810 */ /* 0x000fe20007ffe0ff */
[CCC-:B------:R-:W-:Y:S01]  /*27370*/  FFMA.RP R6, R21.reuse, R9.reuse, R10.reuse ;  /* 0x0000000915067223 */ /* 0x1c0fe2000000800a */
[----:B------:R-:W-:Y:S01]  /*27380*/  FFMA.RM R9, R21, R9, R10 ;  /* 0x0000000915097223 */ /* 0x000fe2000000400a */
[----:B------:R-:W-:Y:S02]  /*27390*/  ISETP.NE.AND P4, PT, R5, RZ, PT ;  /* 0x000000ff0500720c */ /* 0x000fe40003f85270 */
[----:B------:R-:W-:Y:S02]  /*273a0*/  LOP3.LUT R7, R7, 0x7fffff, RZ, 0xc0, !PT ;  /* 0x007fffff07077812 */ /* 0x000fe400078ec0ff */
[----:B------:R-:W-:Y:S01]  /*273b0*/  ISETP.NE.AND P1, PT, R5, RZ, PT ;  /* 0x000000ff0500720c */ /* 0x000fe20003f25270 */
[----:B------:R-:W-:Y:S01]  /*273c0*/  IMAD.MOV R5, RZ, RZ, -R5 ;  /* 0x000000ffff057224 */ /* 0x000fe200078e0a05 */
[----:B------:R-:W-:-:S02]  /*273d0*/  LOP3.LUT R7, R7, 0x800000, RZ, 0xfc, !PT ;  /* 0x0080000007077812 */ /* 0x000fc400078efcff */
[----:B------:R-:W-:Y:S02]  /*273e0*/  FSETP.NEU.FTZ.AND P0, PT, R6, R9, PT ;  /* 0x000000090600720b */ /* 0x000fe40003f1d000 */
[----:B------:R-:W-:Y:S02]  /*273f0*/  SHF.L.U32 R8, R7, R8, RZ ;  /* 0x0000000807087219 */ /* 0x000fe400000006ff */
[----:B------:R-:W-:Y:S02]  /*27400*/  SEL R6, R5, RZ, P4 ;  /* 0x000000ff05067207 */ /* 0x000fe40002000000 */
[----:B------:R-:W-:Y:S02]  /*27410*/  ISETP.NE.AND P1, PT, R8, RZ, P1 ;  /* 0x000000ff0800720c */ /* 0x000fe40000f25270 */
[----:B------:R-:W-:Y:S02]  /*27420*/  SHF.R.U32.HI R6, RZ, R6, R7 ;  /* 0x00000006ff067219 */ /* 0x000fe40000011607 */
[----:B------:R-:W-:-:S02]  /*27430*/  PLOP3.LUT P0, PT, P0, P1, PT, 0xf8, 0x8f ;  /* 0x00000000008f781c */ /* 0x000fc40000703f70 */
[----:B------:R-:W-:Y:S02]  /*27440*/  SHF.R.U32.HI R5, RZ, 0x1, R6 ;  /* 0x00000001ff057819 */ /* 0x000fe40000011606 */
[----:B------:R-:W-:-:S04]  /*27450*/  SEL R8, RZ, 0x1, !P0 ;  /* 0x00000001ff087807 */ /* 0x000fc80004000000 */
[----:B------:R-:W-:-:S04]  /*27460*/  LOP3.LUT R7, R8, 0x1, R5, 0xf8, !PT ;  /* 0x0000000108077812 */ /* 0x000fc800078ef805 */
[----:B------:R-:W-:-:S04]  /*27470*/  LOP3.LUT R6, R7, R6, RZ, 0xc0, !PT ;  /* 0x0000000607067212 */ /* 0x000fc800078ec0ff */
[----:B------:R-:W-:-:S04]  /*27480*/  IADD3 R5, PT, PT, R5, R6, RZ ;  /* 0x0000000605057210 */ /* 0x000fc80007ffe0ff */
[----:B------:R-:W-:Y:S01]  /*27490*/  LOP3.LUT R0, R5, R0, RZ, 0xfc, !PT ;  /* 0x0000000005007212 */ /* 0x000fe200078efcff */
[----:B------:R-:W-:Y:S06]  /*274a0*/  BRA `(.L_x_704) ;  /* 0x0000000000107947 */ /* 0x000fec0003800000 */
.L_x_703:
[----:B------:R-:W-:-:S04]  /*274b0*/  LOP3.LUT R0, R0, 0x80000000, RZ, 0xc0, !PT ;  /* 0x8000000000007812 */ /* 0x000fc800078ec0ff */
[----:B------:R-:W-:Y:S01]  /*274c0*/  LOP3.LUT R0, R0, 0x7f800000, RZ, 0xfc, !PT ;  /* 0x7f80000000007812 */ /* 0x000fe200078efcff */
[----:B------:R-:W-:Y:S06]  /*274d0*/  BRA `(.L_x_704) ;  /* 0x0000000000047947 */ /* 0x000fec0003800000 */
.L_x_702:
[----:B------:R-:W-:-:S07]  /*274e0*/  LEA R0, R7, R0, 0x17 ;  /* 0x0000000007007211 */ /* 0x000fce00078eb8ff */
.L_x_704:
[----:B------:R-:W-:Y:S05]  /*274f0*/  BSYNC.RECONVERGENT B1 ;  /* 0x0000000000017941 */ /* 0x000fea0003800200 */
.L_x_701:
[----:B------:R-:W-:Y:S05]  /*27500*/  BRA `(.L_x_705) ;  /* 0x0000000000207947 */ /* 0x000fea0003800000 */
.L_x_700:
[----:B------:R-:W-:-:S04]  /*27510*/  LOP3.LUT R0, R0, 0x80000000, R5, 0x48, !PT ;  /* 0x8000000000007812 */ /* 0x000fc800078e4805 */
[----:B------:R-:W-:Y:S01]  /*27520*/  LOP3.LUT R0, R0, 0x7f800000, RZ, 0xfc, !PT ;  /* 0x7f80000000007812 */ /* 0x000fe200078efcff */
[----:B------:R-:W-:Y:S06]  /*27530*/  BRA `(.L_x_705) ;  /* 0x0000000000147947 */ /* 0x000fec0003800000 */
.L_x_699:
[----:B------:R-:W-:Y:S01]  /*27540*/  LOP3.LUT R0, R0, 0x80000000, R5, 0x48, !PT ;  /* 0x8000000000007812 */ /* 0x000fe200078e4805 */
[----:B------:R-:W-:Y:S06]  /*27550*/  BRA `(.L_x_705) ;  /* 0x00000000000c7947 */ /* 0x000fec0003800000 */
.L_x_698:
[----:B------:R-:W0:Y:S01]  /*27560*/  MUFU.RSQ R0, -QNAN ;  /* 0xffc0000000007908 */ /* 0x000e220000001400 */
[----:B------:R-:W-:Y:S05]  /*27570*/  BRA `(.L_x_705) ;  /* 0x0000000000047947 */ /* 0x000fea0003800000 */
.L_x_697:
[----:B------:R-:W-:-:S07]  /*27580*/  FADD.FTZ R0, R5, R0 ;  /* 0x0000000005007221 */ /* 0x000fce0000010000 */
.L_x_705:
[----:B------:R-:W-:Y:S05]  /*27590*/  BSYNC.RECONVERGENT B0 ;  /* 0x0000000000007941 */ /* 0x000fea0003800200 */
.L_x_695:
[----:B------:R-:W-:-:S04]  /*275a0*/  HFMA2 R5, -RZ, RZ, 0, 0 ;  /* 0x00000000ff057431 */ /* 0x000fc800000001ff */
[----:B0-----:R-:W-:Y:S05]  /*275b0*/  RET.REL.NODEC R4 `(_Z16MH_simple_kerneliPiPfP5datumiiPdS3_i) ;  /* 0xfffffd8804907950 */ /* 0x001fea0003c3ffff */
.L_x_706:
[----:B------:R-:W-:-:S00]  /*275c0*/  BRA `(.L_x_706) ;  /* 0xfffffffc00fc7947 */ /* 0x000fc0000383ffff */
[----:B------:R-:W-:-:S00]  /*275d0*/  NOP ;  /* 0x0000000000007918 */ /* 0x000fc00000000000 */
        /* <DEDUP_REMOVED lines=10> */
.L_x_1751:


//--------------------- .nv.global.init           --------------------------
	.section	.nv.global.init,"aw",@progbits
	.align	4
.nv.global.init:
	.type		__cudart_i2opi_f,@object
	.size		__cudart_i2opi_f,(.L_0 - __cudart_i2opi_f)
__cudart_i2opi_f:
        /*0000*/ 	.byte	0x41, 0x90, 0x43, 0x3c, 0x99, 0x95, 0x62, 0xdb, 0xc0, 0xdd, 0x34, 0xf5, 0xd1, 0x57, 0x27, 0xfc
        /*0010*/ 	.byte	0x29, 0x15, 0x44, 0x4e, 0x6e, 0x83, 0xf9, 0xa2
.L_0:


//--------------------- .nv.shared.reserved.0     --------------------------
	.section	.nv.shared.reserved.0,"aw",@nobits
	.weak		__nv_reservedSMEM_offset_0_alias
	.size		__nv_reservedSMEM_offset_0_alias, 0, 64
	.other		__nv_reservedSMEM_offset_0_alias,@"STO_CUDA_RESERVED_SHARED STV_DEFAULT"
__nv_reservedSMEM_offset_0_alias:
	.zero		0
	.zero		64


//--------------------- .nv.constant0._Z16MH_simple_kerneliPiPfP5datumiiPdS3_i --------------------------
	.section	.nv.constant0._Z16MH_simple_kerneliPiPfP5datumiiPdS3_i,"a",@progbits
	.sectionflags	@""
	.align	4
.nv.constant0._Z16MH_simple_kerneliPiPfP5datumiiPdS3_i:
	.zero		956


//--------------------- SYMBOLS --------------------------

	.type		.nv.reservedSmem.offset0,@object
	.size		.nv.reservedSmem.offset0,0x4
